	.target	sm_90

	.elftype	@"ET_EXEC"


//--------------------- .note.nv.tkinfo           --------------------------
	.section	.note.nv.tkinfo,"",@"SHT_NOTE"
	.sectionflags	@"SHF_NOTE_NV_TKINFO"
	.tkinfo
        /*0018*/ 	.word	0x00000002
        /*0030*/ 	.string	""
        /*0030*/ 	.string	"ptxas"
        /*0030*/ 	.string	"Cuda compilation tools, release 13.0, V13.0.88"
        /*0030*/ 	.string	"Build cuda_13.0.r13.0/compiler.36424714_0"
        /*0030*/ 	.string	"-arch sm_90 -m 64 "



//--------------------- .note.nv.cuinfo           --------------------------
	.section	.note.nv.cuinfo,"",@"SHT_NOTE"
	.sectionflags	@"SHF_NOTE_NV_CUINFO"
        /*0018*/ 	.short	0x0002
        /*001a*/ 	.short	0x005a
        /*001c*/ 	.short	0x0082
	.zero		2


//--------------------- .nv.info                  --------------------------
	.section	.nv.info,"",@"SHT_CUDA_INFO"
	.align	4


	//----- nvinfo : EIATTR_REGCOUNT
	.align		4
        /*0000*/ 	.byte	0x04, 0x2f
        /*0002*/ 	.short	(.L_39 - .L_38)
	.align		4
.L_38:
        /*0004*/ 	.word	index@(_ZN2at6native29vectorized_elementwise_kernelILi8EZZZNS0_66_GLOBAL__N__a0cfb035_28_ActivationHardswishKernel_cu_f5210f67_355216hardswish_kernelERNS_14TensorIteratorEENKUlvE_clEvENKUlvE_clEvEUldE_St5arrayIPcLm2EEEEviT0_T1_)
        /*0008*/ 	.word	0x0000001e


	//----- nvinfo : EIATTR_FRAME_SIZE
	.align		4
.L_39:
        /*000c*/ 	.byte	0x04, 0x11
        /*000e*/ 	.short	(.L_41 - .L_40)
	.align		4
.L_40:
        /*0010*/ 	.word	index@(_ZN2at6native29vectorized_elementwise_kernelILi8EZZZNS0_66_GLOBAL__N__a0cfb035_28_ActivationHardswishKernel_cu_f5210f67_355216hardswish_kernelERNS_14TensorIteratorEENKUlvE_clEvENKUlvE_clEvEUldE_St5arrayIPcLm2EEEEviT0_T1_)
        /*0014*/ 	.word	0x00000000


	//----- nvinfo : EIATTR_REGCOUNT
	.align		4
.L_41:
        /*0018*/ 	.byte	0x04, 0x2f
        /*001a*/ 	.short	(.L_43 - .L_42)
	.align		4
.L_42:
        /*001c*/ 	.word	index@(_ZN2at6native29vectorized_elementwise_kernelILi4EZZZNS0_66_GLOBAL__N__a0cfb035_28_ActivationHardswishKernel_cu_f5210f67_355216hardswish_kernelERNS_14TensorIteratorEENKUlvE_clEvENKUlvE_clEvEUldE_St5arrayIPcLm2EEEEviT0_T1_)
        /*0020*/ 	.word	0x0000001e


	//----- nvinfo : EIATTR_FRAME_SIZE
	.align		4
.L_43:
        /*0024*/ 	.byte	0x04, 0x11
        /*0026*/ 	.short	(.L_45 - .L_44)
	.align		4
.L_44:
        /*0028*/ 	.word	index@(_ZN2at6native29vectorized_elementwise_kernelILi4EZZZNS0_66_GLOBAL__N__a0cfb035_28_ActivationHardswishKernel_cu_f5210f67_355216hardswish_kernelERNS_14TensorIteratorEENKUlvE_clEvENKUlvE_clEvEUldE_St5arrayIPcLm2EEEEviT0_T1_)
        /*002c*/ 	.word	0x00000000


	//----- nvinfo : EIATTR_REGCOUNT
	.align		4
.L_45:
        /*0030*/ 	.byte	0x04, 0x2f
        /*0032*/ 	.short	(.L_47 - .L_46)
	.align		4
.L_46:
        /*0034*/ 	.word	index@(_ZN2at6native29vectorized_elementwise_kernelILi2EZZZNS0_66_GLOBAL__N__a0cfb035_28_ActivationHardswishKernel_cu_f5210f67_355216hardswish_kernelERNS_14TensorIteratorEENKUlvE_clEvENKUlvE_clEvEUldE_St5arrayIPcLm2EEEEviT0_T1_)
        /*0038*/ 	.word	0x0000001e


	//----- nvinfo : EIATTR_FRAME_SIZE
	.align		4
.L_47:
        /*003c*/ 	.byte	0x04, 0x11
        /*003e*/ 	.short	(.L_49 - .L_48)
	.align		4
.L_48:
        /*0040*/ 	.word	index@(_ZN2at6native29vectorized_elementwise_kernelILi2EZZZNS0_66_GLOBAL__N__a0cfb035_28_ActivationHardswishKernel_cu_f5210f67_355216hardswish_kernelERNS_14TensorIteratorEENKUlvE_clEvENKUlvE_clEvEUldE_St5arrayIPcLm2EEEEviT0_T1_)
        /*0044*/ 	.word	0x00000000


	//----- nvinfo : EIATTR_REGCOUNT
	.align		4
.L_49:
        /*0048*/ 	.byte	0x04, 0x2f
        /*004a*/ 	.short	(.L_51 - .L_50)
	.align		4
.L_50:
        /*004c*/ 	.word	index@(_ZN2at6native27unrolled_elementwise_kernelIZZZNS0_66_GLOBAL__N__a0cfb035_28_ActivationHardswishKernel_cu_f5210f67_355216hardswish_kernelERNS_14TensorIteratorEENKUlvE_clEvENKUlvE_clEvEUldE_St5arrayIPcLm2EELi4E23TrivialOffsetCalculatorILi1EjESC_NS0_6memory15LoadWithoutCastENSD_16StoreWithoutCastEEEviT_T0_T2_T3_T4_T5_)
        /*0050*/ 	.word	0x0000001c


	//----- nvinfo : EIATTR_FRAME_SIZE
	.align		4
.L_51:
        /*0054*/ 	.byte	0x04, 0x11
        /*0056*/ 	.short	(.L_53 - .L_52)
	.align		4
.L_52:
        /*0058*/ 	.word	index@(_ZN2at6native27unrolled_elementwise_kernelIZZZNS0_66_GLOBAL__N__a0cfb035_28_ActivationHardswishKernel_cu_f5210f67_355216hardswish_kernelERNS_14TensorIteratorEENKUlvE_clEvENKUlvE_clEvEUldE_St5arrayIPcLm2EELi4E23TrivialOffsetCalculatorILi1EjESC_NS0_6memory15LoadWithoutCastENSD_16StoreWithoutCastEEEviT_T0_T2_T3_T4_T5_)
        /*005c*/ 	.word	0x00000000


	//----- nvinfo : EIATTR_REGCOUNT
	.align		4
.L_53:
        /*0060*/ 	.byte	0x04, 0x2f
        /*0062*/ 	.short	(.L_55 - .L_54)
	.align		4
.L_54:
        /*0064*/ 	.word	index@(_ZN2at6native18elementwise_kernelILi128ELi2EZNS0_22gpu_kernel_impl_nocastIZZZNS0_66_GLOBAL__N__a0cfb035_28_ActivationHardswishKernel_cu_f5210f67_355216hardswish_kernelERNS_14TensorIteratorEENKUlvE_clEvENKUlvE_clEvEUldE_EEvRNS_18TensorIteratorBaseERKT_EUliE_EEviT1_)
        /*0068*/ 	.word	0x00000012


	//----- nvinfo : EIATTR_FRAME_SIZE
	.align		4
.L_55:
        /*006c*/ 	.byte	0x04, 0x11
        /*006e*/ 	.short	(.L_57 - .L_56)
	.align		4
.L_56:
        /*0070*/ 	.word	index@(_ZN2at6native18elementwise_kernelILi128ELi2EZNS0_22gpu_kernel_impl_nocastIZZZNS0_66_GLOBAL__N__a0cfb035_28_ActivationHardswishKernel_cu_f5210f67_355216hardswish_kernelERNS_14TensorIteratorEENKUlvE_clEvENKUlvE_clEvEUldE_EEvRNS_18TensorIteratorBaseERKT_EUliE_EEviT1_)
        /*0074*/ 	.word	0x00000000


	//----- nvinfo : EIATTR_REGCOUNT
	.align		4
.L_57:
        /*0078*/ 	.byte	0x04, 0x2f
        /*007a*/ 	.short	(.L_59 - .L_58)
	.align		4
.L_58:
        /*007c*/ 	.word	index@(_ZN2at6native27unrolled_elementwise_kernelIZZZNS0_66_GLOBAL__N__a0cfb035_28_ActivationHardswishKernel_cu_f5210f67_355216hardswish_kernelERNS_14TensorIteratorEENKUlvE_clEvENKUlvE_clEvEUldE_St5arrayIPcLm2EELi4E23TrivialOffsetCalculatorILi1EjESC_NS0_6memory12LoadWithCastILi1EEENSD_13StoreWithCastILi1EEEEEviT_T0_T2_T3_T4_T5_)
        /*0080*/ 	.word	0x00000022


	//----- nvinfo : EIATTR_FRAME_SIZE
	.align		4
.L_59:
        /*0084*/ 	.byte	0x04, 0x11
        /*0086*/ 	.short	(.L_61 - .L_60)
	.align		4
.L_60:
        /*0088*/ 	.word	index@(_ZN2at6native27unrolled_elementwise_kernelIZZZNS0_66_GLOBAL__N__a0cfb035_28_ActivationHardswishKernel_cu_f5210f67_355216hardswish_kernelERNS_14TensorIteratorEENKUlvE_clEvENKUlvE_clEvEUldE_St5arrayIPcLm2EELi4E23TrivialOffsetCalculatorILi1EjESC_NS0_6memory12LoadWithCastILi1EEENSD_13StoreWithCastILi1EEEEEviT_T0_T2_T3_T4_T5_)
        /*008c*/ 	.word	0x00000000


	//----- nvinfo : EIATTR_REGCOUNT
	.align		4
.L_61:
        /*0090*/ 	.byte	0x04, 0x2f
        /*0092*/ 	.short	(.L_63 - .L_62)
	.align		4
.L_62:
        /*0094*/ 	.word	index@(_ZN2at6native18elementwise_kernelILi128ELi4EZNS0_15gpu_kernel_implIZZZNS0_66_GLOBAL__N__a0cfb035_28_ActivationHardswishKernel_cu_f5210f67_355216hardswish_kernelERNS_14TensorIteratorEENKUlvE_clEvENKUlvE_clEvEUldE_EEvRNS_18TensorIteratorBaseERKT_EUliE_EEviT1_)
        /*0098*/ 	.word	0x0000001a


	//----- nvinfo : EIATTR_FRAME_SIZE
	.align		4
.L_63:
        /*009c*/ 	.byte	0x04, 0x11
        /*009e*/ 	.short	(.L_65 - .L_64)
	.align		4
.L_64:
        /*00a0*/ 	.word	index@(_ZN2at6native18elementwise_kernelILi128ELi4EZNS0_15gpu_kernel_implIZZZNS0_66_GLOBAL__N__a0cfb035_28_ActivationHardswishKernel_cu_f5210f67_355216hardswish_kernelERNS_14TensorIteratorEENKUlvE_clEvENKUlvE_clEvEUldE_EEvRNS_18TensorIteratorBaseERKT_EUliE_EEviT1_)
        /*00a4*/ 	.word	0x00000000


	//----- nvinfo : EIATTR_REGCOUNT
	.align		4
.L_65:
        /*00a8*/ 	.byte	0x04, 0x2f
        /*00aa*/ 	.short	(.L_67 - .L_66)
	.align		4
.L_66:
        /*00ac*/ 	.word	index@(_ZN2at6native29vectorized_elementwise_kernelILi8EZZZNS0_66_GLOBAL__N__a0cfb035_28_ActivationHardswishKernel_cu_f5210f67_355216hardswish_kernelERNS_14TensorIteratorEENKUlvE_clEvENKUlvE0_clEvEUlfE_St5arrayIPcLm2EEEEviT0_T1_)
        /*00b0*/ 	.word	0x0000001c


	//----- nvinfo : EIATTR_FRAME_SIZE
	.align		4
.L_67:
        /*00b4*/ 	.byte	0x04, 0x11
        /*00b6*/ 	.short	(.L_69 - .L_68)
	.align		4
.L_68:
        /*00b8*/ 	.word	index@(_ZN2at6native29vectorized_elementwise_kernelILi8EZZZNS0_66_GLOBAL__N__a0cfb035_28_ActivationHardswishKernel_cu_f5210f67_355216hardswish_kernelERNS_14TensorIteratorEENKUlvE_clEvENKUlvE0_clEvEUlfE_St5arrayIPcLm2EEEEviT0_T1_)
        /*00bc*/ 	.word	0x00000000


	//----- nvinfo : EIATTR_REGCOUNT
	.align		4
.L_69:
        /*00c0*/ 	.byte	0x04, 0x2f
        /*00c2*/ 	.short	(.L_71 - .L_70)
	.align		4
.L_70:
        /*00c4*/ 	.word	index@(_ZN2at6native29vectorized_elementwise_kernelILi4EZZZNS0_66_GLOBAL__N__a0cfb035_28_ActivationHardswishKernel_cu_f5210f67_355216hardswish_kernelERNS_14TensorIteratorEENKUlvE_clEvENKUlvE0_clEvEUlfE_St5arrayIPcLm2EEEEviT0_T1_)
        /*00c8*/ 	.word	0x0000001c


	//----- nvinfo : EIATTR_FRAME_SIZE
	.align		4
.L_71:
        /*00cc*/ 	.byte	0x04, 0x11
        /*00ce*/ 	.short	(.L_73 - .L_72)
	.align		4
.L_72:
        /*00d0*/ 	.word	index@(_ZN2at6native29vectorized_elementwise_kernelILi4EZZZNS0_66_GLOBAL__N__a0cfb035_28_ActivationHardswishKernel_cu_f5210f67_355216hardswish_kernelERNS_14TensorIteratorEENKUlvE_clEvENKUlvE0_clEvEUlfE_St5arrayIPcLm2EEEEviT0_T1_)
        /*00d4*/ 	.word	0x00000000


	//----- nvinfo : EIATTR_REGCOUNT
	.align		4
.L_73:
        /*00d8*/ 	.byte	0x04, 0x2f
        /*00da*/ 	.short	(.L_75 - .L_74)
	.align		4
.L_74:
        /*00dc*/ 	.word	index@(_ZN2at6native29vectorized_elementwise_kernelILi2EZZZNS0_66_GLOBAL__N__a0cfb035_28_ActivationHardswishKernel_cu_f5210f67_355216hardswish_kernelERNS_14TensorIteratorEENKUlvE_clEvENKUlvE0_clEvEUlfE_St5arrayIPcLm2EEEEviT0_T1_)
        /*00e0*/ 	.word	0x0000001c


	//----- nvinfo : EIATTR_FRAME_SIZE
	.align		4
.L_75:
        /*00e4*/ 	.byte	0x04, 0x11
        /*00e6*/ 	.short	(.L_77 - .L_76)
	.align		4
.L_76:
        /*00e8*/ 	.word	index@(_ZN2at6native29vectorized_elementwise_kernelILi2EZZZNS0_66_GLOBAL__N__a0cfb035_28_ActivationHardswishKernel_cu_f5210f67_355216hardswish_kernelERNS_14TensorIteratorEENKUlvE_clEvENKUlvE0_clEvEUlfE_St5arrayIPcLm2EEEEviT0_T1_)
        /*00ec*/ 	.word	0x00000000


	//----- nvinfo : EIATTR_REGCOUNT
	.align		4
.L_77:
        /*00f0*/ 	.byte	0x04, 0x2f
        /*00f2*/ 	.short	(.L_79 - .L_78)
	.align		4
.L_78:
        /*00f4*/ 	.word	index@(_ZN2at6native27unrolled_elementwise_kernelIZZZNS0_66_GLOBAL__N__a0cfb035_28_ActivationHardswishKernel_cu_f5210f67_355216hardswish_kernelERNS_14TensorIteratorEENKUlvE_clEvENKUlvE0_clEvEUlfE_St5arrayIPcLm2EELi4E23TrivialOffsetCalculatorILi1EjESC_NS0_6memory15LoadWithoutCastENSD_16StoreWithoutCastEEEviT_T0_T2_T3_T4_T5_)
        /*00f8*/ 	.word	0x00000018


	//----- nvinfo : EIATTR_FRAME_SIZE
	.align		4
.L_79:
        /*00fc*/ 	.byte	0x04, 0x11
        /*00fe*/ 	.short	(.L_81 - .L_80)
	.align		4
.L_80:
        /*0100*/ 	.word	index@(_ZN2at6native27unrolled_elementwise_kernelIZZZNS0_66_GLOBAL__N__a0cfb035_28_ActivationHardswishKernel_cu_f5210f67_355216hardswish_kernelERNS_14TensorIteratorEENKUlvE_clEvENKUlvE0_clEvEUlfE_St5arrayIPcLm2EELi4E23TrivialOffsetCalculatorILi1EjESC_NS0_6memory15LoadWithoutCastENSD_16StoreWithoutCastEEEviT_T0_T2_T3_T4_T5_)
        /*0104*/ 	.word	0x00000000


	//----- nvinfo : EIATTR_REGCOUNT
	.align		4
.L_81:
        /*0108*/ 	.byte	0x04, 0x2f
        /*010a*/ 	.short	(.L_83 - .L_82)
	.align		4
.L_82:
        /*010c*/ 	.word	index@(_ZN2at6native18elementwise_kernelILi128ELi2EZNS0_22gpu_kernel_impl_nocastIZZZNS0_66_GLOBAL__N__a0cfb035_28_ActivationHardswishKernel_cu_f5210f67_355216hardswish_kernelERNS_14TensorIteratorEENKUlvE_clEvENKUlvE0_clEvEUlfE_EEvRNS_18TensorIteratorBaseERKT_EUliE_EEviT1_)
        /*0110*/ 	.word	0x00000012


	//----- nvinfo : EIATTR_FRAME_SIZE
	.align		4
.L_83:
        /*0114*/ 	.byte	0x04, 0x11
        /*0116*/ 	.short	(.L_85 - .L_84)
	.align		4
.L_84:
        /*0118*/ 	.word	index@(_ZN2at6native18elementwise_kernelILi128ELi2EZNS0_22gpu_kernel_impl_nocastIZZZNS0_66_GLOBAL__N__a0cfb035_28_ActivationHardswishKernel_cu_f5210f67_355216hardswish_kernelERNS_14TensorIteratorEENKUlvE_clEvENKUlvE0_clEvEUlfE_EEvRNS_18TensorIteratorBaseERKT_EUliE_EEviT1_)
        /*011c*/ 	.word	0x00000000


	//----- nvinfo : EIATTR_REGCOUNT
	.align		4
.L_85:
        /*0120*/ 	.byte	0x04, 0x2f
        /*0122*/ 	.short	(.L_87 - .L_86)
	.align		4
.L_86:
        /*0124*/ 	.word	index@(_ZN2at6native27unrolled_elementwise_kernelIZZZNS0_66_GLOBAL__N__a0cfb035_28_ActivationHardswishKernel_cu_f5210f67_355216hardswish_kernelERNS_14TensorIteratorEENKUlvE_clEvENKUlvE0_clEvEUlfE_St5arrayIPcLm2EELi4E23TrivialOffsetCalculatorILi1EjESC_NS0_6memory12LoadWithCastILi1EEENSD_13StoreWithCastILi1EEEEEviT_T0_T2_T3_T4_T5_)
        /*0128*/ 	.word	0x0000001d


	//----- nvinfo : EIATTR_FRAME_SIZE
	.align		4
.L_87:
        /*012c*/ 	.byte	0x04, 0x11
        /*012e*/ 	.short	(.L_89 - .L_88)
	.align		4
.L_88:
        /*0130*/ 	.word	index@(_ZN2at6native27unrolled_elementwise_kernelIZZZNS0_66_GLOBAL__N__a0cfb035_28_ActivationHardswishKernel_cu_f5210f67_355216hardswish_kernelERNS_14TensorIteratorEENKUlvE_clEvENKUlvE0_clEvEUlfE_St5arrayIPcLm2EELi4E23TrivialOffsetCalculatorILi1EjESC_NS0_6memory12LoadWithCastILi1EEENSD_13StoreWithCastILi1EEEEEviT_T0_T2_T3_T4_T5_)
        /*0134*/ 	.word	0x00000000


	//----- nvinfo : EIATTR_REGCOUNT
	.align		4
.L_89:
        /*0138*/ 	.byte	0x04, 0x2f
        /*013a*/ 	.short	(.L_91 - .L_90)
	.align		4
.L_90:
        /*013c*/ 	.word	index@(_ZN2at6native18elementwise_kernelILi128ELi4EZNS0_15gpu_kernel_implIZZZNS0_66_GLOBAL__N__a0cfb035_28_ActivationHardswishKernel_cu_f5210f67_355216hardswish_kernelERNS_14TensorIteratorEENKUlvE_clEvENKUlvE0_clEvEUlfE_EEvRNS_18TensorIteratorBaseERKT_EUliE_EEviT1_)
        /*0140*/ 	.word	0x0000001a


	//----- nvinfo : EIATTR_FRAME_SIZE
	.align		4
.L_91:
        /*0144*/ 	.byte	0x04, 0x11
        /*0146*/ 	.short	(.L_93 - .L_92)
	.align		4
.L_92:
        /*0148*/ 	.word	index@(_ZN2at6native18elementwise_kernelILi128ELi4EZNS0_15gpu_kernel_implIZZZNS0_66_GLOBAL__N__a0cfb035_28_ActivationHardswishKernel_cu_f5210f67_355216hardswish_kernelERNS_14TensorIteratorEENKUlvE_clEvENKUlvE0_clEvEUlfE_EEvRNS_18TensorIteratorBaseERKT_EUliE_EEviT1_)
        /*014c*/ 	.word	0x00000000


	//----- nvinfo : EIATTR_REGCOUNT
	.align		4
.L_93:
        /*0150*/ 	.byte	0x04, 0x2f
        /*0152*/ 	.short	(.L_95 - .L_94)
	.align		4
.L_94:
        /*0154*/ 	.word	index@(_ZN2at6native29vectorized_elementwise_kernelILi8EZZZNS0_66_GLOBAL__N__a0cfb035_28_ActivationHardswishKernel_cu_f5210f67_355216hardswish_kernelERNS_14TensorIteratorEENKUlvE_clEvENKUlvE1_clEvEUlN3c104HalfEE_St5arrayIPcLm2EEEEviT0_T1_)
        /*0158*/ 	.word	0x0000001e


	//----- nvinfo : EIATTR_FRAME_SIZE
	.align		4
.L_95:
        /*015c*/ 	.byte	0x04, 0x11
        /*015e*/ 	.short	(.L_97 - .L_96)
	.align		4
.L_96:
        /*0160*/ 	.word	index@(_ZN2at6native29vectorized_elementwise_kernelILi8EZZZNS0_66_GLOBAL__N__a0cfb035_28_ActivationHardswishKernel_cu_f5210f67_355216hardswish_kernelERNS_14TensorIteratorEENKUlvE_clEvENKUlvE1_clEvEUlN3c104HalfEE_St5arrayIPcLm2EEEEviT0_T1_)
        /*0164*/ 	.word	0x00000000


	//----- nvinfo : EIATTR_REGCOUNT
	.align		4
.L_97:
        /*0168*/ 	.byte	0x04, 0x2f
        /*016a*/ 	.short	(.L_99 - .L_98)
	.align		4
.L_98:
        /*016c*/ 	.word	index@(_ZN2at6native29vectorized_elementwise_kernelILi4EZZZNS0_66_GLOBAL__N__a0cfb035_28_ActivationHardswishKernel_cu_f5210f67_355216hardswish_kernelERNS_14TensorIteratorEENKUlvE_clEvENKUlvE1_clEvEUlN3c104HalfEE_St5arrayIPcLm2EEEEviT0_T1_)
        /*0170*/ 	.word	0x0000001e


	//----- nvinfo : EIATTR_FRAME_SIZE
	.align		4
.L_99:
        /*0174*/ 	.byte	0x04, 0x11
        /*0176*/ 	.short	(.L_101 - .L_100)
	.align		4
.L_100:
        /*0178*/ 	.word	index@(_ZN2at6native29vectorized_elementwise_kernelILi4EZZZNS0_66_GLOBAL__N__a0cfb035_28_ActivationHardswishKernel_cu_f5210f67_355216hardswish_kernelERNS_14TensorIteratorEENKUlvE_clEvENKUlvE1_clEvEUlN3c104HalfEE_St5arrayIPcLm2EEEEviT0_T1_)
        /*017c*/ 	.word	0x00000000


	//----- nvinfo : EIATTR_REGCOUNT
	.align		4
.L_101:
        /*0180*/ 	.byte	0x04, 0x2f
        /*0182*/ 	.short	(.L_103 - .L_102)
	.align		4
.L_102:
        /*0184*/ 	.word	index@(_ZN2at6native29vectorized_elementwise_kernelILi2EZZZNS0_66_GLOBAL__N__a0cfb035_28_ActivationHardswishKernel_cu_f5210f67_355216hardswish_kernelERNS_14TensorIteratorEENKUlvE_clEvENKUlvE1_clEvEUlN3c104HalfEE_St5arrayIPcLm2EEEEviT0_T1_)
        /*0188*/ 	.word	0x0000001e


	//----- nvinfo : EIATTR_FRAME_SIZE
	.align		4
.L_103:
        /*018c*/ 	.byte	0x04, 0x11
        /*018e*/ 	.short	(.L_105 - .L_104)
	.align		4
.L_104:
        /*0190*/ 	.word	index@(_ZN2at6native29vectorized_elementwise_kernelILi2EZZZNS0_66_GLOBAL__N__a0cfb035_28_ActivationHardswishKernel_cu_f5210f67_355216hardswish_kernelERNS_14TensorIteratorEENKUlvE_clEvENKUlvE1_clEvEUlN3c104HalfEE_St5arrayIPcLm2EEEEviT0_T1_)
        /*0194*/ 	.word	0x00000000


	//----- nvinfo : EIATTR_REGCOUNT
	.align		4
.L_105:
        /*0198*/ 	.byte	0x04, 0x2f
        /*019a*/ 	.short	(.L_107 - .L_106)
	.align		4
.L_106:
        /*019c*/ 	.word	index@(_ZN2at6native27unrolled_elementwise_kernelIZZZNS0_66_GLOBAL__N__a0cfb035_28_ActivationHardswishKernel_cu_f5210f67_355216hardswish_kernelERNS_14TensorIteratorEENKUlvE_clEvENKUlvE1_clEvEUlN3c104HalfEE_St5arrayIPcLm2EELi4E23TrivialOffsetCalculatorILi1EjESE_NS0_6memory15LoadWithoutCastENSF_16StoreWithoutCastEEEviT_T0_T2_T3_T4_T5_)
        /*01a0*/ 	.word	0x00000018


	//----- nvinfo : EIATTR_FRAME_SIZE
	.align		4
.L_107:
        /*01a4*/ 	.byte	0x04, 0x11
        /*01a6*/ 	.short	(.L_109 - .L_108)
	.align		4
.L_108:
        /*01a8*/ 	.word	index@(_ZN2at6native27unrolled_elementwise_kernelIZZZNS0_66_GLOBAL__N__a0cfb035_28_ActivationHardswishKernel_cu_f5210f67_355216hardswish_kernelERNS_14TensorIteratorEENKUlvE_clEvENKUlvE1_clEvEUlN3c104HalfEE_St5arrayIPcLm2EELi4E23TrivialOffsetCalculatorILi1EjESE_NS0_6memory15LoadWithoutCastENSF_16StoreWithoutCastEEEviT_T0_T2_T3_T4_T5_)
        /*01ac*/ 	.word	0x00000000


	//----- nvinfo : EIATTR_REGCOUNT
	.align		4
.L_109:
        /*01b0*/ 	.byte	0x04, 0x2f
        /*01b2*/ 	.short	(.L_111 - .L_110)
	.align		4
.L_110:
        /*01b4*/ 	.word	index@(_ZN2at6native18elementwise_kernelILi128ELi4EZNS0_22gpu_kernel_impl_nocastIZZZNS0_66_GLOBAL__N__a0cfb035_28_ActivationHardswishKernel_cu_f5210f67_355216hardswish_kernelERNS_14TensorIteratorEENKUlvE_clEvENKUlvE1_clEvEUlN3c104HalfEE_EEvRNS_18TensorIteratorBaseERKT_EUliE_EEviT1_)
        /*01b8*/ 	.word	0x00000012


	//----- nvinfo : EIATTR_FRAME_SIZE
	.align		4
.L_111:
        /*01bc*/ 	.byte	0x04, 0x11
        /*01be*/ 	.short	(.L_113 - .L_112)
	.align		4
.L_112:
        /*01c0*/ 	.word	index@(_ZN2at6native18elementwise_kernelILi128ELi4EZNS0_22gpu_kernel_impl_nocastIZZZNS0_66_GLOBAL__N__a0cfb035_28_ActivationHardswishKernel_cu_f5210f67_355216hardswish_kernelERNS_14TensorIteratorEENKUlvE_clEvENKUlvE1_clEvEUlN3c104HalfEE_EEvRNS_18TensorIteratorBaseERKT_EUliE_EEviT1_)
        /*01c4*/ 	.word	0x00000000


	//----- nvinfo : EIATTR_REGCOUNT
	.align		4
.L_113:
        /*01c8*/ 	.byte	0x04, 0x2f
        /*01ca*/ 	.short	(.L_115 - .L_114)
	.align		4
.L_114:
        /*01cc*/ 	.word	index@(_ZN2at6native27unrolled_elementwise_kernelIZZZNS0_66_GLOBAL__N__a0cfb035_28_ActivationHardswishKernel_cu_f5210f67_355216hardswish_kernelERNS_14TensorIteratorEENKUlvE_clEvENKUlvE1_clEvEUlN3c104HalfEE_St5arrayIPcLm2EELi4E23TrivialOffsetCalculatorILi1EjESE_NS0_6memory12LoadWithCastILi1EEENSF_13StoreWithCastILi1EEEEEviT_T0_T2_T3_T4_T5_)
        /*01d0*/ 	.word	0x0000001c


	//----- nvinfo : EIATTR_FRAME_SIZE
	.align		4
.L_115:
        /*01d4*/ 	.byte	0x04, 0x11
        /*01d6*/ 	.short	(.L_117 - .L_116)
	.align		4
.L_116:
        /*01d8*/ 	.word	index@(_ZN2at6native27unrolled_elementwise_kernelIZZZNS0_66_GLOBAL__N__a0cfb035_28_ActivationHardswishKernel_cu_f5210f67_355216hardswish_kernelERNS_14TensorIteratorEENKUlvE_clEvENKUlvE1_clEvEUlN3c104HalfEE_St5arrayIPcLm2EELi4E23TrivialOffsetCalculatorILi1EjESE_NS0_6memory12LoadWithCastILi1EEENSF_13StoreWithCastILi1EEEEEviT_T0_T2_T3_T4_T5_)
        /*01dc*/ 	.word	0x00000000


	//----- nvinfo : EIATTR_REGCOUNT
	.align		4
.L_117:
        /*01e0*/ 	.byte	0x04, 0x2f
        /*01e2*/ 	.short	(.L_119 - .L_118)
	.align		4
.L_118:
        /*01e4*/ 	.word	index@(_ZN2at6native18elementwise_kernelILi128ELi4EZNS0_15gpu_kernel_implIZZZNS0_66_GLOBAL__N__a0cfb035_28_ActivationHardswishKernel_cu_f5210f67_355216hardswish_kernelERNS_14TensorIteratorEENKUlvE_clEvENKUlvE1_clEvEUlN3c104HalfEE_EEvRNS_18TensorIteratorBaseERKT_EUliE_EEviT1_)
        /*01e8*/ 	.word	0x0000001a


	//----- nvinfo : EIATTR_FRAME_SIZE
	.align		4
.L_119:
        /*01ec*/ 	.byte	0x04, 0x11
        /*01ee*/ 	.short	(.L_121 - .L_120)
	.align		4
.L_120:
        /*01f0*/ 	.word	index@(_ZN2at6native18elementwise_kernelILi128ELi4EZNS0_15gpu_kernel_implIZZZNS0_66_GLOBAL__N__a0cfb035_28_ActivationHardswishKernel_cu_f5210f67_355216hardswish_kernelERNS_14TensorIteratorEENKUlvE_clEvENKUlvE1_clEvEUlN3c104HalfEE_EEvRNS_18TensorIteratorBaseERKT_EUliE_EEviT1_)
        /*01f4*/ 	.word	0x00000000


	//----- nvinfo : EIATTR_REGCOUNT
	.align		4
.L_121:
        /*01f8*/ 	.byte	0x04, 0x2f
        /*01fa*/ 	.short	(.L_123 - .L_122)
	.align		4
.L_122:
        /*01fc*/ 	.word	index@(_ZN2at6native29vectorized_elementwise_kernelILi8EZZZNS0_66_GLOBAL__N__a0cfb035_28_ActivationHardswishKernel_cu_f5210f67_355216hardswish_kernelERNS_14TensorIteratorEENKUlvE_clEvENKUlvE2_clEvEUlN3c108BFloat16EE_St5arrayIPcLm2EEEEviT0_T1_)
        /*0200*/ 	.word	0x0000001e


	//----- nvinfo : EIATTR_FRAME_SIZE
	.align		4
.L_123:
        /*0204*/ 	.byte	0x04, 0x11
        /*0206*/ 	.short	(.L_125 - .L_124)
	.align		4
.L_124:
        /*0208*/ 	.word	index@(_ZN2at6native29vectorized_elementwise_kernelILi8EZZZNS0_66_GLOBAL__N__a0cfb035_28_ActivationHardswishKernel_cu_f5210f67_355216hardswish_kernelERNS_14TensorIteratorEENKUlvE_clEvENKUlvE2_clEvEUlN3c108BFloat16EE_St5arrayIPcLm2EEEEviT0_T1_)
        /*020c*/ 	.word	0x00000000


	//----- nvinfo : EIATTR_REGCOUNT
	.align		4
.L_125:
        /*0210*/ 	.byte	0x04, 0x2f
        /*0212*/ 	.short	(.L_127 - .L_126)
	.align		4
.L_126:
        /*0214*/ 	.word	index@(_ZN2at6native29vectorized_elementwise_kernelILi4EZZZNS0_66_GLOBAL__N__a0cfb035_28_ActivationHardswishKernel_cu_f5210f67_355216hardswish_kernelERNS_14TensorIteratorEENKUlvE_clEvENKUlvE2_clEvEUlN3c108BFloat16EE_St5arrayIPcLm2EEEEviT0_T1_)
        /*0218*/ 	.word	0x0000001e


	//----- nvinfo : EIATTR_FRAME_SIZE
	.align		4
.L_127:
        /*021c*/ 	.byte	0x04, 0x11
        /*021e*/ 	.short	(.L_129 - .L_128)
	.align		4
.L_128:
        /*0220*/ 	.word	index@(_ZN2at6native29vectorized_elementwise_kernelILi4EZZZNS0_66_GLOBAL__N__a0cfb035_28_ActivationHardswishKernel_cu_f5210f67_355216hardswish_kernelERNS_14TensorIteratorEENKUlvE_clEvENKUlvE2_clEvEUlN3c108BFloat16EE_St5arrayIPcLm2EEEEviT0_T1_)
        /*0224*/ 	.word	0x00000000


	//----- nvinfo : EIATTR_REGCOUNT
	.align		4
.L_129:
        /*0228*/ 	.byte	0x04, 0x2f
        /*022a*/ 	.short	(.L_131 - .L_130)
	.align		4
.L_130:
        /*022c*/ 	.word	index@(_ZN2at6native29vectorized_elementwise_kernelILi2EZZZNS0_66_GLOBAL__N__a0cfb035_28_ActivationHardswishKernel_cu_f5210f67_355216hardswish_kernelERNS_14TensorIteratorEENKUlvE_clEvENKUlvE2_clEvEUlN3c108BFloat16EE_St5arrayIPcLm2EEEEviT0_T1_)
        /*0230*/ 	.word	0x0000001e


	//----- nvinfo : EIATTR_FRAME_SIZE
	.align		4
.L_131:
        /*0234*/ 	.byte	0x04, 0x11
        /*0236*/ 	.short	(.L_133 - .L_132)
	.align		4
.L_132:
        /*0238*/ 	.word	index@(_ZN2at6native29vectorized_elementwise_kernelILi2EZZZNS0_66_GLOBAL__N__a0cfb035_28_ActivationHardswishKernel_cu_f5210f67_355216hardswish_kernelERNS_14TensorIteratorEENKUlvE_clEvENKUlvE2_clEvEUlN3c108BFloat16EE_St5arrayIPcLm2EEEEviT0_T1_)
        /*023c*/ 	.word	0x00000000


	//----- nvinfo : EIATTR_REGCOUNT
	.align		4
.L_133:
        /*0240*/ 	.byte	0x04, 0x2f
        /*0242*/ 	.short	(.L_135 - .L_134)
	.align		4
.L_134:
        /*0244*/ 	.word	index@(_ZN2at6native27unrolled_elementwise_kernelIZZZNS0_66_GLOBAL__N__a0cfb035_28_ActivationHardswishKernel_cu_f5210f67_355216hardswish_kernelERNS_14TensorIteratorEENKUlvE_clEvENKUlvE2_clEvEUlN3c108BFloat16EE_St5arrayIPcLm2EELi4E23TrivialOffsetCalculatorILi1EjESE_NS0_6memory15LoadWithoutCastENSF_16StoreWithoutCastEEEviT_T0_T2_T3_T4_T5_)
        /*0248*/ 	.word	0x00000018


	//----- nvinfo : EIATTR_FRAME_SIZE
	.align		4
.L_135:
        /*024c*/ 	.byte	0x04, 0x11
        /*024e*/ 	.short	(.L_137 - .L_136)
	.align		4
.L_136:
        /*0250*/ 	.word	index@(_ZN2at6native27unrolled_elementwise_kernelIZZZNS0_66_GLOBAL__N__a0cfb035_28_ActivationHardswishKernel_cu_f5210f67_355216hardswish_kernelERNS_14TensorIteratorEENKUlvE_clEvENKUlvE2_clEvEUlN3c108BFloat16EE_St5arrayIPcLm2EELi4E23TrivialOffsetCalculatorILi1EjESE_NS0_6memory15LoadWithoutCastENSF_16StoreWithoutCastEEEviT_T0_T2_T3_T4_T5_)
        /*0254*/ 	.word	0x00000000


	//----- nvinfo : EIATTR_REGCOUNT
	.align		4
.L_137:
        /*0258*/ 	.byte	0x04, 0x2f
        /*025a*/ 	.short	(.L_139 - .L_138)
	.align		4
.L_138:
        /*025c*/ 	.word	index@(_ZN2at6native18elementwise_kernelILi128ELi4EZNS0_22gpu_kernel_impl_nocastIZZZNS0_66_GLOBAL__N__a0cfb035_28_ActivationHardswishKernel_cu_f5210f67_355216hardswish_kernelERNS_14TensorIteratorEENKUlvE_clEvENKUlvE2_clEvEUlN3c108BFloat16EE_EEvRNS_18TensorIteratorBaseERKT_EUliE_EEviT1_)
        /*0260*/ 	.word	0x00000012


	//----- nvinfo : EIATTR_FRAME_SIZE
	.align		4
.L_139:
        /*0264*/ 	.byte	0x04, 0x11
        /*0266*/ 	.short	(.L_141 - .L_140)
	.align		4
.L_140:
        /*0268*/ 	.word	index@(_ZN2at6native18elementwise_kernelILi128ELi4EZNS0_22gpu_kernel_impl_nocastIZZZNS0_66_GLOBAL__N__a0cfb035_28_ActivationHardswishKernel_cu_f5210f67_355216hardswish_kernelERNS_14TensorIteratorEENKUlvE_clEvENKUlvE2_clEvEUlN3c108BFloat16EE_EEvRNS_18TensorIteratorBaseERKT_EUliE_EEviT1_)
        /*026c*/ 	.word	0x00000000


	//----- nvinfo : EIATTR_REGCOUNT
	.align		4
.L_141:
        /*0270*/ 	.byte	0x04, 0x2f
        /*0272*/ 	.short	(.L_143 - .L_142)
	.align		4
.L_142:
        /*0274*/ 	.word	index@(_ZN2at6native27unrolled_elementwise_kernelIZZZNS0_66_GLOBAL__N__a0cfb035_28_ActivationHardswishKernel_cu_f5210f67_355216hardswish_kernelERNS_14TensorIteratorEENKUlvE_clEvENKUlvE2_clEvEUlN3c108BFloat16EE_St5arrayIPcLm2EELi4E23TrivialOffsetCalculatorILi1EjESE_NS0_6memory12LoadWithCastILi1EEENSF_13StoreWithCastILi1EEEEEviT_T0_T2_T3_T4_T5_)
        /*0278*/ 	.word	0x0000001c


	//----- nvinfo : EIATTR_FRAME_SIZE
	.align		4
.L_143:
        /*027c*/ 	.byte	0x04, 0x11
        /*027e*/ 	.short	(.L_145 - .L_144)
	.align		4
.L_144:
        /*0280*/ 	.word	index@(_ZN2at6native27unrolled_elementwise_kernelIZZZNS0_66_GLOBAL__N__a0cfb035_28_ActivationHardswishKernel_cu_f5210f67_355216hardswish_kernelERNS_14TensorIteratorEENKUlvE_clEvENKUlvE2_clEvEUlN3c108BFloat16EE_St5arrayIPcLm2EELi4E23TrivialOffsetCalculatorILi1EjESE_NS0_6memory12LoadWithCastILi1EEENSF_13StoreWithCastILi1EEEEEviT_T0_T2_T3_T4_T5_)
        /*0284*/ 	.word	0x00000000


	//----- nvinfo : EIATTR_REGCOUNT
	.align		4
.L_145:
        /*0288*/ 	.byte	0x04, 0x2f
        /*028a*/ 	.short	(.L_147 - .L_146)
	.align		4
.L_146:
        /*028c*/ 	.word	index@(_ZN2at6native18elementwise_kernelILi128ELi4EZNS0_15gpu_kernel_implIZZZNS0_66_GLOBAL__N__a0cfb035_28_ActivationHardswishKernel_cu_f5210f67_355216hardswish_kernelERNS_14TensorIteratorEENKUlvE_clEvENKUlvE2_clEvEUlN3c108BFloat16EE_EEvRNS_18TensorIteratorBaseERKT_EUliE_EEviT1_)
        /*0290*/ 	.word	0x0000001a


	//----- nvinfo : EIATTR_FRAME_SIZE
	.align		4
.L_147:
        /*0294*/ 	.byte	0x04, 0x11
        /*0296*/ 	.short	(.L_149 - .L_148)
	.align		4
.L_148:
        /*0298*/ 	.word	index@(_ZN2at6native18elementwise_kernelILi128ELi4EZNS0_15gpu_kernel_implIZZZNS0_66_GLOBAL__N__a0cfb035_28_ActivationHardswishKernel_cu_f5210f67_355216hardswish_kernelERNS_14TensorIteratorEENKUlvE_clEvENKUlvE2_clEvEUlN3c108BFloat16EE_EEvRNS_18TensorIteratorBaseERKT_EUliE_EEviT1_)
        /*029c*/ 	.word	0x00000000


	//----- nvinfo : EIATTR_REGCOUNT
	.align		4
.L_149:
        /*02a0*/ 	.byte	0x04, 0x2f
        /*02a2*/ 	.short	(.L_151 - .L_150)
	.align		4
.L_150:
        /*02a4*/ 	.word	index@(_ZN2at6native29vectorized_elementwise_kernelILi8EZZZNS0_66_GLOBAL__N__a0cfb035_28_ActivationHardswishKernel_cu_f5210f67_355225hardswish_backward_kernelERNS_14TensorIteratorEENKUlvE_clEvENKUlvE_clEvEUlddE_St5arrayIPcLm3EEEEviT0_T1_)
        /*02a8*/ 	.word	0x00000040


	//----- nvinfo : EIATTR_FRAME_SIZE
	.align		4
.L_151:
        /*02ac*/ 	.byte	0x04, 0x11
        /*02ae*/ 	.short	(.L_153 - .L_152)
	.align		4
.L_152:
        /*02b0*/ 	.word	index@($__internal_6_$__cuda_sm20_div_rn_f64_full)
        /*02b4*/ 	.word	0x00000000


	//----- nvinfo : EIATTR_FRAME_SIZE
	.align		4
.L_153:
        /*02b8*/ 	.byte	0x04, 0x11
        /*02ba*/ 	.short	(.L_155 - .L_154)
	.align		4
.L_154:
        /*02bc*/ 	.word	index@(_ZN2at6native29vectorized_elementwise_kernelILi8EZZZNS0_66_GLOBAL__N__a0cfb035_28_ActivationHardswishKernel_cu_f5210f67_355225hardswish_backward_kernelERNS_14TensorIteratorEENKUlvE_clEvENKUlvE_clEvEUlddE_St5arrayIPcLm3EEEEviT0_T1_)
        /*02c0*/ 	.word	0x00000000


	//----- nvinfo : EIATTR_REGCOUNT
	.align		4
.L_155:
        /*02c4*/ 	.byte	0x04, 0x2f
        /*02c6*/ 	.short	(.L_157 - .L_156)
	.align		4
.L_156:
        /*02c8*/ 	.word	index@(_ZN2at6native29vectorized_elementwise_kernelILi4EZZZNS0_66_GLOBAL__N__a0cfb035_28_ActivationHardswishKernel_cu_f5210f67_355225hardswish_backward_kernelERNS_14TensorIteratorEENKUlvE_clEvENKUlvE_clEvEUlddE_St5arrayIPcLm3EEEEviT0_T1_)
        /*02cc*/ 	.word	0x00000040


	//----- nvinfo : EIATTR_FRAME_SIZE
	.align		4
.L_157:
        /*02d0*/ 	.byte	0x04, 0x11
        /*02d2*/ 	.short	(.L_159 - .L_158)
	.align		4
.L_158:
        /*02d4*/ 	.word	index@($__internal_5_$__cuda_sm20_div_rn_f64_full)
        /*02d8*/ 	.word	0x00000000


	//----- nvinfo : EIATTR_FRAME_SIZE
	.align		4
.L_159:
        /*02dc*/ 	.byte	0x04, 0x11
        /*02de*/ 	.short	(.L_161 - .L_160)
	.align		4
.L_160:
        /*02e0*/ 	.word	index@(_ZN2at6native29vectorized_elementwise_kernelILi4EZZZNS0_66_GLOBAL__N__a0cfb035_28_ActivationHardswishKernel_cu_f5210f67_355225hardswish_backward_kernelERNS_14TensorIteratorEENKUlvE_clEvENKUlvE_clEvEUlddE_St5arrayIPcLm3EEEEviT0_T1_)
        /*02e4*/ 	.word	0x00000000


	//----- nvinfo : EIATTR_REGCOUNT
	.align		4
.L_161:
        /*02e8*/ 	.byte	0x04, 0x2f
        /*02ea*/ 	.short	(.L_163 - .L_162)
	.align		4
.L_162:
        /*02ec*/ 	.word	index@(_ZN2at6native29vectorized_elementwise_kernelILi2EZZZNS0_66_GLOBAL__N__a0cfb035_28_ActivationHardswishKernel_cu_f5210f67_355225hardswish_backward_kernelERNS_14TensorIteratorEENKUlvE_clEvENKUlvE_clEvEUlddE_St5arrayIPcLm3EEEEviT0_T1_)
        /*02f0*/ 	.word	0x00000040


	//----- nvinfo : EIATTR_FRAME_SIZE
	.align		4
.L_163:
        /*02f4*/ 	.byte	0x04, 0x11
        /*02f6*/ 	.short	(.L_165 - .L_164)
	.align		4
.L_164:
        /*02f8*/ 	.word	index@($__internal_4_$__cuda_sm20_div_rn_f64_full)
        /*02fc*/ 	.word	0x00000000


	//----- nvinfo : EIATTR_FRAME_SIZE
	.align		4
.L_165:
        /*0300*/ 	.byte	0x04, 0x11
        /*0302*/ 	.short	(.L_167 - .L_166)
	.align		4
.L_166:
        /*0304*/ 	.word	index@(_ZN2at6native29vectorized_elementwise_kernelILi2EZZZNS0_66_GLOBAL__N__a0cfb035_28_ActivationHardswishKernel_cu_f5210f67_355225hardswish_backward_kernelERNS_14TensorIteratorEENKUlvE_clEvENKUlvE_clEvEUlddE_St5arrayIPcLm3EEEEviT0_T1_)
        /*0308*/ 	.word	0x00000000


	//----- nvinfo : EIATTR_REGCOUNT
	.align		4
.L_167:
        /*030c*/ 	.byte	0x04, 0x2f
        /*030e*/ 	.short	(.L_169 - .L_168)
	.align		4
.L_168:
        /*0310*/ 	.word	index@(_ZN2at6native27unrolled_elementwise_kernelIZZZNS0_66_GLOBAL__N__a0cfb035_28_ActivationHardswishKernel_cu_f5210f67_355225hardswish_backward_kernelERNS_14TensorIteratorEENKUlvE_clEvENKUlvE_clEvEUlddE_St5arrayIPcLm3EELi4E23TrivialOffsetCalculatorILi2EjESB_ILi1EjENS0_6memory15LoadWithoutCastENSE_16StoreWithoutCastEEEviT_T0_T2_T3_T4_T5_)
        /*0314*/ 	.word	0x0000002a


	//----- nvinfo : EIATTR_FRAME_SIZE
	.align		4
.L_169:
        /*0318*/ 	.byte	0x04, 0x11
        /*031a*/ 	.short	(.L_171 - .L_170)
	.align		4
.L_170:
        /*031c*/ 	.word	index@($__internal_3_$__cuda_sm20_div_rn_f64_full)
        /*0320*/ 	.word	0x00000000


	//----- nvinfo : EIATTR_FRAME_SIZE
	.align		4
.L_171:
        /*0324*/ 	.byte	0x04, 0x11
        /*0326*/ 	.short	(.L_173 - .L_172)
	.align		4
.L_172:
        /*0328*/ 	.word	index@(_ZN2at6native27unrolled_elementwise_kernelIZZZNS0_66_GLOBAL__N__a0cfb035_28_ActivationHardswishKernel_cu_f5210f67_355225hardswish_backward_kernelERNS_14TensorIteratorEENKUlvE_clEvENKUlvE_clEvEUlddE_St5arrayIPcLm3EELi4E23TrivialOffsetCalculatorILi2EjESB_ILi1EjENS0_6memory15LoadWithoutCastENSE_16StoreWithoutCastEEEviT_T0_T2_T3_T4_T5_)
        /*032c*/ 	.word	0x00000000


	//----- nvinfo : EIATTR_REGCOUNT
	.align		4
.L_173:
        /*0330*/ 	.byte	0x04, 0x2f
        /*0332*/ 	.short	(.L_175 - .L_174)
	.align		4
.L_174:
        /*0334*/ 	.word	index@(_ZN2at6native18elementwise_kernelILi128ELi2EZNS0_22gpu_kernel_impl_nocastIZZZNS0_66_GLOBAL__N__a0cfb035_28_ActivationHardswishKernel_cu_f5210f67_355225hardswish_backward_kernelERNS_14TensorIteratorEENKUlvE_clEvENKUlvE_clEvEUlddE_EEvRNS_18TensorIteratorBaseERKT_EUliE_EEviT1_)
        /*0338*/ 	.word	0x0000001f


	//----- nvinfo : EIATTR_FRAME_SIZE
	.align		4
.L_175:
        /*033c*/ 	.byte	0x04, 0x11
        /*033e*/ 	.short	(.L_177 - .L_176)
	.align		4
.L_176:
        /*0340*/ 	.word	index@($__internal_2_$__cuda_sm20_div_rn_f64_full)
        /*0344*/ 	.word	0x00000000


	//----- nvinfo : EIATTR_FRAME_SIZE
	.align		4
.L_177:
        /*0348*/ 	.byte	0x04, 0x11
        /*034a*/ 	.short	(.L_179 - .L_178)
	.align		4
.L_178:
        /*034c*/ 	.word	index@(_ZN2at6native18elementwise_kernelILi128ELi2EZNS0_22gpu_kernel_impl_nocastIZZZNS0_66_GLOBAL__N__a0cfb035_28_ActivationHardswishKernel_cu_f5210f67_355225hardswish_backward_kernelERNS_14TensorIteratorEENKUlvE_clEvENKUlvE_clEvEUlddE_EEvRNS_18TensorIteratorBaseERKT_EUliE_EEviT1_)
        /*0350*/ 	.word	0x00000000


	//----- nvinfo : EIATTR_REGCOUNT
	.align		4
.L_179:
        /*0354*/ 	.byte	0x04, 0x2f
        /*0356*/ 	.short	(.L_181 - .L_180)
	.align		4
.L_180:
        /*0358*/ 	.word	index@(_ZN2at6native27unrolled_elementwise_kernelIZZZNS0_66_GLOBAL__N__a0cfb035_28_ActivationHardswishKernel_cu_f5210f67_355225hardswish_backward_kernelERNS_14TensorIteratorEENKUlvE_clEvENKUlvE_clEvEUlddE_St5arrayIPcLm3EELi4E23TrivialOffsetCalculatorILi2EjESB_ILi1EjENS0_6memory12LoadWithCastILi2EEENSE_13StoreWithCastILi1EEEEEviT_T0_T2_T3_T4_T5_)
        /*035c*/ 	.word	0x00000028


	//----- nvinfo : EIATTR_FRAME_SIZE
	.align		4
.L_181:
        /*0360*/ 	.byte	0x04, 0x11
        /*0362*/ 	.short	(.L_183 - .L_182)
	.align		4
.L_182:
        /*0364*/ 	.word	index@($__internal_1_$__cuda_sm20_div_rn_f64_full)
        /*0368*/ 	.word	0x00000000


	//----- nvinfo : EIATTR_FRAME_SIZE
	.align		4
.L_183:
        /*036c*/ 	.byte	0x04, 0x11
        /*036e*/ 	.short	(.L_185 - .L_184)
	.align		4
.L_184:
        /*0370*/ 	.word	index@(_ZN2at6native27unrolled_elementwise_kernelIZZZNS0_66_GLOBAL__N__a0cfb035_28_ActivationHardswishKernel_cu_f5210f67_355225hardswish_backward_kernelERNS_14TensorIteratorEENKUlvE_clEvENKUlvE_clEvEUlddE_St5arrayIPcLm3EELi4E23TrivialOffsetCalculatorILi2EjESB_ILi1EjENS0_6memory12LoadWithCastILi2EEENSE_13StoreWithCastILi1EEEEEviT_T0_T2_T3_T4_T5_)
        /*0374*/ 	.word	0x00000000


	//----- nvinfo : EIATTR_REGCOUNT
	.align		4
.L_185:
        /*0378*/ 	.byte	0x04, 0x2f
        /*037a*/ 	.short	(.L_187 - .L_186)
	.align		4
.L_186:
        /*037c*/ 	.word	index@(_ZN2at6native18elementwise_kernelILi128ELi4EZNS0_15gpu_kernel_implIZZZNS0_66_GLOBAL__N__a0cfb035_28_ActivationHardswishKernel_cu_f5210f67_355225hardswish_backward_kernelERNS_14TensorIteratorEENKUlvE_clEvENKUlvE_clEvEUlddE_EEvRNS_18TensorIteratorBaseERKT_EUliE_EEviT1_)
        /*0380*/ 	.word	0x00000022


	//----- nvinfo : EIATTR_FRAME_SIZE
	.align		4
.L_187:
        /*0384*/ 	.byte	0x04, 0x11
        /*0386*/ 	.short	(.L_189 - .L_188)
	.align		4
.L_188:
        /*0388*/ 	.word	index@($__internal_0_$__cuda_sm20_div_rn_f64_full)
        /*038c*/ 	.word	0x00000000


	//----- nvinfo : EIATTR_FRAME_SIZE
	.align		4
.L_189:
        /*0390*/ 	.byte	0x04, 0x11
        /*0392*/ 	.short	(.L_191 - .L_190)
	.align		4
.L_190:
        /*0394*/ 	.word	index@(_ZN2at6native18elementwise_kernelILi128ELi4EZNS0_15gpu_kernel_implIZZZNS0_66_GLOBAL__N__a0cfb035_28_ActivationHardswishKernel_cu_f5210f67_355225hardswish_backward_kernelERNS_14TensorIteratorEENKUlvE_clEvENKUlvE_clEvEUlddE_EEvRNS_18TensorIteratorBaseERKT_EUliE_EEviT1_)
        /*0398*/ 	.word	0x00000000


	//----- nvinfo : EIATTR_REGCOUNT
	.align		4
.L_191:
        /*039c*/ 	.byte	0x04, 0x2f
        /*039e*/ 	.short	(.L_193 - .L_192)
	.align		4
.L_192:
        /*03a0*/ 	.word	index@(_ZN2at6native29vectorized_elementwise_kernelILi8EZZZNS0_66_GLOBAL__N__a0cfb035_28_ActivationHardswishKernel_cu_f5210f67_355225hardswish_backward_kernelERNS_14TensorIteratorEENKUlvE_clEvENKUlvE0_clEvEUlffE_St5arrayIPcLm3EEEEviT0_T1_)
        /*03a4*/ 	.word	0x00000020


	//----- nvinfo : EIATTR_FRAME_SIZE
	.align		4
.L_193:
        /*03a8*/ 	.byte	0x04, 0x11
        /*03aa*/ 	.short	(.L_195 - .L_194)
	.align		4
.L_194:
        /*03ac*/ 	.word	index@(_ZN2at6native29vectorized_elementwise_kernelILi8EZZZNS0_66_GLOBAL__N__a0cfb035_28_ActivationHardswishKernel_cu_f5210f67_355225hardswish_backward_kernelERNS_14TensorIteratorEENKUlvE_clEvENKUlvE0_clEvEUlffE_St5arrayIPcLm3EEEEviT0_T1_)
        /*03b0*/ 	.word	0x00000000


	//----- nvinfo : EIATTR_REGCOUNT
	.align		4
.L_195:
        /*03b4*/ 	.byte	0x04, 0x2f
        /*03b6*/ 	.short	(.L_197 - .L_196)
	.align		4
.L_196:
        /*03b8*/ 	.word	index@(_ZN2at6native29vectorized_elementwise_kernelILi4EZZZNS0_66_GLOBAL__N__a0cfb035_28_ActivationHardswishKernel_cu_f5210f67_355225hardswish_backward_kernelERNS_14TensorIteratorEENKUlvE_clEvENKUlvE0_clEvEUlffE_St5arrayIPcLm3EEEEviT0_T1_)
        /*03bc*/ 	.word	0x00000020


	//----- nvinfo : EIATTR_FRAME_SIZE
	.align		4
.L_197:
        /*03c0*/ 	.byte	0x04, 0x11
        /*03c2*/ 	.short	(.L_199 - .L_198)
	.align		4
.L_198:
        /*03c4*/ 	.word	index@(_ZN2at6native29vectorized_elementwise_kernelILi4EZZZNS0_66_GLOBAL__N__a0cfb035_28_ActivationHardswishKernel_cu_f5210f67_355225hardswish_backward_kernelERNS_14TensorIteratorEENKUlvE_clEvENKUlvE0_clEvEUlffE_St5arrayIPcLm3EEEEviT0_T1_)
        /*03c8*/ 	.word	0x00000000


	//----- nvinfo : EIATTR_REGCOUNT
	.align		4
.L_199:
        /*03cc*/ 	.byte	0x04, 0x2f
        /*03ce*/ 	.short	(.L_201 - .L_200)
	.align		4
.L_200:
        /*03d0*/ 	.word	index@(_ZN2at6native29vectorized_elementwise_kernelILi2EZZZNS0_66_GLOBAL__N__a0cfb035_28_ActivationHardswishKernel_cu_f5210f67_355225hardswish_backward_kernelERNS_14TensorIteratorEENKUlvE_clEvENKUlvE0_clEvEUlffE_St5arrayIPcLm3EEEEviT0_T1_)
        /*03d4*/ 	.word	0x00000020


	//----- nvinfo : EIATTR_FRAME_SIZE
	.align		4
.L_201:
        /*03d8*/ 	.byte	0x04, 0x11
        /*03da*/ 	.short	(.L_203 - .L_202)
	.align		4
.L_202:
        /*03dc*/ 	.word	index@(_ZN2at6native29vectorized_elementwise_kernelILi2EZZZNS0_66_GLOBAL__N__a0cfb035_28_ActivationHardswishKernel_cu_f5210f67_355225hardswish_backward_kernelERNS_14TensorIteratorEENKUlvE_clEvENKUlvE0_clEvEUlffE_St5arrayIPcLm3EEEEviT0_T1_)
        /*03e0*/ 	.word	0x00000000


	//----- nvinfo : EIATTR_REGCOUNT
	.align		4
.L_203:
        /*03e4*/ 	.byte	0x04, 0x2f
        /*03e6*/ 	.short	(.L_205 - .L_204)
	.align		4
.L_204:
        /*03e8*/ 	.word	index@(_ZN2at6native27unrolled_elementwise_kernelIZZZNS0_66_GLOBAL__N__a0cfb035_28_ActivationHardswishKernel_cu_f5210f67_355225hardswish_backward_kernelERNS_14TensorIteratorEENKUlvE_clEvENKUlvE0_clEvEUlffE_St5arrayIPcLm3EELi4E23TrivialOffsetCalculatorILi2EjESB_ILi1EjENS0_6memory15LoadWithoutCastENSE_16StoreWithoutCastEEEviT_T0_T2_T3_T4_T5_)
        /*03ec*/ 	.word	0x0000001c


	//----- nvinfo : EIATTR_FRAME_SIZE
	.align		4
.L_205:
        /*03f0*/ 	.byte	0x04, 0x11
        /*03f2*/ 	.short	(.L_207 - .L_206)
	.align		4
.L_206:
        /*03f4*/ 	.word	index@(_ZN2at6native27unrolled_elementwise_kernelIZZZNS0_66_GLOBAL__N__a0cfb035_28_ActivationHardswishKernel_cu_f5210f67_355225hardswish_backward_kernelERNS_14TensorIteratorEENKUlvE_clEvENKUlvE0_clEvEUlffE_St5arrayIPcLm3EELi4E23TrivialOffsetCalculatorILi2EjESB_ILi1EjENS0_6memory15LoadWithoutCastENSE_16StoreWithoutCastEEEviT_T0_T2_T3_T4_T5_)
        /*03f8*/ 	.word	0x00000000


	//----- nvinfo : EIATTR_REGCOUNT
	.align		4
.L_207:
        /*03fc*/ 	.byte	0x04, 0x2f
        /*03fe*/ 	.short	(.L_209 - .L_208)
	.align		4
.L_208:
        /*0400*/ 	.word	index@(_ZN2at6native18elementwise_kernelILi128ELi2EZNS0_22gpu_kernel_impl_nocastIZZZNS0_66_GLOBAL__N__a0cfb035_28_ActivationHardswishKernel_cu_f5210f67_355225hardswish_backward_kernelERNS_14TensorIteratorEENKUlvE_clEvENKUlvE0_clEvEUlffE_EEvRNS_18TensorIteratorBaseERKT_EUliE_EEviT1_)
        /*0404*/ 	.word	0x00000012


	//----- nvinfo : EIATTR_FRAME_SIZE
	.align		4
.L_209:
        /*0408*/ 	.byte	0x04, 0x11
        /*040a*/ 	.short	(.L_211 - .L_210)
	.align		4
.L_210:
        /*040c*/ 	.word	index@(_ZN2at6native18elementwise_kernelILi128ELi2EZNS0_22gpu_kernel_impl_nocastIZZZNS0_66_GLOBAL__N__a0cfb035_28_ActivationHardswishKernel_cu_f5210f67_355225hardswish_backward_kernelERNS_14TensorIteratorEENKUlvE_clEvENKUlvE0_clEvEUlffE_EEvRNS_18TensorIteratorBaseERKT_EUliE_EEviT1_)
        /*0410*/ 	.word	0x00000000


	//----- nvinfo : EIATTR_REGCOUNT
	.align		4
.L_211:
        /*0414*/ 	.byte	0x04, 0x2f
        /*0416*/ 	.short	(.L_213 - .L_212)
	.align		4
.L_212:
        /*0418*/ 	.word	index@(_ZN2at6native27unrolled_elementwise_kernelIZZZNS0_66_GLOBAL__N__a0cfb035_28_ActivationHardswishKernel_cu_f5210f67_355225hardswish_backward_kernelERNS_14TensorIteratorEENKUlvE_clEvENKUlvE0_clEvEUlffE_St5arrayIPcLm3EELi4E23TrivialOffsetCalculatorILi2EjESB_ILi1EjENS0_6memory12LoadWithCastILi2EEENSE_13StoreWithCastILi1EEEEEviT_T0_T2_T3_T4_T5_)
        /*041c*/ 	.word	0x00000020


	//----- nvinfo : EIATTR_FRAME_SIZE
	.align		4
.L_213:
        /*0420*/ 	.byte	0x04, 0x11
        /*0422*/ 	.short	(.L_215 - .L_214)
	.align		4
.L_214:
        /*0424*/ 	.word	index@(_ZN2at6native27unrolled_elementwise_kernelIZZZNS0_66_GLOBAL__N__a0cfb035_28_ActivationHardswishKernel_cu_f5210f67_355225hardswish_backward_kernelERNS_14TensorIteratorEENKUlvE_clEvENKUlvE0_clEvEUlffE_St5arrayIPcLm3EELi4E23TrivialOffsetCalculatorILi2EjESB_ILi1EjENS0_6memory12LoadWithCastILi2EEENSE_13StoreWithCastILi1EEEEEviT_T0_T2_T3_T4_T5_)
        /*0428*/ 	.word	0x00000000


	//----- nvinfo : EIATTR_REGCOUNT
	.align		4
.L_215:
        /*042c*/ 	.byte	0x04, 0x2f
        /*042e*/ 	.short	(.L_217 - .L_216)
	.align		4
.L_216:
        /*0430*/ 	.word	index@(_ZN2at6native18elementwise_kernelILi128ELi4EZNS0_15gpu_kernel_implIZZZNS0_66_GLOBAL__N__a0cfb035_28_ActivationHardswishKernel_cu_f5210f67_355225hardswish_backward_kernelERNS_14TensorIteratorEENKUlvE_clEvENKUlvE0_clEvEUlffE_EEvRNS_18TensorIteratorBaseERKT_EUliE_EEviT1_)
        /*0434*/ 	.word	0x0000001a


	//----- nvinfo : EIATTR_FRAME_SIZE
	.align		4
.L_217:
        /*0438*/ 	.byte	0x04, 0x11
        /*043a*/ 	.short	(.L_219 - .L_218)
	.align		4
.L_218:
        /*043c*/ 	.word	index@(_ZN2at6native18elementwise_kernelILi128ELi4EZNS0_15gpu_kernel_implIZZZNS0_66_GLOBAL__N__a0cfb035_28_ActivationHardswishKernel_cu_f5210f67_355225hardswish_backward_kernelERNS_14TensorIteratorEENKUlvE_clEvENKUlvE0_clEvEUlffE_EEvRNS_18TensorIteratorBaseERKT_EUliE_EEviT1_)
        /*0440*/ 	.word	0x00000000


	//----- nvinfo : EIATTR_REGCOUNT
	.align		4
.L_219:
        /*0444*/ 	.byte	0x04, 0x2f
        /*0446*/ 	.short	(.L_221 - .L_220)
	.align		4
.L_220:
        /*0448*/ 	.word	index@(_ZN2at6native29vectorized_elementwise_kernelILi8EZZZNS0_66_GLOBAL__N__a0cfb035_28_ActivationHardswishKernel_cu_f5210f67_355225hardswish_backward_kernelERNS_14TensorIteratorEENKUlvE_clEvENKUlvE1_clEvEUlN3c104HalfES8_E_St5arrayIPcLm3EEEEviT0_T1_)
        /*044c*/ 	.word	0x0000001e


	//----- nvinfo : EIATTR_FRAME_SIZE
	.align		4
.L_221:
        /*0450*/ 	.byte	0x04, 0x11
        /*0452*/ 	.short	(.L_223 - .L_222)
	.align		4
.L_222:
        /*0454*/ 	.word	index@(_ZN2at6native29vectorized_elementwise_kernelILi8EZZZNS0_66_GLOBAL__N__a0cfb035_28_ActivationHardswishKernel_cu_f5210f67_355225hardswish_backward_kernelERNS_14TensorIteratorEENKUlvE_clEvENKUlvE1_clEvEUlN3c104HalfES8_E_St5arrayIPcLm3EEEEviT0_T1_)
        /*0458*/ 	.word	0x00000000


	//----- nvinfo : EIATTR_REGCOUNT
	.align		4
.L_223:
        /*045c*/ 	.byte	0x04, 0x2f
        /*045e*/ 	.short	(.L_225 - .L_224)
	.align		4
.L_224:
        /*0460*/ 	.word	index@(_ZN2at6native29vectorized_elementwise_kernelILi4EZZZNS0_66_GLOBAL__N__a0cfb035_28_ActivationHardswishKernel_cu_f5210f67_355225hardswish_backward_kernelERNS_14TensorIteratorEENKUlvE_clEvENKUlvE1_clEvEUlN3c104HalfES8_E_St5arrayIPcLm3EEEEviT0_T1_)
        /*0464*/ 	.word	0x0000001e


	//----- nvinfo : EIATTR_FRAME_SIZE
	.align		4
.L_225:
        /*0468*/ 	.byte	0x04, 0x11
        /*046a*/ 	.short	(.L_227 - .L_226)
	.align		4
.L_226:
        /*046c*/ 	.word	index@(_ZN2at6native29vectorized_elementwise_kernelILi4EZZZNS0_66_GLOBAL__N__a0cfb035_28_ActivationHardswishKernel_cu_f5210f67_355225hardswish_backward_kernelERNS_14TensorIteratorEENKUlvE_clEvENKUlvE1_clEvEUlN3c104HalfES8_E_St5arrayIPcLm3EEEEviT0_T1_)
        /*0470*/ 	.word	0x00000000


	//----- nvinfo : EIATTR_REGCOUNT
	.align		4
.L_227:
        /*0474*/ 	.byte	0x04, 0x2f
        /*0476*/ 	.short	(.L_229 - .L_228)
	.align		4
.L_228:
        /*0478*/ 	.word	index@(_ZN2at6native29vectorized_elementwise_kernelILi2EZZZNS0_66_GLOBAL__N__a0cfb035_28_ActivationHardswishKernel_cu_f5210f67_355225hardswish_backward_kernelERNS_14TensorIteratorEENKUlvE_clEvENKUlvE1_clEvEUlN3c104HalfES8_E_St5arrayIPcLm3EEEEviT0_T1_)
        /*047c*/ 	.word	0x0000001e


	//----- nvinfo : EIATTR_FRAME_SIZE
	.align		4
.L_229:
        /*0480*/ 	.byte	0x04, 0x11
        /*0482*/ 	.short	(.L_231 - .L_230)
	.align		4
.L_230:
        /*0484*/ 	.word	index@(_ZN2at6native29vectorized_elementwise_kernelILi2EZZZNS0_66_GLOBAL__N__a0cfb035_28_ActivationHardswishKernel_cu_f5210f67_355225hardswish_backward_kernelERNS_14TensorIteratorEENKUlvE_clEvENKUlvE1_clEvEUlN3c104HalfES8_E_St5arrayIPcLm3EEEEviT0_T1_)
        /*0488*/ 	.word	0x00000000


	//----- nvinfo : EIATTR_REGCOUNT
	.align		4
.L_231:
        /*048c*/ 	.byte	0x04, 0x2f
        /*048e*/ 	.short	(.L_233 - .L_232)
	.align		4
.L_232:
        /*0490*/ 	.word	index@(_ZN2at6native27unrolled_elementwise_kernelIZZZNS0_66_GLOBAL__N__a0cfb035_28_ActivationHardswishKernel_cu_f5210f67_355225hardswish_backward_kernelERNS_14TensorIteratorEENKUlvE_clEvENKUlvE1_clEvEUlN3c104HalfES8_E_St5arrayIPcLm3EELi4E23TrivialOffsetCalculatorILi2EjESD_ILi1EjENS0_6memory15LoadWithoutCastENSG_16StoreWithoutCastEEEviT_T0_T2_T3_T4_T5_)
        /*0494*/ 	.word	0x0000001c


	//----- nvinfo : EIATTR_FRAME_SIZE
	.align		4
.L_233:
        /*0498*/ 	.byte	0x04, 0x11
        /*049a*/ 	.short	(.L_235 - .L_234)
	.align		4
.L_234:
        /*049c*/ 	.word	index@(_ZN2at6native27unrolled_elementwise_kernelIZZZNS0_66_GLOBAL__N__a0cfb035_28_ActivationHardswishKernel_cu_f5210f67_355225hardswish_backward_kernelERNS_14TensorIteratorEENKUlvE_clEvENKUlvE1_clEvEUlN3c104HalfES8_E_St5arrayIPcLm3EELi4E23TrivialOffsetCalculatorILi2EjESD_ILi1EjENS0_6memory15LoadWithoutCastENSG_16StoreWithoutCastEEEviT_T0_T2_T3_T4_T5_)
        /*04a0*/ 	.word	0x00000000


	//----- nvinfo : EIATTR_REGCOUNT
	.align		4
.L_235:
        /*04a4*/ 	.byte	0x04, 0x2f
        /*04a6*/ 	.short	(.L_237 - .L_236)
	.align		4
.L_236:
        /*04a8*/ 	.word	index@(_ZN2at6native18elementwise_kernelILi128ELi4EZNS0_22gpu_kernel_impl_nocastIZZZNS0_66_GLOBAL__N__a0cfb035_28_ActivationHardswishKernel_cu_f5210f67_355225hardswish_backward_kernelERNS_14TensorIteratorEENKUlvE_clEvENKUlvE1_clEvEUlN3c104HalfES9_E_EEvRNS_18TensorIteratorBaseERKT_EUliE_EEviT1_)
        /*04ac*/ 	.word	0x00000012


	//----- nvinfo : EIATTR_FRAME_SIZE
	.align		4
.L_237:
        /*04b0*/ 	.byte	0x04, 0x11
        /*04b2*/ 	.short	(.L_239 - .L_238)
	.align		4
.L_238:
        /*04b4*/ 	.word	index@(_ZN2at6native18elementwise_kernelILi128ELi4EZNS0_22gpu_kernel_impl_nocastIZZZNS0_66_GLOBAL__N__a0cfb035_28_ActivationHardswishKernel_cu_f5210f67_355225hardswish_backward_kernelERNS_14TensorIteratorEENKUlvE_clEvENKUlvE1_clEvEUlN3c104HalfES9_E_EEvRNS_18TensorIteratorBaseERKT_EUliE_EEviT1_)
        /*04b8*/ 	.word	0x00000000


	//----- nvinfo : EIATTR_REGCOUNT
	.align		4
.L_239:
        /*04bc*/ 	.byte	0x04, 0x2f
        /*04be*/ 	.short	(.L_241 - .L_240)
	.align		4
.L_240:
        /*04c0*/ 	.word	index@(_ZN2at6native27unrolled_elementwise_kernelIZZZNS0_66_GLOBAL__N__a0cfb035_28_ActivationHardswishKernel_cu_f5210f67_355225hardswish_backward_kernelERNS_14TensorIteratorEENKUlvE_clEvENKUlvE1_clEvEUlN3c104HalfES8_E_St5arrayIPcLm3EELi4E23TrivialOffsetCalculatorILi2EjESD_ILi1EjENS0_6memory12LoadWithCastILi2EEENSG_13StoreWithCastILi1EEEEEviT_T0_T2_T3_T4_T5_)
        /*04c4*/ 	.word	0x0000001f


	//----- nvinfo : EIATTR_FRAME_SIZE
	.align		4
.L_241:
        /*04c8*/ 	.byte	0x04, 0x11
        /*04ca*/ 	.short	(.L_243 - .L_242)
	.align		4
.L_242:
        /*04cc*/ 	.word	index@(_ZN2at6native27unrolled_elementwise_kernelIZZZNS0_66_GLOBAL__N__a0cfb035_28_ActivationHardswishKernel_cu_f5210f67_355225hardswish_backward_kernelERNS_14TensorIteratorEENKUlvE_clEvENKUlvE1_clEvEUlN3c104HalfES8_E_St5arrayIPcLm3EELi4E23TrivialOffsetCalculatorILi2EjESD_ILi1EjENS0_6memory12LoadWithCastILi2EEENSG_13StoreWithCastILi1EEEEEviT_T0_T2_T3_T4_T5_)
        /*04d0*/ 	.word	0x00000000


	//----- nvinfo : EIATTR_REGCOUNT
	.align		4
.L_243:
        /*04d4*/ 	.byte	0x04, 0x2f
        /*04d6*/ 	.short	(.L_245 - .L_244)
	.align		4
.L_244:
        /*04d8*/ 	.word	index@(_ZN2at6native18elementwise_kernelILi128ELi4EZNS0_15gpu_kernel_implIZZZNS0_66_GLOBAL__N__a0cfb035_28_ActivationHardswishKernel_cu_f5210f67_355225hardswish_backward_kernelERNS_14TensorIteratorEENKUlvE_clEvENKUlvE1_clEvEUlN3c104HalfES9_E_EEvRNS_18TensorIteratorBaseERKT_EUliE_EEviT1_)
        /*04dc*/ 	.word	0x0000001a


	//----- nvinfo : EIATTR_FRAME_SIZE
	.align		4
.L_245:
        /*04e0*/ 	.byte	0x04, 0x11
        /*04e2*/ 	.short	(.L_247 - .L_246)
	.align		4
.L_246:
        /*04e4*/ 	.word	index@(_ZN2at6native18elementwise_kernelILi128ELi4EZNS0_15gpu_kernel_implIZZZNS0_66_GLOBAL__N__a0cfb035_28_ActivationHardswishKernel_cu_f5210f67_355225hardswish_backward_kernelERNS_14TensorIteratorEENKUlvE_clEvENKUlvE1_clEvEUlN3c104HalfES9_E_EEvRNS_18TensorIteratorBaseERKT_EUliE_EEviT1_)
        /*04e8*/ 	.word	0x00000000


	//----- nvinfo : EIATTR_REGCOUNT
	.align		4
.L_247:
        /*04ec*/ 	.byte	0x04, 0x2f
        /*04ee*/ 	.short	(.L_249 - .L_248)
	.align		4
.L_248:
        /*04f0*/ 	.word	index@(_ZN2at6native29vectorized_elementwise_kernelILi8EZZZNS0_66_GLOBAL__N__a0cfb035_28_ActivationHardswishKernel_cu_f5210f67_355225hardswish_backward_kernelERNS_14TensorIteratorEENKUlvE_clEvENKUlvE2_clEvEUlN3c108BFloat16ES8_E_St5arrayIPcLm3EEEEviT0_T1_)
        /*04f4*/ 	.word	0x0000001e


	//----- nvinfo : EIATTR_FRAME_SIZE
	.align		4
.L_249:
        /*04f8*/ 	.byte	0x04, 0x11
        /*04fa*/ 	.short	(.L_251 - .L_250)
	.align		4
.L_250:
        /*04fc*/ 	.word	index@(_ZN2at6native29vectorized_elementwise_kernelILi8EZZZNS0_66_GLOBAL__N__a0cfb035_28_ActivationHardswishKernel_cu_f5210f67_355225hardswish_backward_kernelERNS_14TensorIteratorEENKUlvE_clEvENKUlvE2_clEvEUlN3c108BFloat16ES8_E_St5arrayIPcLm3EEEEviT0_T1_)
        /*0500*/ 	.word	0x00000000


	//----- nvinfo : EIATTR_REGCOUNT
	.align		4
.L_251:
        /*0504*/ 	.byte	0x04, 0x2f
        /*0506*/ 	.short	(.L_253 - .L_252)
	.align		4
.L_252:
        /*0508*/ 	.word	index@(_ZN2at6native29vectorized_elementwise_kernelILi4EZZZNS0_66_GLOBAL__N__a0cfb035_28_ActivationHardswishKernel_cu_f5210f67_355225hardswish_backward_kernelERNS_14TensorIteratorEENKUlvE_clEvENKUlvE2_clEvEUlN3c108BFloat16ES8_E_St5arrayIPcLm3EEEEviT0_T1_)
        /*050c*/ 	.word	0x0000001e


	//----- nvinfo : EIATTR_FRAME_SIZE
	.align		4
.L_253:
        /*0510*/ 	.byte	0x04, 0x11
        /*0512*/ 	.short	(.L_255 - .L_254)
	.align		4
.L_254:
        /*0514*/ 	.word	index@(_ZN2at6native29vectorized_elementwise_kernelILi4EZZZNS0_66_GLOBAL__N__a0cfb035_28_ActivationHardswishKernel_cu_f5210f67_355225hardswish_backward_kernelERNS_14TensorIteratorEENKUlvE_clEvENKUlvE2_clEvEUlN3c108BFloat16ES8_E_St5arrayIPcLm3EEEEviT0_T1_)
        /*0518*/ 	.word	0x00000000


	//----- nvinfo : EIATTR_REGCOUNT
	.align		4
.L_255:
        /*051c*/ 	.byte	0x04, 0x2f
        /*051e*/ 	.short	(.L_257 - .L_256)
	.align		4
.L_256:
        /*0520*/ 	.word	index@(_ZN2at6native29vectorized_elementwise_kernelILi2EZZZNS0_66_GLOBAL__N__a0cfb035_28_ActivationHardswishKernel_cu_f5210f67_355225hardswish_backward_kernelERNS_14TensorIteratorEENKUlvE_clEvENKUlvE2_clEvEUlN3c108BFloat16ES8_E_St5arrayIPcLm3EEEEviT0_T1_)
        /*0524*/ 	.word	0x0000001e


	//----- nvinfo : EIATTR_FRAME_SIZE
	.align		4
.L_257:
        /*0528*/ 	.byte	0x04, 0x11
        /*052a*/ 	.short	(.L_259 - .L_258)
	.align		4
.L_258:
        /*052c*/ 	.word	index@(_ZN2at6native29vectorized_elementwise_kernelILi2EZZZNS0_66_GLOBAL__N__a0cfb035_28_ActivationHardswishKernel_cu_f5210f67_355225hardswish_backward_kernelERNS_14TensorIteratorEENKUlvE_clEvENKUlvE2_clEvEUlN3c108BFloat16ES8_E_St5arrayIPcLm3EEEEviT0_T1_)
        /*0530*/ 	.word	0x00000000


	//----- nvinfo : EIATTR_REGCOUNT
	.align		4
.L_259:
        /*0534*/ 	.byte	0x04, 0x2f
        /*0536*/ 	.short	(.L_261 - .L_260)
	.align		4
.L_260:
        /*0538*/ 	.word	index@(_ZN2at6native27unrolled_elementwise_kernelIZZZNS0_66_GLOBAL__N__a0cfb035_28_ActivationHardswishKernel_cu_f5210f67_355225hardswish_backward_kernelERNS_14TensorIteratorEENKUlvE_clEvENKUlvE2_clEvEUlN3c108BFloat16ES8_E_St5arrayIPcLm3EELi4E23TrivialOffsetCalculatorILi2EjESD_ILi1EjENS0_6memory15LoadWithoutCastENSG_16StoreWithoutCastEEEviT_T0_T2_T3_T4_T5_)
        /*053c*/ 	.word	0x0000001c


	//----- nvinfo : EIATTR_FRAME_SIZE
	.align		4
.L_261:
        /*0540*/ 	.byte	0x04, 0x11
        /*0542*/ 	.short	(.L_263 - .L_262)
	.align		4
.L_262:
        /*0544*/ 	.word	index@(_ZN2at6native27unrolled_elementwise_kernelIZZZNS0_66_GLOBAL__N__a0cfb035_28_ActivationHardswishKernel_cu_f5210f67_355225hardswish_backward_kernelERNS_14TensorIteratorEENKUlvE_clEvENKUlvE2_clEvEUlN3c108BFloat16ES8_E_St5arrayIPcLm3EELi4E23TrivialOffsetCalculatorILi2EjESD_ILi1EjENS0_6memory15LoadWithoutCastENSG_16StoreWithoutCastEEEviT_T0_T2_T3_T4_T5_)
        /*0548*/ 	.word	0x00000000


	//----- nvinfo : EIATTR_REGCOUNT
	.align		4
.L_263:
        /*054c*/ 	.byte	0x04, 0x2f
        /*054e*/ 	.short	(.L_265 - .L_264)
	.align		4
.L_264:
        /*0550*/ 	.word	index@(_ZN2at6native18elementwise_kernelILi128ELi4EZNS0_22gpu_kernel_impl_nocastIZZZNS0_66_GLOBAL__N__a0cfb035_28_ActivationHardswishKernel_cu_f5210f67_355225hardswish_backward_kernelERNS_14TensorIteratorEENKUlvE_clEvENKUlvE2_clEvEUlN3c108BFloat16ES9_E_EEvRNS_18TensorIteratorBaseERKT_EUliE_EEviT1_)
        /*0554*/ 	.word	0x00000012


	//----- nvinfo : EIATTR_FRAME_SIZE
	.align		4
.L_265:
        /*0558*/ 	.byte	0x04, 0x11
        /*055a*/ 	.short	(.L_267 - .L_266)
	.align		4
.L_266:
        /*055c*/ 	.word	index@(_ZN2at6native18elementwise_kernelILi128ELi4EZNS0_22gpu_kernel_impl_nocastIZZZNS0_66_GLOBAL__N__a0cfb035_28_ActivationHardswishKernel_cu_f5210f67_355225hardswish_backward_kernelERNS_14TensorIteratorEENKUlvE_clEvENKUlvE2_clEvEUlN3c108BFloat16ES9_E_EEvRNS_18TensorIteratorBaseERKT_EUliE_EEviT1_)
        /*0560*/ 	.word	0x00000000


	//----- nvinfo : EIATTR_REGCOUNT
	.align		4
.L_267:
        /*0564*/ 	.byte	0x04, 0x2f
        /*0566*/ 	.short	(.L_269 - .L_268)
	.align		4
.L_268:
        /*0568*/ 	.word	index@(_ZN2at6native27unrolled_elementwise_kernelIZZZNS0_66_GLOBAL__N__a0cfb035_28_ActivationHardswishKernel_cu_f5210f67_355225hardswish_backward_kernelERNS_14TensorIteratorEENKUlvE_clEvENKUlvE2_clEvEUlN3c108BFloat16ES8_E_St5arrayIPcLm3EELi4E23TrivialOffsetCalculatorILi2EjESD_ILi1EjENS0_6memory12LoadWithCastILi2EEENSG_13StoreWithCastILi1EEEEEviT_T0_T2_T3_T4_T5_)
        /*056c*/ 	.word	0x0000001f


	//----- nvinfo : EIATTR_FRAME_SIZE
	.align		4
.L_269:
        /*0570*/ 	.byte	0x04, 0x11
        /*0572*/ 	.short	(.L_271 - .L_270)
	.align		4
.L_270:
        /*0574*/ 	.word	index@(_ZN2at6native27unrolled_elementwise_kernelIZZZNS0_66_GLOBAL__N__a0cfb035_28_ActivationHardswishKernel_cu_f5210f67_355225hardswish_backward_kernelERNS_14TensorIteratorEENKUlvE_clEvENKUlvE2_clEvEUlN3c108BFloat16ES8_E_St5arrayIPcLm3EELi4E23TrivialOffsetCalculatorILi2EjESD_ILi1EjENS0_6memory12LoadWithCastILi2EEENSG_13StoreWithCastILi1EEEEEviT_T0_T2_T3_T4_T5_)
        /*0578*/ 	.word	0x00000000


	//----- nvinfo : EIATTR_REGCOUNT
	.align		4
.L_271:
        /*057c*/ 	.byte	0x04, 0x2f
        /*057e*/ 	.short	(.L_273 - .L_272)
	.align		4
.L_272:
        /*0580*/ 	.word	index@(_ZN2at6native18elementwise_kernelILi128ELi4EZNS0_15gpu_kernel_implIZZZNS0_66_GLOBAL__N__a0cfb035_28_ActivationHardswishKernel_cu_f5210f67_355225hardswish_backward_kernelERNS_14TensorIteratorEENKUlvE_clEvENKUlvE2_clEvEUlN3c108BFloat16ES9_E_EEvRNS_18TensorIteratorBaseERKT_EUliE_EEviT1_)
        /*0584*/ 	.word	0x0000001a


	//----- nvinfo : EIATTR_FRAME_SIZE
	.align		4
.L_273:
        /*0588*/ 	.byte	0x04, 0x11
        /*058a*/ 	.short	(.L_275 - .L_274)
	.align		4
.L_274:
        /*058c*/ 	.word	index@(_ZN2at6native18elementwise_kernelILi128ELi4EZNS0_15gpu_kernel_implIZZZNS0_66_GLOBAL__N__a0cfb035_28_ActivationHardswishKernel_cu_f5210f67_355225hardswish_backward_kernelERNS_14TensorIteratorEENKUlvE_clEvENKUlvE2_clEvEUlN3c108BFloat16ES9_E_EEvRNS_18TensorIteratorBaseERKT_EUliE_EEviT1_)
        /*0590*/ 	.word	0x00000000


	//----- nvinfo : EIATTR_MIN_STACK_SIZE
	.align		4
.L_275:
        /*0594*/ 	.byte	0x04, 0x12
        /*0596*/ 	.short	(.L_277 - .L_276)
	.align		4
.L_276:
        /*0598*/ 	.word	index@(_ZN2at6native18elementwise_kernelILi128ELi4EZNS0_15gpu_kernel_implIZZZNS0_66_GLOBAL__N__a0cfb035_28_ActivationHardswishKernel_cu_f5210f67_355225hardswish_backward_kernelERNS_14TensorIteratorEENKUlvE_clEvENKUlvE2_clEvEUlN3c108BFloat16ES9_E_EEvRNS_18TensorIteratorBaseERKT_EUliE_EEviT1_)
        /*059c*/ 	.word	0x00000000


	//----- nvinfo : EIATTR_MIN_STACK_SIZE
	.align		4
.L_277:
        /*05a0*/ 	.byte	0x04, 0x12
        /*05a2*/ 	.short	(.L_279 - .L_278)
	.align		4
.L_278:
        /*05a4*/ 	.word	index@(_ZN2at6native27unrolled_elementwise_kernelIZZZNS0_66_GLOBAL__N__a0cfb035_28_ActivationHardswishKernel_cu_f5210f67_355225hardswish_backward_kernelERNS_14TensorIteratorEENKUlvE_clEvENKUlvE2_clEvEUlN3c108BFloat16ES8_E_St5arrayIPcLm3EELi4E23TrivialOffsetCalculatorILi2EjESD_ILi1EjENS0_6memory12LoadWithCastILi2EEENSG_13StoreWithCastILi1EEEEEviT_T0_T2_T3_T4_T5_)
        /*05a8*/ 	.word	0x00000000


	//----- nvinfo : EIATTR_MIN_STACK_SIZE
	.align		4
.L_279:
        /*05ac*/ 	.byte	0x04, 0x12
        /*05ae*/ 	.short	(.L_281 - .L_280)
	.align		4
.L_280:
        /*05b0*/ 	.word	index@(_ZN2at6native18elementwise_kernelILi128ELi4EZNS0_22gpu_kernel_impl_nocastIZZZNS0_66_GLOBAL__N__a0cfb035_28_ActivationHardswishKernel_cu_f5210f67_355225hardswish_backward_kernelERNS_14TensorIteratorEENKUlvE_clEvENKUlvE2_clEvEUlN3c108BFloat16ES9_E_EEvRNS_18TensorIteratorBaseERKT_EUliE_EEviT1_)
        /*05b4*/ 	.word	0x00000000


	//----- nvinfo : EIATTR_MIN_STACK_SIZE
	.align		4
.L_281:
        /*05b8*/ 	.byte	0x04, 0x12
        /*05ba*/ 	.short	(.L_283 - .L_282)
	.align		4
.L_282:
        /*05bc*/ 	.word	index@(_ZN2at6native27unrolled_elementwise_kernelIZZZNS0_66_GLOBAL__N__a0cfb035_28_ActivationHardswishKernel_cu_f5210f67_355225hardswish_backward_kernelERNS_14TensorIteratorEENKUlvE_clEvENKUlvE2_clEvEUlN3c108BFloat16ES8_E_St5arrayIPcLm3EELi4E23TrivialOffsetCalculatorILi2EjESD_ILi1EjENS0_6memory15LoadWithoutCastENSG_16StoreWithoutCastEEEviT_T0_T2_T3_T4_T5_)
        /*05c0*/ 	.word	0x00000000


	//----- nvinfo : EIATTR_MIN_STACK_SIZE
	.align		4
.L_283:
        /*05c4*/ 	.byte	0x04, 0x12
        /*05c6*/ 	.short	(.L_285 - .L_284)
	.align		4
.L_284:
        /*05c8*/ 	.word	index@(_ZN2at6native29vectorized_elementwise_kernelILi2EZZZNS0_66_GLOBAL__N__a0cfb035_28_ActivationHardswishKernel_cu_f5210f67_355225hardswish_backward_kernelERNS_14TensorIteratorEENKUlvE_clEvENKUlvE2_clEvEUlN3c108BFloat16ES8_E_St5arrayIPcLm3EEEEviT0_T1_)
        /*05cc*/ 	.word	0x00000000


	//----- nvinfo : EIATTR_MIN_STACK_SIZE
	.align		4
.L_285:
        /*05d0*/ 	.byte	0x04, 0x12
        /*05d2*/ 	.short	(.L_287 - .L_286)
	.align		4
.L_286:
        /*05d4*/ 	.word	index@(_ZN2at6native29vectorized_elementwise_kernelILi4EZZZNS0_66_GLOBAL__N__a0cfb035_28_ActivationHardswishKernel_cu_f5210f67_355225hardswish_backward_kernelERNS_14TensorIteratorEENKUlvE_clEvENKUlvE2_clEvEUlN3c108BFloat16ES8_E_St5arrayIPcLm3EEEEviT0_T1_)
        /*05d8*/ 	.word	0x00000000


	//----- nvinfo : EIATTR_MIN_STACK_SIZE
	.align		4
.L_287:
        /*05dc*/ 	.byte	0x04, 0x12
        /*05de*/ 	.short	(.L_289 - .L_288)
	.align		4
.L_288:
        /*05e0*/ 	.word	index@(_ZN2at6native29vectorized_elementwise_kernelILi8EZZZNS0_66_GLOBAL__N__a0cfb035_28_ActivationHardswishKernel_cu_f5210f67_355225hardswish_backward_kernelERNS_14TensorIteratorEENKUlvE_clEvENKUlvE2_clEvEUlN3c108BFloat16ES8_E_St5arrayIPcLm3EEEEviT0_T1_)
        /*05e4*/ 	.word	0x00000000


	//----- nvinfo : EIATTR_MIN_STACK_SIZE
	.align		4
.L_289:
        /*05e8*/ 	.byte	0x04, 0x12
        /*05ea*/ 	.short	(.L_291 - .L_290)
	.align		4
.L_290:
        /*05ec*/ 	.word	index@(_ZN2at6native18elementwise_kernelILi128ELi4EZNS0_15gpu_kernel_implIZZZNS0_66_GLOBAL__N__a0cfb035_28_ActivationHardswishKernel_cu_f5210f67_355225hardswish_backward_kernelERNS_14TensorIteratorEENKUlvE_clEvENKUlvE1_clEvEUlN3c104HalfES9_E_EEvRNS_18TensorIteratorBaseERKT_EUliE_EEviT1_)
        /*05f0*/ 	.word	0x00000000


	//----- nvinfo : EIATTR_MIN_STACK_SIZE
	.align		4
.L_291:
        /*05f4*/ 	.byte	0x04, 0x12
        /*05f6*/ 	.short	(.L_293 - .L_292)
	.align		4
.L_292:
        /*05f8*/ 	.word	index@(_ZN2at6native27unrolled_elementwise_kernelIZZZNS0_66_GLOBAL__N__a0cfb035_28_ActivationHardswishKernel_cu_f5210f67_355225hardswish_backward_kernelERNS_14TensorIteratorEENKUlvE_clEvENKUlvE1_clEvEUlN3c104HalfES8_E_St5arrayIPcLm3EELi4E23TrivialOffsetCalculatorILi2EjESD_ILi1EjENS0_6memory12LoadWithCastILi2EEENSG_13StoreWithCastILi1EEEEEviT_T0_T2_T3_T4_T5_)
        /*05fc*/ 	.word	0x00000000


	//----- nvinfo : EIATTR_MIN_STACK_SIZE
	.align		4
.L_293:
        /*0600*/ 	.byte	0x04, 0x12
        /*0602*/ 	.short	(.L_295 - .L_294)
	.align		4
.L_294:
        /*0604*/ 	.word	index@(_ZN2at6native18elementwise_kernelILi128ELi4EZNS0_22gpu_kernel_impl_nocastIZZZNS0_66_GLOBAL__N__a0cfb035_28_ActivationHardswishKernel_cu_f5210f67_355225hardswish_backward_kernelERNS_14TensorIteratorEENKUlvE_clEvENKUlvE1_clEvEUlN3c104HalfES9_E_EEvRNS_18TensorIteratorBaseERKT_EUliE_EEviT1_)
        /*0608*/ 	.word	0x00000000


	//----- nvinfo : EIATTR_MIN_STACK_SIZE
	.align		4
.L_295:
        /*060c*/ 	.byte	0x04, 0x12
        /*060e*/ 	.short	(.L_297 - .L_296)
	.align		4
.L_296:
        /*0610*/ 	.word	index@(_ZN2at6native27unrolled_elementwise_kernelIZZZNS0_66_GLOBAL__N__a0cfb035_28_ActivationHardswishKernel_cu_f5210f67_355225hardswish_backward_kernelERNS_14TensorIteratorEENKUlvE_clEvENKUlvE1_clEvEUlN3c104HalfES8_E_St5arrayIPcLm3EELi4E23TrivialOffsetCalculatorILi2EjESD_ILi1EjENS0_6memory15LoadWithoutCastENSG_16StoreWithoutCastEEEviT_T0_T2_T3_T4_T5_)
        /*0614*/ 	.word	0x00000000


	//----- nvinfo : EIATTR_MIN_STACK_SIZE
	.align		4
.L_297:
        /*0618*/ 	.byte	0x04, 0x12
        /*061a*/ 	.short	(.L_299 - .L_298)
	.align		4
.L_298:
        /*061c*/ 	.word	index@(_ZN2at6native29vectorized_elementwise_kernelILi2EZZZNS0_66_GLOBAL__N__a0cfb035_28_ActivationHardswishKernel_cu_f5210f67_355225hardswish_backward_kernelERNS_14TensorIteratorEENKUlvE_clEvENKUlvE1_clEvEUlN3c104HalfES8_E_St5arrayIPcLm3EEEEviT0_T1_)
        /*0620*/ 	.word	0x00000000


	//----- nvinfo : EIATTR_MIN_STACK_SIZE
	.align		4
.L_299:
        /*0624*/ 	.byte	0x04, 0x12
        /*0626*/ 	.short	(.L_301 - .L_300)
	.align		4
.L_300:
        /*0628*/ 	.word	index@(_ZN2at6native29vectorized_elementwise_kernelILi4EZZZNS0_66_GLOBAL__N__a0cfb035_28_ActivationHardswishKernel_cu_f5210f67_355225hardswish_backward_kernelERNS_14TensorIteratorEENKUlvE_clEvENKUlvE1_clEvEUlN3c104HalfES8_E_St5arrayIPcLm3EEEEviT0_T1_)
        /*062c*/ 	.word	0x00000000


	//----- nvinfo : EIATTR_MIN_STACK_SIZE
	.align		4
.L_301:
        /*0630*/ 	.byte	0x04, 0x12
        /*0632*/ 	.short	(.L_303 - .L_302)
	.align		4
.L_302:
        /*0634*/ 	.word	index@(_ZN2at6native29vectorized_elementwise_kernelILi8EZZZNS0_66_GLOBAL__N__a0cfb035_28_ActivationHardswishKernel_cu_f5210f67_355225hardswish_backward_kernelERNS_14TensorIteratorEENKUlvE_clEvENKUlvE1_clEvEUlN3c104HalfES8_E_St5arrayIPcLm3EEEEviT0_T1_)
        /*0638*/ 	.word	0x00000000


	//----- nvinfo : EIATTR_MIN_STACK_SIZE
	.align		4
.L_303:
        /*063c*/ 	.byte	0x04, 0x12
        /*063e*/ 	.short	(.L_305 - .L_304)
	.align		4
.L_304:
        /*0640*/ 	.word	index@(_ZN2at6native18elementwise_kernelILi128ELi4EZNS0_15gpu_kernel_implIZZZNS0_66_GLOBAL__N__a0cfb035_28_ActivationHardswishKernel_cu_f5210f67_355225hardswish_backward_kernelERNS_14TensorIteratorEENKUlvE_clEvENKUlvE0_clEvEUlffE_EEvRNS_18TensorIteratorBaseERKT_EUliE_EEviT1_)
        /*0644*/ 	.word	0x00000000


	//----- nvinfo : EIATTR_MIN_STACK_SIZE
	.align		4
.L_305:
        /*0648*/ 	.byte	0x04, 0x12
        /*064a*/ 	.short	(.L_307 - .L_306)
	.align		4
.L_306:
        /*064c*/ 	.word	index@(_ZN2at6native27unrolled_elementwise_kernelIZZZNS0_66_GLOBAL__N__a0cfb035_28_ActivationHardswishKernel_cu_f5210f67_355225hardswish_backward_kernelERNS_14TensorIteratorEENKUlvE_clEvENKUlvE0_clEvEUlffE_St5arrayIPcLm3EELi4E23TrivialOffsetCalculatorILi2EjESB_ILi1EjENS0_6memory12LoadWithCastILi2EEENSE_13StoreWithCastILi1EEEEEviT_T0_T2_T3_T4_T5_)
        /*0650*/ 	.word	0x00000000


	//----- nvinfo : EIATTR_MIN_STACK_SIZE
	.align		4
.L_307:
        /*0654*/ 	.byte	0x04, 0x12
        /*0656*/ 	.short	(.L_309 - .L_308)
	.align		4
.L_308:
        /*0658*/ 	.word	index@(_ZN2at6native18elementwise_kernelILi128ELi2EZNS0_22gpu_kernel_impl_nocastIZZZNS0_66_GLOBAL__N__a0cfb035_28_ActivationHardswishKernel_cu_f5210f67_355225hardswish_backward_kernelERNS_14TensorIteratorEENKUlvE_clEvENKUlvE0_clEvEUlffE_EEvRNS_18TensorIteratorBaseERKT_EUliE_EEviT1_)
        /*065c*/ 	.word	0x00000000


	//----- nvinfo : EIATTR_MIN_STACK_SIZE
	.align		4
.L_309:
        /*0660*/ 	.byte	0x04, 0x12
        /*0662*/ 	.short	(.L_311 - .L_310)
	.align		4
.L_310:
        /*0664*/ 	.word	index@(_ZN2at6native27unrolled_elementwise_kernelIZZZNS0_66_GLOBAL__N__a0cfb035_28_ActivationHardswishKernel_cu_f5210f67_355225hardswish_backward_kernelERNS_14TensorIteratorEENKUlvE_clEvENKUlvE0_clEvEUlffE_St5arrayIPcLm3EELi4E23TrivialOffsetCalculatorILi2EjESB_ILi1EjENS0_6memory15LoadWithoutCastENSE_16StoreWithoutCastEEEviT_T0_T2_T3_T4_T5_)
        /*0668*/ 	.word	0x00000000


	//----- nvinfo : EIATTR_MIN_STACK_SIZE
	.align		4
.L_311:
        /*066c*/ 	.byte	0x04, 0x12
        /*066e*/ 	.short	(.L_313 - .L_312)
	.align		4
.L_312:
        /*0670*/ 	.word	index@(_ZN2at6native29vectorized_elementwise_kernelILi2EZZZNS0_66_GLOBAL__N__a0cfb035_28_ActivationHardswishKernel_cu_f5210f67_355225hardswish_backward_kernelERNS_14TensorIteratorEENKUlvE_clEvENKUlvE0_clEvEUlffE_St5arrayIPcLm3EEEEviT0_T1_)
        /*0674*/ 	.word	0x00000000


	//----- nvinfo : EIATTR_MIN_STACK_SIZE
	.align		4
.L_313:
        /*0678*/ 	.byte	0x04, 0x12
        /*067a*/ 	.short	(.L_315 - .L_314)
	.align		4
.L_314:
        /*067c*/ 	.word	index@(_ZN2at6native29vectorized_elementwise_kernelILi4EZZZNS0_66_GLOBAL__N__a0cfb035_28_ActivationHardswishKernel_cu_f5210f67_355225hardswish_backward_kernelERNS_14TensorIteratorEENKUlvE_clEvENKUlvE0_clEvEUlffE_St5arrayIPcLm3EEEEviT0_T1_)
        /*0680*/ 	.word	0x00000000


	//----- nvinfo : EIATTR_MIN_STACK_SIZE
	.align		4
.L_315:
        /*0684*/ 	.byte	0x04, 0x12
        /*0686*/ 	.short	(.L_317 - .L_316)
	.align		4
.L_316:
        /*0688*/ 	.word	index@(_ZN2at6native29vectorized_elementwise_kernelILi8EZZZNS0_66_GLOBAL__N__a0cfb035_28_ActivationHardswishKernel_cu_f5210f67_355225hardswish_backward_kernelERNS_14TensorIteratorEENKUlvE_clEvENKUlvE0_clEvEUlffE_St5arrayIPcLm3EEEEviT0_T1_)
        /*068c*/ 	.word	0x00000000


	//----- nvinfo : EIATTR_MIN_STACK_SIZE
	.align		4
.L_317:
        /*0690*/ 	.byte	0x04, 0x12
        /*0692*/ 	.short	(.L_319 - .L_318)
	.align		4
.L_318:
        /*0694*/ 	.word	index@(_ZN2at6native18elementwise_kernelILi128ELi4EZNS0_15gpu_kernel_implIZZZNS0_66_GLOBAL__N__a0cfb035_28_ActivationHardswishKernel_cu_f5210f67_355225hardswish_backward_kernelERNS_14TensorIteratorEENKUlvE_clEvENKUlvE_clEvEUlddE_EEvRNS_18TensorIteratorBaseERKT_EUliE_EEviT1_)
        /*0698*/ 	.word	0x00000000


	//----- nvinfo : EIATTR_MIN_STACK_SIZE
	.align		4
.L_319:
        /*069c*/ 	.byte	0x04, 0x12
        /*069e*/ 	.short	(.L_321 - .L_320)
	.align		4
.L_320:
        /*06a0*/ 	.word	index@(_ZN2at6native27unrolled_elementwise_kernelIZZZNS0_66_GLOBAL__N__a0cfb035_28_ActivationHardswishKernel_cu_f5210f67_355225hardswish_backward_kernelERNS_14TensorIteratorEENKUlvE_clEvENKUlvE_clEvEUlddE_St5arrayIPcLm3EELi4E23TrivialOffsetCalculatorILi2EjESB_ILi1EjENS0_6memory12LoadWithCastILi2EEENSE_13StoreWithCastILi1EEEEEviT_T0_T2_T3_T4_T5_)
        /*06a4*/ 	.word	0x00000000


	//----- nvinfo : EIATTR_MIN_STACK_SIZE
	.align		4
.L_321:
        /*06a8*/ 	.byte	0x04, 0x12
        /*06aa*/ 	.short	(.L_323 - .L_322)
	.align		4
.L_322:
        /*06ac*/ 	.word	index@(_ZN2at6native18elementwise_kernelILi128ELi2EZNS0_22gpu_kernel_impl_nocastIZZZNS0_66_GLOBAL__N__a0cfb035_28_ActivationHardswishKernel_cu_f5210f67_355225hardswish_backward_kernelERNS_14TensorIteratorEENKUlvE_clEvENKUlvE_clEvEUlddE_EEvRNS_18TensorIteratorBaseERKT_EUliE_EEviT1_)
        /*06b0*/ 	.word	0x00000000


	//----- nvinfo : EIATTR_MIN_STACK_SIZE
	.align		4
.L_323:
        /*06b4*/ 	.byte	0x04, 0x12
        /*06b6*/ 	.short	(.L_325 - .L_324)
	.align		4
.L_324:
        /*06b8*/ 	.word	index@(_ZN2at6native27unrolled_elementwise_kernelIZZZNS0_66_GLOBAL__N__a0cfb035_28_ActivationHardswishKernel_cu_f5210f67_355225hardswish_backward_kernelERNS_14TensorIteratorEENKUlvE_clEvENKUlvE_clEvEUlddE_St5arrayIPcLm3EELi4E23TrivialOffsetCalculatorILi2EjESB_ILi1EjENS0_6memory15LoadWithoutCastENSE_16StoreWithoutCastEEEviT_T0_T2_T3_T4_T5_)
        /*06bc*/ 	.word	0x00000000


	//----- nvinfo : EIATTR_MIN_STACK_SIZE
	.align		4
.L_325:
        /*06c0*/ 	.byte	0x04, 0x12
        /*06c2*/ 	.short	(.L_327 - .L_326)
	.align		4
.L_326:
        /*06c4*/ 	.word	index@(_ZN2at6native29vectorized_elementwise_kernelILi2EZZZNS0_66_GLOBAL__N__a0cfb035_28_ActivationHardswishKernel_cu_f5210f67_355225hardswish_backward_kernelERNS_14TensorIteratorEENKUlvE_clEvENKUlvE_clEvEUlddE_St5arrayIPcLm3EEEEviT0_T1_)
        /*06c8*/ 	.word	0x00000000


	//----- nvinfo : EIATTR_MIN_STACK_SIZE
	.align		4
.L_327:
        /*06cc*/ 	.byte	0x04, 0x12
        /*06ce*/ 	.short	(.L_329 - .L_328)
	.align		4
.L_328:
        /*06d0*/ 	.word	index@(_ZN2at6native29vectorized_elementwise_kernelILi4EZZZNS0_66_GLOBAL__N__a0cfb035_28_ActivationHardswishKernel_cu_f5210f67_355225hardswish_backward_kernelERNS_14TensorIteratorEENKUlvE_clEvENKUlvE_clEvEUlddE_St5arrayIPcLm3EEEEviT0_T1_)
        /*06d4*/ 	.word	0x00000000


	//----- nvinfo : EIATTR_MIN_STACK_SIZE
	.align		4
.L_329:
        /*06d8*/ 	.byte	0x04, 0x12
        /*06da*/ 	.short	(.L_331 - .L_330)
	.align		4
.L_330:
        /*06dc*/ 	.word	index@(_ZN2at6native29vectorized_elementwise_kernelILi8EZZZNS0_66_GLOBAL__N__a0cfb035_28_ActivationHardswishKernel_cu_f5210f67_355225hardswish_backward_kernelERNS_14TensorIteratorEENKUlvE_clEvENKUlvE_clEvEUlddE_St5arrayIPcLm3EEEEviT0_T1_)
        /*06e0*/ 	.word	0x00000000


	//----- nvinfo : EIATTR_MIN_STACK_SIZE
	.align		4
.L_331:
        /*06e4*/ 	.byte	0x04, 0x12
        /*06e6*/ 	.short	(.L_333 - .L_332)
	.align		4
.L_332:
        /*06e8*/ 	.word	index@(_ZN2at6native18elementwise_kernelILi128ELi4EZNS0_15gpu_kernel_implIZZZNS0_66_GLOBAL__N__a0cfb035_28_ActivationHardswishKernel_cu_f5210f67_355216hardswish_kernelERNS_14TensorIteratorEENKUlvE_clEvENKUlvE2_clEvEUlN3c108BFloat16EE_EEvRNS_18TensorIteratorBaseERKT_EUliE_EEviT1_)
        /*06ec*/ 	.word	0x00000000


	//----- nvinfo : EIATTR_MIN_STACK_SIZE
	.align		4
.L_333:
        /*06f0*/ 	.byte	0x04, 0x12
        /*06f2*/ 	.short	(.L_335 - .L_334)
	.align		4
.L_334:
        /*06f4*/ 	.word	index@(_ZN2at6native27unrolled_elementwise_kernelIZZZNS0_66_GLOBAL__N__a0cfb035_28_ActivationHardswishKernel_cu_f5210f67_355216hardswish_kernelERNS_14TensorIteratorEENKUlvE_clEvENKUlvE2_clEvEUlN3c108BFloat16EE_St5arrayIPcLm2EELi4E23TrivialOffsetCalculatorILi1EjESE_NS0_6memory12LoadWithCastILi1EEENSF_13StoreWithCastILi1EEEEEviT_T0_T2_T3_T4_T5_)
        /*06f8*/ 	.word	0x00000000


	//----- nvinfo : EIATTR_MIN_STACK_SIZE
	.align		4
.L_335:
        /*06fc*/ 	.byte	0x04, 0x12
        /*06fe*/ 	.short	(.L_337 - .L_336)
	.align		4
.L_336:
        /*0700*/ 	.word	index@(_ZN2at6native18elementwise_kernelILi128ELi4EZNS0_22gpu_kernel_impl_nocastIZZZNS0_66_GLOBAL__N__a0cfb035_28_ActivationHardswishKernel_cu_f5210f67_355216hardswish_kernelERNS_14TensorIteratorEENKUlvE_clEvENKUlvE2_clEvEUlN3c108BFloat16EE_EEvRNS_18TensorIteratorBaseERKT_EUliE_EEviT1_)
        /*0704*/ 	.word	0x00000000


	//----- nvinfo : EIATTR_MIN_STACK_SIZE
	.align		4
.L_337:
        /*0708*/ 	.byte	0x04, 0x12
        /*070a*/ 	.short	(.L_339 - .L_338)
	.align		4
.L_338:
        /*070c*/ 	.word	index@(_ZN2at6native27unrolled_elementwise_kernelIZZZNS0_66_GLOBAL__N__a0cfb035_28_ActivationHardswishKernel_cu_f5210f67_355216hardswish_kernelERNS_14TensorIteratorEENKUlvE_clEvENKUlvE2_clEvEUlN3c108BFloat16EE_St5arrayIPcLm2EELi4E23TrivialOffsetCalculatorILi1EjESE_NS0_6memory15LoadWithoutCastENSF_16StoreWithoutCastEEEviT_T0_T2_T3_T4_T5_)
        /*0710*/ 	.word	0x00000000


	//----- nvinfo : EIATTR_MIN_STACK_SIZE
	.align		4
.L_339:
        /*0714*/ 	.byte	0x04, 0x12
        /*0716*/ 	.short	(.L_341 - .L_340)
	.align		4
.L_340:
        /*0718*/ 	.word	index@(_ZN2at6native29vectorized_elementwise_kernelILi2EZZZNS0_66_GLOBAL__N__a0cfb035_28_ActivationHardswishKernel_cu_f5210f67_355216hardswish_kernelERNS_14TensorIteratorEENKUlvE_clEvENKUlvE2_clEvEUlN3c108BFloat16EE_St5arrayIPcLm2EEEEviT0_T1_)
        /*071c*/ 	.word	0x00000000


	//----- nvinfo : EIATTR_MIN_STACK_SIZE
	.align		4
.L_341:
        /*0720*/ 	.byte	0x04, 0x12
        /*0722*/ 	.short	(.L_343 - .L_342)
	.align		4
.L_342:
        /*0724*/ 	.word	index@(_ZN2at6native29vectorized_elementwise_kernelILi4EZZZNS0_66_GLOBAL__N__a0cfb035_28_ActivationHardswishKernel_cu_f5210f67_355216hardswish_kernelERNS_14TensorIteratorEENKUlvE_clEvENKUlvE2_clEvEUlN3c108BFloat16EE_St5arrayIPcLm2EEEEviT0_T1_)
        /*0728*/ 	.word	0x00000000


	//----- nvinfo : EIATTR_MIN_STACK_SIZE
	.align		4
.L_343:
        /*072c*/ 	.byte	0x04, 0x12
        /*072e*/ 	.short	(.L_345 - .L_344)
	.align		4
.L_344:
        /*0730*/ 	.word	index@(_ZN2at6native29vectorized_elementwise_kernelILi8EZZZNS0_66_GLOBAL__N__a0cfb035_28_ActivationHardswishKernel_cu_f5210f67_355216hardswish_kernelERNS_14TensorIteratorEENKUlvE_clEvENKUlvE2_clEvEUlN3c108BFloat16EE_St5arrayIPcLm2EEEEviT0_T1_)
        /*0734*/ 	.word	0x00000000


	//----- nvinfo : EIATTR_MIN_STACK_SIZE
	.align		4
.L_345:
        /*0738*/ 	.byte	0x04, 0x12
        /*073a*/ 	.short	(.L_347 - .L_346)
	.align		4
.L_346:
        /*073c*/ 	.word	index@(_ZN2at6native18elementwise_kernelILi128ELi4EZNS0_15gpu_kernel_implIZZZNS0_66_GLOBAL__N__a0cfb035_28_ActivationHardswishKernel_cu_f5210f67_355216hardswish_kernelERNS_14TensorIteratorEENKUlvE_clEvENKUlvE1_clEvEUlN3c104HalfEE_EEvRNS_18TensorIteratorBaseERKT_EUliE_EEviT1_)
        /*0740*/ 	.word	0x00000000


	//----- nvinfo : EIATTR_MIN_STACK_SIZE
	.align		4
.L_347:
        /*0744*/ 	.byte	0x04, 0x12
        /*0746*/ 	.short	(.L_349 - .L_348)
	.align		4
.L_348:
        /*0748*/ 	.word	index@(_ZN2at6native27unrolled_elementwise_kernelIZZZNS0_66_GLOBAL__N__a0cfb035_28_ActivationHardswishKernel_cu_f5210f67_355216hardswish_kernelERNS_14TensorIteratorEENKUlvE_clEvENKUlvE1_clEvEUlN3c104HalfEE_St5arrayIPcLm2EELi4E23TrivialOffsetCalculatorILi1EjESE_NS0_6memory12LoadWithCastILi1EEENSF_13StoreWithCastILi1EEEEEviT_T0_T2_T3_T4_T5_)
        /*074c*/ 	.word	0x00000000


	//----- nvinfo : EIATTR_MIN_STACK_SIZE
	.align		4
.L_349:
        /*0750*/ 	.byte	0x04, 0x12
        /*0752*/ 	.short	(.L_351 - .L_350)
	.align		4
.L_350:
        /*0754*/ 	.word	index@(_ZN2at6native18elementwise_kernelILi128ELi4EZNS0_22gpu_kernel_impl_nocastIZZZNS0_66_GLOBAL__N__a0cfb035_28_ActivationHardswishKernel_cu_f5210f67_355216hardswish_kernelERNS_14TensorIteratorEENKUlvE_clEvENKUlvE1_clEvEUlN3c104HalfEE_EEvRNS_18TensorIteratorBaseERKT_EUliE_EEviT1_)
        /*0758*/ 	.word	0x00000000


	//----- nvinfo : EIATTR_MIN_STACK_SIZE
	.align		4
.L_351:
        /*075c*/ 	.byte	0x04, 0x12
        /*075e*/ 	.short	(.L_353 - .L_352)
	.align		4
.L_352:
        /*0760*/ 	.word	index@(_ZN2at6native27unrolled_elementwise_kernelIZZZNS0_66_GLOBAL__N__a0cfb035_28_ActivationHardswishKernel_cu_f5210f67_355216hardswish_kernelERNS_14TensorIteratorEENKUlvE_clEvENKUlvE1_clEvEUlN3c104HalfEE_St5arrayIPcLm2EELi4E23TrivialOffsetCalculatorILi1EjESE_NS0_6memory15LoadWithoutCastENSF_16StoreWithoutCastEEEviT_T0_T2_T3_T4_T5_)
        /*0764*/ 	.word	0x00000000


	//----- nvinfo : EIATTR_MIN_STACK_SIZE
	.align		4
.L_353:
        /*0768*/ 	.byte	0x04, 0x12
        /*076a*/ 	.short	(.L_355 - .L_354)
	.align		4
.L_354:
        /*076c*/ 	.word	index@(_ZN2at6native29vectorized_elementwise_kernelILi2EZZZNS0_66_GLOBAL__N__a0cfb035_28_ActivationHardswishKernel_cu_f5210f67_355216hardswish_kernelERNS_14TensorIteratorEENKUlvE_clEvENKUlvE1_clEvEUlN3c104HalfEE_St5arrayIPcLm2EEEEviT0_T1_)
        /*0770*/ 	.word	0x00000000


	//----- nvinfo : EIATTR_MIN_STACK_SIZE
	.align		4
.L_355:
        /*0774*/ 	.byte	0x04, 0x12
        /*0776*/ 	.short	(.L_357 - .L_356)
	.align		4
.L_356:
        /*0778*/ 	.word	index@(_ZN2at6native29vectorized_elementwise_kernelILi4EZZZNS0_66_GLOBAL__N__a0cfb035_28_ActivationHardswishKernel_cu_f5210f67_355216hardswish_kernelERNS_14TensorIteratorEENKUlvE_clEvENKUlvE1_clEvEUlN3c104HalfEE_St5arrayIPcLm2EEEEviT0_T1_)
        /*077c*/ 	.word	0x00000000


	//----- nvinfo : EIATTR_MIN_STACK_SIZE
	.align		4
.L_357:
        /*0780*/ 	.byte	0x04, 0x12
        /*0782*/ 	.short	(.L_359 - .L_358)
	.align		4
.L_358:
        /*0784*/ 	.word	index@(_ZN2at6native29vectorized_elementwise_kernelILi8EZZZNS0_66_GLOBAL__N__a0cfb035_28_ActivationHardswishKernel_cu_f5210f67_355216hardswish_kernelERNS_14TensorIteratorEENKUlvE_clEvENKUlvE1_clEvEUlN3c104HalfEE_St5arrayIPcLm2EEEEviT0_T1_)
        /*0788*/ 	.word	0x00000000


	//----- nvinfo : EIATTR_MIN_STACK_SIZE
	.align		4
.L_359:
        /*078c*/ 	.byte	0x04, 0x12
        /*078e*/ 	.short	(.L_361 - .L_360)
	.align		4
.L_360:
        /*0790*/ 	.word	index@(_ZN2at6native18elementwise_kernelILi128ELi4EZNS0_15gpu_kernel_implIZZZNS0_66_GLOBAL__N__a0cfb035_28_ActivationHardswishKernel_cu_f5210f67_355216hardswish_kernelERNS_14TensorIteratorEENKUlvE_clEvENKUlvE0_clEvEUlfE_EEvRNS_18TensorIteratorBaseERKT_EUliE_EEviT1_)
        /*0794*/ 	.word	0x00000000


	//----- nvinfo : EIATTR_MIN_STACK_SIZE
	.align		4
.L_361:
        /*0798*/ 	.byte	0x04, 0x12
        /*079a*/ 	.short	(.L_363 - .L_362)
	.align		4
.L_362:
        /*079c*/ 	.word	index@(_ZN2at6native27unrolled_elementwise_kernelIZZZNS0_66_GLOBAL__N__a0cfb035_28_ActivationHardswishKernel_cu_f5210f67_355216hardswish_kernelERNS_14TensorIteratorEENKUlvE_clEvENKUlvE0_clEvEUlfE_St5arrayIPcLm2EELi4E23TrivialOffsetCalculatorILi1EjESC_NS0_6memory12LoadWithCastILi1EEENSD_13StoreWithCastILi1EEEEEviT_T0_T2_T3_T4_T5_)
        /*07a0*/ 	.word	0x00000000


	//----- nvinfo : EIATTR_MIN_STACK_SIZE
	.align		4
.L_363:
        /*07a4*/ 	.byte	0x04, 0x12
        /*07a6*/ 	.short	(.L_365 - .L_364)
	.align		4
.L_364:
        /*07a8*/ 	.word	index@(_ZN2at6native18elementwise_kernelILi128ELi2EZNS0_22gpu_kernel_impl_nocastIZZZNS0_66_GLOBAL__N__a0cfb035_28_ActivationHardswishKernel_cu_f5210f67_355216hardswish_kernelERNS_14TensorIteratorEENKUlvE_clEvENKUlvE0_clEvEUlfE_EEvRNS_18TensorIteratorBaseERKT_EUliE_EEviT1_)
        /*07ac*/ 	.word	0x00000000


	//----- nvinfo : EIATTR_MIN_STACK_SIZE
	.align		4
.L_365:
        /*07b0*/ 	.byte	0x04, 0x12
        /*07b2*/ 	.short	(.L_367 - .L_366)
	.align		4
.L_366:
        /*07b4*/ 	.word	index@(_ZN2at6native27unrolled_elementwise_kernelIZZZNS0_66_GLOBAL__N__a0cfb035_28_ActivationHardswishKernel_cu_f5210f67_355216hardswish_kernelERNS_14TensorIteratorEENKUlvE_clEvENKUlvE0_clEvEUlfE_St5arrayIPcLm2EELi4E23TrivialOffsetCalculatorILi1EjESC_NS0_6memory15LoadWithoutCastENSD_16StoreWithoutCastEEEviT_T0_T2_T3_T4_T5_)
        /*07b8*/ 	.word	0x00000000


	//----- nvinfo : EIATTR_MIN_STACK_SIZE
	.align		4
.L_367:
        /*07bc*/ 	.byte	0x04, 0x12
        /*07be*/ 	.short	(.L_369 - .L_368)
	.align		4
.L_368:
        /*07c0*/ 	.word	index@(_ZN2at6native29vectorized_elementwise_kernelILi2EZZZNS0_66_GLOBAL__N__a0cfb035_28_ActivationHardswishKernel_cu_f5210f67_355216hardswish_kernelERNS_14TensorIteratorEENKUlvE_clEvENKUlvE0_clEvEUlfE_St5arrayIPcLm2EEEEviT0_T1_)
        /*07c4*/ 	.word	0x00000000


	//----- nvinfo : EIATTR_MIN_STACK_SIZE
	.align		4
.L_369:
        /*07c8*/ 	.byte	0x04, 0x12
        /*07ca*/ 	.short	(.L_371 - .L_370)
	.align		4
.L_370:
        /*07cc*/ 	.word	index@(_ZN2at6native29vectorized_elementwise_kernelILi4EZZZNS0_66_GLOBAL__N__a0cfb035_28_ActivationHardswishKernel_cu_f5210f67_355216hardswish_kernelERNS_14TensorIteratorEENKUlvE_clEvENKUlvE0_clEvEUlfE_St5arrayIPcLm2EEEEviT0_T1_)
        /*07d0*/ 	.word	0x00000000


	//----- nvinfo : EIATTR_MIN_STACK_SIZE
	.align		4
.L_371:
        /*07d4*/ 	.byte	0x04, 0x12
        /*07d6*/ 	.short	(.L_373 - .L_372)
	.align		4
.L_372:
        /*07d8*/ 	.word	index@(_ZN2at6native29vectorized_elementwise_kernelILi8EZZZNS0_66_GLOBAL__N__a0cfb035_28_ActivationHardswishKernel_cu_f5210f67_355216hardswish_kernelERNS_14TensorIteratorEENKUlvE_clEvENKUlvE0_clEvEUlfE_St5arrayIPcLm2EEEEviT0_T1_)
        /*07dc*/ 	.word	0x00000000


	//----- nvinfo : EIATTR_MIN_STACK_SIZE
	.align		4
.L_373:
        /*07e0*/ 	.byte	0x04, 0x12
        /*07e2*/ 	.short	(.L_375 - .L_374)
	.align		4
.L_374:
        /*07e4*/ 	.word	index@(_ZN2at6native18elementwise_kernelILi128ELi4EZNS0_15gpu_kernel_implIZZZNS0_66_GLOBAL__N__a0cfb035_28_ActivationHardswishKernel_cu_f5210f67_355216hardswish_kernelERNS_14TensorIteratorEENKUlvE_clEvENKUlvE_clEvEUldE_EEvRNS_18TensorIteratorBaseERKT_EUliE_EEviT1_)
        /*07e8*/ 	.word	0x00000000


	//----- nvinfo : EIATTR_MIN_STACK_SIZE
	.align		4
.L_375:
        /*07ec*/ 	.byte	0x04, 0x12
        /*07ee*/ 	.short	(.L_377 - .L_376)
	.align		4
.L_376:
        /*07f0*/ 	.word	index@(_ZN2at6native27unrolled_elementwise_kernelIZZZNS0_66_GLOBAL__N__a0cfb035_28_ActivationHardswishKernel_cu_f5210f67_355216hardswish_kernelERNS_14TensorIteratorEENKUlvE_clEvENKUlvE_clEvEUldE_St5arrayIPcLm2EELi4E23TrivialOffsetCalculatorILi1EjESC_NS0_6memory12LoadWithCastILi1EEENSD_13StoreWithCastILi1EEEEEviT_T0_T2_T3_T4_T5_)
        /*07f4*/ 	.word	0x00000000


	//----- nvinfo : EIATTR_MIN_STACK_SIZE
	.align		4
.L_377:
        /*07f8*/ 	.byte	0x04, 0x12
        /*07fa*/ 	.short	(.L_379 - .L_378)
	.align		4
.L_378:
        /*07fc*/ 	.word	index@(_ZN2at6native18elementwise_kernelILi128ELi2EZNS0_22gpu_kernel_impl_nocastIZZZNS0_66_GLOBAL__N__a0cfb035_28_ActivationHardswishKernel_cu_f5210f67_355216hardswish_kernelERNS_14TensorIteratorEENKUlvE_clEvENKUlvE_clEvEUldE_EEvRNS_18TensorIteratorBaseERKT_EUliE_EEviT1_)
        /*0800*/ 	.word	0x00000000


	//----- nvinfo : EIATTR_MIN_STACK_SIZE
	.align		4
.L_379:
        /*0804*/ 	.byte	0x04, 0x12
        /*0806*/ 	.short	(.L_381 - .L_380)
	.align		4
.L_380:
        /*0808*/ 	.word	index@(_ZN2at6native27unrolled_elementwise_kernelIZZZNS0_66_GLOBAL__N__a0cfb035_28_ActivationHardswishKernel_cu_f5210f67_355216hardswish_kernelERNS_14TensorIteratorEENKUlvE_clEvENKUlvE_clEvEUldE_St5arrayIPcLm2EELi4E23TrivialOffsetCalculatorILi1EjESC_NS0_6memory15LoadWithoutCastENSD_16StoreWithoutCastEEEviT_T0_T2_T3_T4_T5_)
        /*080c*/ 	.word	0x00000000


	//----- nvinfo : EIATTR_MIN_STACK_SIZE
	.align		4
.L_381:
        /*0810*/ 	.byte	0x04, 0x12
        /*0812*/ 	.short	(.L_383 - .L_382)
	.align		4
.L_382:
        /*0814*/ 	.word	index@(_ZN2at6native29vectorized_elementwise_kernelILi2EZZZNS0_66_GLOBAL__N__a0cfb035_28_ActivationHardswishKernel_cu_f5210f67_355216hardswish_kernelERNS_14TensorIteratorEENKUlvE_clEvENKUlvE_clEvEUldE_St5arrayIPcLm2EEEEviT0_T1_)
        /*0818*/ 	.word	0x00000000


	//----- nvinfo : EIATTR_MIN_STACK_SIZE
	.align		4
.L_383:
        /*081c*/ 	.byte	0x04, 0x12
        /*081e*/ 	.short	(.L_385 - .L_384)
	.align		4
.L_384:
        /*0820*/ 	.word	index@(_ZN2at6native29vectorized_elementwise_kernelILi4EZZZNS0_66_GLOBAL__N__a0cfb035_28_ActivationHardswishKernel_cu_f5210f67_355216hardswish_kernelERNS_14TensorIteratorEENKUlvE_clEvENKUlvE_clEvEUldE_St5arrayIPcLm2EEEEviT0_T1_)
        /*0824*/ 	.word	0x00000000


	//----- nvinfo : EIATTR_MIN_STACK_SIZE
	.align		4
.L_385:
        /*0828*/ 	.byte	0x04, 0x12
        /*082a*/ 	.short	(.L_387 - .L_386)
	.align		4
.L_386:
        /*082c*/ 	.word	index@(_ZN2at6native29vectorized_elementwise_kernelILi8EZZZNS0_66_GLOBAL__N__a0cfb035_28_ActivationHardswishKernel_cu_f5210f67_355216hardswish_kernelERNS_14TensorIteratorEENKUlvE_clEvENKUlvE_clEvEUldE_St5arrayIPcLm2EEEEviT0_T1_)
        /*0830*/ 	.word	0x00000000
.L_387:


//--------------------- .nv.compat                --------------------------
	.section	.nv.compat,"",@"SHT_CUDA_COMPAT_INFO"
	.align	4
        /*0000*/ 	.byte	0x02, 0x09, 0x00, 0x00, 0x02, 0x02, 0x01, 0x00, 0x02, 0x05, 0x05, 0x00, 0x03, 0x07, 0x01, 0x01
        /*0010*/ 	.byte	0x02, 0x03, 0x00, 0x00, 0x02, 0x06, 0x01, 0x00, 0x04, 0x0b, 0x08, 0x00, 0x00, 0x00, 0x00, 0x00
        /*0020*/ 	.byte	0x00, 0x00, 0x00, 0x00


//--------------------- .nv.info._ZN2at6native18elementwise_kernelILi128ELi4EZNS0_15gpu_kernel_implIZZZNS0_66_GLOBAL__N__a0cfb035_28_ActivationHardswishKernel_cu_f5210f67_355225hardswish_backward_kernelERNS_14TensorIteratorEENKUlvE_clEvENKUlvE2_clEvEUlN3c108BFloat16ES9_E_EEvRNS_18TensorIteratorBaseERKT_EUliE_EEviT1_ --------------------------
	.section	.nv.info._ZN2at6native18elementwise_kernelILi128ELi4EZNS0_15gpu_kernel_implIZZZNS0_66_GLOBAL__N__a0cfb035_28_ActivationHardswishKernel_cu_f5210f67_355225hardswish_backward_kernelERNS_14TensorIteratorEENKUlvE_clEvENKUlvE2_clEvEUlN3c108BFloat16ES9_E_EEvRNS_18TensorIteratorBaseERKT_EUliE_EEviT1_,"",@"SHT_CUDA_INFO"
	.sectionflags	@""
	.align	4


	//----- nvinfo : EIATTR_CUDA_API_VERSION
	.align		4
        /*0000*/ 	.byte	0x04, 0x37
        /*0002*/ 	.short	(.L_389 - .L_388)
.L_388:
        /*0004*/ 	.word	0x00000082


	//----- nvinfo : EIATTR_KPARAM_INFO
	.align		4
.L_389:
        /*0008*/ 	.byte	0x04, 0x17
        /*000a*/ 	.short	(.L_391 - .L_390)
.L_390:
        /*000c*/ 	.word	0x00000000
        /*0010*/ 	.short	0x0001
        /*0012*/ 	.short	0x0008
        /*0014*/ 	.byte	0x00, 0xf0, 0x81, 0x0a


	//----- nvinfo : EIATTR_KPARAM_INFO
	.align		4
.L_391:
        /*0018*/ 	.byte	0x04, 0x17
        /*001a*/ 	.short	(.L_393 - .L_392)
.L_392:
        /*001c*/ 	.word	0x00000000
        /*0020*/ 	.short	0x0000
        /*0022*/ 	.short	0x0000
        /*0024*/ 	.byte	0x00, 0xf0, 0x11, 0x00


	//----- nvinfo : EIATTR_SPARSE_MMA_MASK
	.align		4
.L_393:
        /*0028*/ 	.byte	0x03, 0x50
        /*002a*/ 	.short	0x0000


	//----- nvinfo : EIATTR_MAXREG_COUNT
	.align		4
        /*002c*/ 	.byte	0x03, 0x1b
        /*002e*/ 	.short	0x0080


	//----- nvinfo : EIATTR_EXTERNS
	.align		4
        /*0030*/ 	.byte	0x04, 0x0f
        /*0032*/ 	.short	(.L_395 - .L_394)


	//   ....[0]....
	.align		4
.L_394:
        /*0034*/ 	.word	index@(__assertfail)


	//----- nvinfo : EIATTR_MERCURY_ISA_VERSION
	.align		4
.L_395:
        /*0038*/ 	.byte	0x03, 0x5f
        /*003a*/ 	.short	0x0101


	//----- nvinfo : EIATTR_SYSCALL_OFFSETS
	.align		4
        /*003c*/ 	.byte	0x04, 0x46
        /*003e*/ 	.short	(.L_397 - .L_396)


	//   ....[0]....
.L_396:
        /*0040*/ 	.word	0x000026f0


	//   ....[1]....
        /*0044*/ 	.word	0x000036c0


	//   ....[2]....
        /*0048*/ 	.word	0x00004700


	//   ....[3]....
        /*004c*/ 	.word	0x00006e40


	//   ....[4]....
        /*0050*/ 	.word	0x00007e10


	//   ....[5]....
        /*0054*/ 	.word	0x00008e60


	//   ....[6]....
        /*0058*/ 	.word	0x0000b590


	//   ....[7]....
        /*005c*/ 	.word	0x0000c560


	//   ....[8]....
        /*0060*/ 	.word	0x0000d5b0


	//   ....[9]....
        /*0064*/ 	.word	0x0000fcd0


	//   ....[10]....
        /*0068*/ 	.word	0x00010ca0


	//   ....[11]....
        /*006c*/ 	.word	0x00011ce0


	//----- nvinfo : EIATTR_EXIT_INSTR_OFFSETS
	.align		4
.L_397:
        /*0070*/ 	.byte	0x04, 0x1c
        /*0072*/ 	.short	(.L_399 - .L_398)


	//   ....[0]....
.L_398:
        /*0074*/ 	.word	0x0000d680


	//   ....[1]....
        /*0078*/ 	.word	0x00010f10


	//   ....[2]....
        /*007c*/ 	.word	0x00010f50


	//   ....[3]....
        /*0080*/ 	.word	0x00010ff0


	//   ....[4]....
        /*0084*/ 	.word	0x00011030


	//   ....[5]....
        /*0088*/ 	.word	0x00011070


	//   ....[6]....
        /*008c*/ 	.word	0x00011100


	//   ....[7]....
        /*0090*/ 	.word	0x00011140


	//   ....[8]....
        /*0094*/ 	.word	0x000111e0


	//   ....[9]....
        /*0098*/ 	.word	0x00011230


	//   ....[10]....
        /*009c*/ 	.word	0x00011280


	//   ....[11]....
        /*00a0*/ 	.word	0x00011350


	//   ....[12]....
        /*00a4*/ 	.word	0x000113b0


	//   ....[13]....
        /*00a8*/ 	.word	0x00011540


	//   ....[14]....
        /*00ac*/ 	.word	0x000116a0


	//   ....[15]....
        /*00b0*/ 	.word	0x000116c0


	//   ....[16]....
        /*00b4*/ 	.word	0x00011780


	//   ....[17]....
        /*00b8*/ 	.word	0x00011900


	//   ....[18]....
        /*00bc*/ 	.word	0x00011a80


	//   ....[19]....
        /*00c0*/ 	.word	0x00011be0


	//   ....[20]....
        /*00c4*/ 	.word	0x00011cf0


	//   ....[21]....
        /*00c8*/ 	.word	0x00011d30


	//   ....[22]....
        /*00cc*/ 	.word	0x00011d70


	//----- nvinfo : EIATTR_MAX_THREADS
	.align		4
.L_399:
        /*00d0*/ 	.byte	0x04, 0x05
        /*00d2*/ 	.short	(.L_401 - .L_400)
.L_400:
        /*00d4*/ 	.word	0x00000080
        /*00d8*/ 	.word	0x00000001
        /*00dc*/ 	.word	0x00000001


	//----- nvinfo : EIATTR_CRS_STACK_SIZE
	.align		4
.L_401:
        /*00e0*/ 	.byte	0x04, 0x1e
        /*00e2*/ 	.short	(.L_403 - .L_402)
.L_402:
        /*00e4*/ 	.word	0x00000000


	//----- nvinfo : EIATTR_CBANK_PARAM_SIZE
	.align		4
.L_403:
        /*00e8*/ 	.byte	0x03, 0x19
        /*00ea*/ 	.short	0x02a8


	//----- nvinfo : EIATTR_PARAM_CBANK
	.align		4
        /*00ec*/ 	.byte	0x04, 0x0a
        /*00ee*/ 	.short	(.L_405 - .L_404)
	.align		4
.L_404:
        /*00f0*/ 	.word	index@(.nv.constant0._ZN2at6native18elementwise_kernelILi128ELi4EZNS0_15gpu_kernel_implIZZZNS0_66_GLOBAL__N__a0cfb035_28_ActivationHardswishKernel_cu_f5210f67_355225hardswish_backward_kernelERNS_14TensorIteratorEENKUlvE_clEvENKUlvE2_clEvEUlN3c108BFloat16ES9_E_EEvRNS_18TensorIteratorBaseERKT_EUliE_EEviT1_)
        /*00f4*/ 	.short	0x0210
        /*00f6*/ 	.short	0x02a8


	//----- nvinfo : EIATTR_SW_WAR
	.align		4
.L_405:
        /*00f8*/ 	.byte	0x04, 0x36
        /*00fa*/ 	.short	(.L_407 - .L_406)
.L_406:
        /*00fc*/ 	.word	0x00000008
.L_407:


//--------------------- .nv.info._ZN2at6native27unrolled_elementwise_kernelIZZZNS0_66_GLOBAL__N__a0cfb035_28_ActivationHardswishKernel_cu_f5210f67_355225hardswish_backward_kernelERNS_14TensorIteratorEENKUlvE_clEvENKUlvE2_clEvEUlN3c108BFloat16ES8_E_St5arrayIPcLm3EELi4E23TrivialOffsetCalculatorILi2EjESD_ILi1EjENS0_6memory12LoadWithCastILi2EEENSG_13StoreWithCastILi1EEEEEviT_T0_T2_T3_T4_T5_ --------------------------
	.section	.nv.info._ZN2at6native27unrolled_elementwise_kernelIZZZNS0_66_GLOBAL__N__a0cfb035_28_ActivationHardswishKernel_cu_f5210f67_355225hardswish_backward_kernelERNS_14TensorIteratorEENKUlvE_clEvENKUlvE2_clEvEUlN3c108BFloat16ES8_E_St5arrayIPcLm3EELi4E23TrivialOffsetCalculatorILi2EjESD_ILi1EjENS0_6memory12LoadWithCastILi2EEENSG_13StoreWithCastILi1EEEEEviT_T0_T2_T3_T4_T5_,"",@"SHT_CUDA_INFO"
	.sectionflags	@""
	.align	4


	//----- nvinfo : EIATTR_CUDA_API_VERSION
	.align		4
        /*0000*/ 	.byte	0x04, 0x37
        /*0002*/ 	.short	(.L_409 - .L_408)
.L_408:
        /*0004*/ 	.word	0x00000082


	//----- nvinfo : EIATTR_KPARAM_INFO
	.align		4
.L_409:
        /*0008*/ 	.byte	0x04, 0x17
        /*000a*/ 	.short	(.L_411 - .L_410)
.L_410:
        /*000c*/ 	.word	0x00000000
        /*0010*/ 	.short	0x0006
        /*0012*/ 	.short	0x0048
        /*0014*/ 	.byte	0x00, 0xf0, 0x21, 0x00


	//----- nvinfo : EIATTR_KPARAM_INFO
	.align		4
.L_411:
        /*0018*/ 	.byte	0x04, 0x17
        /*001a*/ 	.short	(.L_413 - .L_412)
.L_412:
        /*001c*/ 	.word	0x00000000
        /*0020*/ 	.short	0x0005
        /*0022*/ 	.short	0x003c
        /*0024*/ 	.byte	0x00, 0xf0, 0x31, 0x00


	//----- nvinfo : EIATTR_KPARAM_INFO
	.align		4
.L_413:
        /*0028*/ 	.byte	0x04, 0x17
        /*002a*/ 	.short	(.L_415 - .L_414)
.L_414:
        /*002c*/ 	.word	0x00000000
        /*0030*/ 	.short	0x0004
        /*0032*/ 	.short	0x0039
        /*0034*/ 	.byte	0x00, 0xf0, 0x05, 0x00


	//----- nvinfo : EIATTR_KPARAM_INFO
	.align		4
.L_415:
        /*0038*/ 	.byte	0x04, 0x17
        /*003a*/ 	.short	(.L_417 - .L_416)
.L_416:
        /*003c*/ 	.word	0x00000000
        /*0040*/ 	.short	0x0003
        /*0042*/ 	.short	0x0038
        /*0044*/ 	.byte	0x00, 0xf0, 0x05, 0x00


	//----- nvinfo : EIATTR_KPARAM_INFO
	.align		4
.L_417:
        /*0048*/ 	.byte	0x04, 0x17
        /*004a*/ 	.short	(.L_419 - .L_418)
.L_418:
        /*004c*/ 	.word	0x00000000
        /*0050*/ 	.short	0x0002
        /*0052*/ 	.short	0x0020
        /*0054*/ 	.byte	0x00, 0xf0, 0x61, 0x00


	//----- nvinfo : EIATTR_KPARAM_INFO
	.align		4
.L_419:
        /*0058*/ 	.byte	0x04, 0x17
        /*005a*/ 	.short	(.L_421 - .L_420)
.L_420:
        /*005c*/ 	.word	0x00000000
        /*0060*/ 	.short	0x0001
        /*0062*/ 	.short	0x0008
        /*0064*/ 	.byte	0x00, 0xf0, 0x61, 0x00


	//----- nvinfo : EIATTR_KPARAM_INFO
	.align		4
.L_421:
        /*0068*/ 	.byte	0x04, 0x17
        /*006a*/ 	.short	(.L_423 - .L_422)
.L_422:
        /*006c*/ 	.word	0x00000000
        /*0070*/ 	.short	0x0000
        /*0072*/ 	.short	0x0000
        /*0074*/ 	.byte	0x00, 0xf0, 0x11, 0x00


	//----- nvinfo : EIATTR_SPARSE_MMA_MASK
	.align		4
.L_423:
        /*0078*/ 	.byte	0x03, 0x50
        /*007a*/ 	.short	0x0000


	//----- nvinfo : EIATTR_MAXREG_COUNT
	.align		4
        /*007c*/ 	.byte	0x03, 0x1b
        /*007e*/ 	.short	0x00ff


	//----- nvinfo : EIATTR_EXTERNS
	.align		4
        /*0080*/ 	.byte	0x04, 0x0f
        /*0082*/ 	.short	(.L_425 - .L_424)


	//   ....[0]....
	.align		4
.L_424:
        /*0084*/ 	.word	index@(__assertfail)


	//----- nvinfo : EIATTR_MERCURY_ISA_VERSION
	.align		4
.L_425:
        /*0088*/ 	.byte	0x03, 0x5f
        /*008a*/ 	.short	0x0101


	//----- nvinfo : EIATTR_SYSCALL_OFFSETS
	.align		4
        /*008c*/ 	.byte	0x04, 0x46
        /*008e*/ 	.short	(.L_427 - .L_426)


	//   ....[0]....
.L_426:
        /*0090*/ 	.word	0x000010f0


	//   ....[1]....
        /*0094*/ 	.word	0x000021b0


	//   ....[2]....
        /*0098*/ 	.word	0x000032f0


	//   ....[3]....
        /*009c*/ 	.word	0x000043b0


	//   ....[4]....
        /*00a0*/ 	.word	0x00005500


	//   ....[5]....
        /*00a4*/ 	.word	0x000065d0


	//   ....[6]....
        /*00a8*/ 	.word	0x00007700


	//   ....[7]....
        /*00ac*/ 	.word	0x000086e0


	//   ....[8]....
        /*00b0*/ 	.word	0x00009c50


	//   ....[9]....
        /*00b4*/ 	.word	0x0000ac70


	//   ....[10]....
        /*00b8*/ 	.word	0x0000bc50


	//   ....[11]....
        /*00bc*/ 	.word	0x0000cc30


	//----- nvinfo : EIATTR_EXIT_INSTR_OFFSETS
	.align		4
.L_427:
        /*00c0*/ 	.byte	0x04, 0x1c
        /*00c2*/ 	.short	(.L_429 - .L_428)


	//   ....[0]....
.L_428:
        /*00c4*/ 	.word	0x0000bd10


	//   ....[1]....
        /*00c8*/ 	.word	0x0000be60


	//   ....[2]....
        /*00cc*/ 	.word	0x0000bea0


	//   ....[3]....
        /*00d0*/ 	.word	0x0000bf40


	//   ....[4]....
        /*00d4*/ 	.word	0x0000bf80


	//   ....[5]....
        /*00d8*/ 	.word	0x0000bfc0


	//   ....[6]....
        /*00dc*/ 	.word	0x0000c050


	//   ....[7]....
        /*00e0*/ 	.word	0x0000c090


	//   ....[8]....
        /*00e4*/ 	.word	0x0000c130


	//   ....[9]....
        /*00e8*/ 	.word	0x0000c180


	//   ....[10]....
        /*00ec*/ 	.word	0x0000c1d0


	//   ....[11]....
        /*00f0*/ 	.word	0x0000c2a0


	//   ....[12]....
        /*00f4*/ 	.word	0x0000c300


	//   ....[13]....
        /*00f8*/ 	.word	0x0000c490


	//   ....[14]....
        /*00fc*/ 	.word	0x0000c5f0


	//   ....[15]....
        /*0100*/ 	.word	0x0000c610


	//   ....[16]....
        /*0104*/ 	.word	0x0000c6d0


	//   ....[17]....
        /*0108*/ 	.word	0x0000c850


	//   ....[18]....
        /*010c*/ 	.word	0x0000c9d0


	//   ....[19]....
        /*0110*/ 	.word	0x0000cb30


	//   ....[20]....
        /*0114*/ 	.word	0x0000cc40


	//   ....[21]....
        /*0118*/ 	.word	0x0000cc80


	//   ....[22]....
        /*011c*/ 	.word	0x0000ccc0


	//----- nvinfo : EIATTR_MAX_THREADS
	.align		4
.L_429:
        /*0120*/ 	.byte	0x04, 0x05
        /*0122*/ 	.short	(.L_431 - .L_430)
.L_430:
        /*0124*/ 	.word	0x00000080
        /*0128*/ 	.word	0x00000001
        /*012c*/ 	.word	0x00000001


	//----- nvinfo : EIATTR_CRS_STACK_SIZE
	.align		4
.L_431:
        /*0130*/ 	.byte	0x04, 0x1e
        /*0132*/ 	.short	(.L_433 - .L_432)
.L_432:
        /*0134*/ 	.word	0x00000000


	//----- nvinfo : EIATTR_CBANK_PARAM_SIZE
	.align		4
.L_433:
        /*0138*/ 	.byte	0x03, 0x19
        /*013a*/ 	.short	0x0050


	//----- nvinfo : EIATTR_PARAM_CBANK
	.align		4
        /*013c*/ 	.byte	0x04, 0x0a
        /*013e*/ 	.short	(.L_435 - .L_434)
	.align		4
.L_434:
        /*0140*/ 	.word	index@(.nv.constant0._ZN2at6native27unrolled_elementwise_kernelIZZZNS0_66_GLOBAL__N__a0cfb035_28_ActivationHardswishKernel_cu_f5210f67_355225hardswish_backward_kernelERNS_14TensorIteratorEENKUlvE_clEvENKUlvE2_clEvEUlN3c108BFloat16ES8_E_St5arrayIPcLm3EELi4E23TrivialOffsetCalculatorILi2EjESD_ILi1EjENS0_6memory12LoadWithCastILi2EEENSG_13StoreWithCastILi1EEEEEviT_T0_T2_T3_T4_T5_)
        /*0144*/ 	.short	0x0210
        /*0146*/ 	.short	0x0050


	//----- nvinfo : EIATTR_SW_WAR
	.align		4
.L_435:
        /*0148*/ 	.byte	0x04, 0x36
        /*014a*/ 	.short	(.L_437 - .L_436)
.L_436:
        /*014c*/ 	.word	0x00000008
.L_437:


//--------------------- .nv.info._ZN2at6native18elementwise_kernelILi128ELi4EZNS0_22gpu_kernel_impl_nocastIZZZNS0_66_GLOBAL__N__a0cfb035_28_ActivationHardswishKernel_cu_f5210f67_355225hardswish_backward_kernelERNS_14TensorIteratorEENKUlvE_clEvENKUlvE2_clEvEUlN3c108BFloat16ES9_E_EEvRNS_18TensorIteratorBaseERKT_EUliE_EEviT1_ --------------------------
	.section	.nv.info._ZN2at6native18elementwise_kernelILi128ELi4EZNS0_22gpu_kernel_impl_nocastIZZZNS0_66_GLOBAL__N__a0cfb035_28_ActivationHardswishKernel_cu_f5210f67_355225hardswish_backward_kernelERNS_14TensorIteratorEENKUlvE_clEvENKUlvE2_clEvEUlN3c108BFloat16ES9_E_EEvRNS_18TensorIteratorBaseERKT_EUliE_EEviT1_,"",@"SHT_CUDA_INFO"
	.sectionflags	@""
	.align	4


	//----- nvinfo : EIATTR_CUDA_API_VERSION
	.align		4
        /*0000*/ 	.byte	0x04, 0x37
        /*0002*/ 	.short	(.L_439 - .L_438)
.L_438:
        /*0004*/ 	.word	0x00000082


	//----- nvinfo : EIATTR_KPARAM_INFO
	.align		4
.L_439:
        /*0008*/ 	.byte	0x04, 0x17
        /*000a*/ 	.short	(.L_441 - .L_440)
.L_440:
        /*000c*/ 	.word	0x00000000
        /*0010*/ 	.short	0x0001
        /*0012*/ 	.short	0x0008
        /*0014*/ 	.byte	0x00, 0xf0, 0x61, 0x0a


	//----- nvinfo : EIATTR_KPARAM_INFO
	.align		4
.L_441:
        /*0018*/ 	.byte	0x04, 0x17
        /*001a*/ 	.short	(.L_443 - .L_442)
.L_442:
        /*001c*/ 	.word	0x00000000
        /*0020*/ 	.short	0x0000
        /*0022*/ 	.short	0x0000
        /*0024*/ 	.byte	0x00, 0xf0, 0x11, 0x00


	//----- nvinfo : EIATTR_SPARSE_MMA_MASK
	.align		4
.L_443:
        /*0028*/ 	.byte	0x03, 0x50
        /*002a*/ 	.short	0x0000


	//----- nvinfo : EIATTR_MAXREG_COUNT
	.align		4
        /*002c*/ 	.byte	0x03, 0x1b
        /*002e*/ 	.short	0x0080


	//----- nvinfo : EIATTR_MERCURY_ISA_VERSION
	.align		4
        /*0030*/ 	.byte	0x03, 0x5f
        /*0032*/ 	.short	0x0101


	//----- nvinfo : EIATTR_EXIT_INSTR_OFFSETS
	.align		4
        /*0034*/ 	.byte	0x04, 0x1c
        /*0036*/ 	.short	(.L_445 - .L_444)


	//   ....[0]....
.L_444:
        /*0038*/ 	.word	0x00004830


	//   ....[1]....
        /*003c*/ 	.word	0x00005fe0


	//----- nvinfo : EIATTR_MAX_THREADS
	.align		4
.L_445:
        /*0040*/ 	.byte	0x04, 0x05
        /*0042*/ 	.short	(.L_447 - .L_446)
.L_446:
        /*0044*/ 	.word	0x00000080
        /*0048*/ 	.word	0x00000001
        /*004c*/ 	.word	0x00000001


	//----- nvinfo : EIATTR_CRS_STACK_SIZE
	.align		4
.L_447:
        /*0050*/ 	.byte	0x04, 0x1e
        /*0052*/ 	.short	(.L_449 - .L_448)
.L_448:
        /*0054*/ 	.word	0x00000000


	//----- nvinfo : EIATTR_CBANK_PARAM_SIZE
	.align		4
.L_449:
        /*0058*/ 	.byte	0x03, 0x19
        /*005a*/ 	.short	0x02a0


	//----- nvinfo : EIATTR_PARAM_CBANK
	.align		4
        /*005c*/ 	.byte	0x04, 0x0a
        /*005e*/ 	.short	(.L_451 - .L_450)
	.align		4
.L_450:
        /*0060*/ 	.word	index@(.nv.constant0._ZN2at6native18elementwise_kernelILi128ELi4EZNS0_22gpu_kernel_impl_nocastIZZZNS0_66_GLOBAL__N__a0cfb035_28_ActivationHardswishKernel_cu_f5210f67_355225hardswish_backward_kernelERNS_14TensorIteratorEENKUlvE_clEvENKUlvE2_clEvEUlN3c108BFloat16ES9_E_EEvRNS_18TensorIteratorBaseERKT_EUliE_EEviT1_)
        /*0064*/ 	.short	0x0210
        /*0066*/ 	.short	0x02a0


	//----- nvinfo : EIATTR_SW_WAR
	.align		4
.L_451:
        /*0068*/ 	.byte	0x04, 0x36
        /*006a*/ 	.short	(.L_453 - .L_452)
.L_452:
        /*006c*/ 	.word	0x00000008
.L_453:


//--------------------- .nv.info._ZN2at6native27unrolled_elementwise_kernelIZZZNS0_66_GLOBAL__N__a0cfb035_28_ActivationHardswishKernel_cu_f5210f67_355225hardswish_backward_kernelERNS_14TensorIteratorEENKUlvE_clEvENKUlvE2_clEvEUlN3c108BFloat16ES8_E_St5arrayIPcLm3EELi4E23TrivialOffsetCalculatorILi2EjESD_ILi1EjENS0_6memory15LoadWithoutCastENSG_16StoreWithoutCastEEEviT_T0_T2_T3_T4_T5_ --------------------------
	.section	.nv.info._ZN2at6native27unrolled_elementwise_kernelIZZZNS0_66_GLOBAL__N__a0cfb035_28_ActivationHardswishKernel_cu_f5210f67_355225hardswish_backward_kernelERNS_14TensorIteratorEENKUlvE_clEvENKUlvE2_clEvEUlN3c108BFloat16ES8_E_St5arrayIPcLm3EELi4E23TrivialOffsetCalculatorILi2EjESD_ILi1EjENS0_6memory15LoadWithoutCastENSG_16StoreWithoutCastEEEviT_T0_T2_T3_T4_T5_,"",@"SHT_CUDA_INFO"
	.sectionflags	@""
	.align	4


	//----- nvinfo : EIATTR_CUDA_API_VERSION
	.align		4
        /*0000*/ 	.byte	0x04, 0x37
        /*0002*/ 	.short	(.L_455 - .L_454)
.L_454:
        /*0004*/ 	.word	0x00000082


	//----- nvinfo : EIATTR_KPARAM_INFO
	.align		4
.L_455:
        /*0008*/ 	.byte	0x04, 0x17
        /*000a*/ 	.short	(.L_457 - .L_456)
.L_456:
        /*000c*/ 	.word	0x00000000
        /*0010*/ 	.short	0x0006
        /*0012*/ 	.short	0x003b
        /*0014*/ 	.byte	0x00, 0xf0, 0x05, 0x00


	//----- nvinfo : EIATTR_KPARAM_INFO
	.align		4
.L_457:
        /*0018*/ 	.byte	0x04, 0x17
        /*001a*/ 	.short	(.L_459 - .L_458)
.L_458:
        /*001c*/ 	.word	0x00000000
        /*0020*/ 	.short	0x0005
        /*0022*/ 	.short	0x003a
        /*0024*/ 	.byte	0x00, 0xf0, 0x05, 0x00


	//----- nvinfo : EIATTR_KPARAM_INFO
	.align		4
.L_459:
        /*0028*/ 	.byte	0x04, 0x17
        /*002a*/ 	.short	(.L_461 - .L_460)
.L_460:
        /*002c*/ 	.word	0x00000000
        /*0030*/ 	.short	0x0004
        /*0032*/ 	.short	0x0039
        /*0034*/ 	.byte	0x00, 0xf0, 0x05, 0x00


	//----- nvinfo : EIATTR_KPARAM_INFO
	.align		4
.L_461:
        /*0038*/ 	.byte	0x04, 0x17
        /*003a*/ 	.short	(.L_463 - .L_462)
.L_462:
        /*003c*/ 	.word	0x00000000
        /*0040*/ 	.short	0x0003
        /*0042*/ 	.short	0x0038
        /*0044*/ 	.byte	0x00, 0xf0, 0x05, 0x00


	//----- nvinfo : EIATTR_KPARAM_INFO
	.align		4
.L_463:
        /*0048*/ 	.byte	0x04, 0x17
        /*004a*/ 	.short	(.L_465 - .L_464)
.L_464:
        /*004c*/ 	.word	0x00000000
        /*0050*/ 	.short	0x0002
        /*0052*/ 	.short	0x0020
        /*0054*/ 	.byte	0x00, 0xf0, 0x61, 0x00


	//----- nvinfo : EIATTR_KPARAM_INFO
	.align		4
.L_465:
        /*0058*/ 	.byte	0x04, 0x17
        /*005a*/ 	.short	(.L_467 - .L_466)
.L_466:
        /*005c*/ 	.word	0x00000000
        /*0060*/ 	.short	0x0001
        /*0062*/ 	.short	0x0008
        /*0064*/ 	.byte	0x00, 0xf0, 0x61, 0x00


	//----- nvinfo : EIATTR_KPARAM_INFO
	.align		4
.L_467:
        /*0068*/ 	.byte	0x04, 0x17
        /*006a*/ 	.short	(.L_469 - .L_468)
.L_468:
        /*006c*/ 	.word	0x00000000
        /*0070*/ 	.short	0x0000
        /*0072*/ 	.short	0x0000
        /*0074*/ 	.byte	0x00, 0xf0, 0x11, 0x00


	//----- nvinfo : EIATTR_SPARSE_MMA_MASK
	.align		4
.L_469:
        /*0078*/ 	.byte	0x03, 0x50
        /*007a*/ 	.short	0x0000


	//----- nvinfo : EIATTR_MAXREG_COUNT
	.align		4
        /*007c*/ 	.byte	0x03, 0x1b
        /*007e*/ 	.short	0x00ff


	//----- nvinfo : EIATTR_MERCURY_ISA_VERSION
	.align		4
        /*0080*/ 	.byte	0x03, 0x5f
        /*0082*/ 	.short	0x0101


	//----- nvinfo : EIATTR_EXIT_INSTR_OFFSETS
	.align		4
        /*0084*/ 	.byte	0x04, 0x1c
        /*0086*/ 	.short	(.L_471 - .L_470)


	//   ....[0]....
.L_470:
        /*0088*/ 	.word	0x00000850


	//   ....[1]....
        /*008c*/ 	.word	0x000008a0


	//----- nvinfo : EIATTR_MAX_THREADS
	.align		4
.L_471:
        /*0090*/ 	.byte	0x04, 0x05
        /*0092*/ 	.short	(.L_473 - .L_472)
.L_472:
        /*0094*/ 	.word	0x00000080
        /*0098*/ 	.word	0x00000001
        /*009c*/ 	.word	0x00000001


	//----- nvinfo : EIATTR_CRS_STACK_SIZE
	.align		4
.L_473:
        /*00a0*/ 	.byte	0x04, 0x1e
        /*00a2*/ 	.short	(.L_475 - .L_474)
.L_474:
        /*00a4*/ 	.word	0x00000000


	//----- nvinfo : EIATTR_CBANK_PARAM_SIZE
	.align		4
.L_475:
        /*00a8*/ 	.byte	0x03, 0x19
        /*00aa*/ 	.short	0x003c


	//----- nvinfo : EIATTR_PARAM_CBANK
	.align		4
        /*00ac*/ 	.byte	0x04, 0x0a
        /*00ae*/ 	.short	(.L_477 - .L_476)
	.align		4
.L_476:
        /*00b0*/ 	.word	index@(.nv.constant0._ZN2at6native27unrolled_elementwise_kernelIZZZNS0_66_GLOBAL__N__a0cfb035_28_ActivationHardswishKernel_cu_f5210f67_355225hardswish_backward_kernelERNS_14TensorIteratorEENKUlvE_clEvENKUlvE2_clEvEUlN3c108BFloat16ES8_E_St5arrayIPcLm3EELi4E23TrivialOffsetCalculatorILi2EjESD_ILi1EjENS0_6memory15LoadWithoutCastENSG_16StoreWithoutCastEEEviT_T0_T2_T3_T4_T5_)
        /*00b4*/ 	.short	0x0210
        /*00b6*/ 	.short	0x003c


	//----- nvinfo : EIATTR_SW_WAR
	.align		4
.L_477:
        /*00b8*/ 	.byte	0x04, 0x36
        /*00ba*/ 	.short	(.L_479 - .L_478)
.L_478:
        /*00bc*/ 	.word	0x00000008
.L_479:


//--------------------- .nv.info._ZN2at6native29vectorized_elementwise_kernelILi2EZZZNS0_66_GLOBAL__N__a0cfb035_28_ActivationHardswishKernel_cu_f5210f67_355225hardswish_backward_kernelERNS_14TensorIteratorEENKUlvE_clEvENKUlvE2_clEvEUlN3c108BFloat16ES8_E_St5arrayIPcLm3EEEEviT0_T1_ --------------------------
	.section	.nv.info._ZN2at6native29vectorized_elementwise_kernelILi2EZZZNS0_66_GLOBAL__N__a0cfb035_28_ActivationHardswishKernel_cu_f5210f67_355225hardswish_backward_kernelERNS_14TensorIteratorEENKUlvE_clEvENKUlvE2_clEvEUlN3c108BFloat16ES8_E_St5arrayIPcLm3EEEEviT0_T1_,"",@"SHT_CUDA_INFO"
	.sectionflags	@""
	.align	4


	//----- nvinfo : EIATTR_CUDA_API_VERSION
	.align		4
        /*0000*/ 	.byte	0x04, 0x37
        /*0002*/ 	.short	(.L_481 - .L_480)
.L_480:
        /*0004*/ 	.word	0x00000082


	//----- nvinfo : EIATTR_KPARAM_INFO
	.align		4
.L_481:
        /*0008*/ 	.byte	0x04, 0x17
        /*000a*/ 	.short	(.L_483 - .L_482)
.L_482:
        /*000c*/ 	.word	0x00000000
        /*0010*/ 	.short	0x0002
        /*0012*/ 	.short	0x0020
        /*0014*/ 	.byte	0x00, 0xf0, 0x61, 0x00


	//----- nvinfo : EIATTR_KPARAM_INFO
	.align		4
.L_483:
        /*0018*/ 	.byte	0x04, 0x17
        /*001a*/ 	.short	(.L_485 - .L_484)
.L_484:
        /*001c*/ 	.word	0x00000000
        /*0020*/ 	.short	0x0001
        /*0022*/ 	.short	0x0008
        /*0024*/ 	.byte	0x00, 0xf0, 0x61, 0x00


	//----- nvinfo : EIATTR_KPARAM_INFO
	.align		4
.L_485:
        /*0028*/ 	.byte	0x04, 0x17
        /*002a*/ 	.short	(.L_487 - .L_486)
.L_486:
        /*002c*/ 	.word	0x00000000
        /*0030*/ 	.short	0x0000
        /*0032*/ 	.short	0x0000
        /*0034*/ 	.byte	0x00, 0xf0, 0x11, 0x00


	//----- nvinfo : EIATTR_SPARSE_MMA_MASK
	.align		4
.L_487:
        /*0038*/ 	.byte	0x03, 0x50
        /*003a*/ 	.short	0x0000


	//----- nvinfo : EIATTR_MAXREG_COUNT
	.align		4
        /*003c*/ 	.byte	0x03, 0x1b
        /*003e*/ 	.short	0x00ff


	//----- nvinfo : EIATTR_MERCURY_ISA_VERSION
	.align		4
        /*0040*/ 	.byte	0x03, 0x5f
        /*0042*/ 	.short	0x0101


	//----- nvinfo : EIATTR_EXIT_INSTR_OFFSETS
	.align		4
        /*0044*/ 	.byte	0x04, 0x1c
        /*0046*/ 	.short	(.L_489 - .L_488)


	//   ....[0]....
.L_488:
        /*0048*/ 	.word	0x00000920


	//   ....[1]....
        /*004c*/ 	.word	0x000019f0


	//   ....[2]....
        /*0050*/ 	.word	0x00001a40


	//----- nvinfo : EIATTR_MAX_THREADS
	.align		4
.L_489:
        /*0054*/ 	.byte	0x04, 0x05
        /*0056*/ 	.short	(.L_491 - .L_490)
.L_490:
        /*0058*/ 	.word	0x00000080
        /*005c*/ 	.word	0x00000001
        /*0060*/ 	.word	0x00000001


	//----- nvinfo : EIATTR_CRS_STACK_SIZE
	.align		4
.L_491:
        /*0064*/ 	.byte	0x04, 0x1e
        /*0066*/ 	.short	(.L_493 - .L_492)
.L_492:
        /*0068*/ 	.word	0x00000000


	//----- nvinfo : EIATTR_CBANK_PARAM_SIZE
	.align		4
.L_493:
        /*006c*/ 	.byte	0x03, 0x19
        /*006e*/ 	.short	0x0038


	//----- nvinfo : EIATTR_PARAM_CBANK
	.align		4
        /*0070*/ 	.byte	0x04, 0x0a
        /*0072*/ 	.short	(.L_495 - .L_494)
	.align		4
.L_494:
        /*0074*/ 	.word	index@(.nv.constant0._ZN2at6native29vectorized_elementwise_kernelILi2EZZZNS0_66_GLOBAL__N__a0cfb035_28_ActivationHardswishKernel_cu_f5210f67_355225hardswish_backward_kernelERNS_14TensorIteratorEENKUlvE_clEvENKUlvE2_clEvEUlN3c108BFloat16ES8_E_St5arrayIPcLm3EEEEviT0_T1_)
        /*0078*/ 	.short	0x0210
        /*007a*/ 	.short	0x0038


	//----- nvinfo : EIATTR_SW_WAR
	.align		4
.L_495:
        /*007c*/ 	.byte	0x04, 0x36
        /*007e*/ 	.short	(.L_497 - .L_496)
.L_496:
        /*0080*/ 	.word	0x00000008
.L_497:


//--------------------- .nv.info._ZN2at6native29vectorized_elementwise_kernelILi4EZZZNS0_66_GLOBAL__N__a0cfb035_28_ActivationHardswishKernel_cu_f5210f67_355225hardswish_backward_kernelERNS_14TensorIteratorEENKUlvE_clEvENKUlvE2_clEvEUlN3c108BFloat16ES8_E_St5arrayIPcLm3EEEEviT0_T1_ --------------------------
	.section	.nv.info._ZN2at6native29vectorized_elementwise_kernelILi4EZZZNS0_66_GLOBAL__N__a0cfb035_28_ActivationHardswishKernel_cu_f5210f67_355225hardswish_backward_kernelERNS_14TensorIteratorEENKUlvE_clEvENKUlvE2_clEvEUlN3c108BFloat16ES8_E_St5arrayIPcLm3EEEEviT0_T1_,"",@"SHT_CUDA_INFO"
	.sectionflags	@""
	.align	4


	//----- nvinfo : EIATTR_CUDA_API_VERSION
	.align		4
        /*0000*/ 	.byte	0x04, 0x37
        /*0002*/ 	.short	(.L_499 - .L_498)
.L_498:
        /*0004*/ 	.word	0x00000082


	//----- nvinfo : EIATTR_KPARAM_INFO
	.align		4
.L_499:
        /*0008*/ 	.byte	0x04, 0x17
        /*000a*/ 	.short	(.L_501 - .L_500)
.L_500:
        /*000c*/ 	.word	0x00000000
        /*0010*/ 	.short	0x0002
        /*0012*/ 	.short	0x0020
        /*0014*/ 	.byte	0x00, 0xf0, 0x61, 0x00


	//----- nvinfo : EIATTR_KPARAM_INFO
	.align		4
.L_501:
        /*0018*/ 	.byte	0x04, 0x17
        /*001a*/ 	.short	(.L_503 - .L_502)
.L_502:
        /*001c*/ 	.word	0x00000000
        /*0020*/ 	.short	0x0001
        /*0022*/ 	.short	0x0008
        /*0024*/ 	.byte	0x00, 0xf0, 0x61, 0x00


	//----- nvinfo : EIATTR_KPARAM_INFO
	.align		4
.L_503:
        /*0028*/ 	.byte	0x04, 0x17
        /*002a*/ 	.short	(.L_505 - .L_504)
.L_504:
        /*002c*/ 	.word	0x00000000
        /*0030*/ 	.short	0x0000
        /*0032*/ 	.short	0x0000
        /*0034*/ 	.byte	0x00, 0xf0, 0x11, 0x00


	//----- nvinfo : EIATTR_SPARSE_MMA_MASK
	.align		4
.L_505:
        /*0038*/ 	.byte	0x03, 0x50
        /*003a*/ 	.short	0x0000


	//----- nvinfo : EIATTR_MAXREG_COUNT
	.align		4
        /*003c*/ 	.byte	0x03, 0x1b
        /*003e*/ 	.short	0x00ff


	//----- nvinfo : EIATTR_MERCURY_ISA_VERSION
	.align		4
        /*0040*/ 	.byte	0x03, 0x5f
        /*0042*/ 	.short	0x0101


	//----- nvinfo : EIATTR_EXIT_INSTR_OFFSETS
	.align		4
        /*0044*/ 	.byte	0x04, 0x1c
        /*0046*/ 	.short	(.L_507 - .L_506)


	//   ....[0]....
.L_506:
        /*0048*/ 	.word	0x000008c0


	//   ....[1]....
        /*004c*/ 	.word	0x00001990


	//   ....[2]....
        /*0050*/ 	.word	0x000019e0


	//----- nvinfo : EIATTR_MAX_THREADS
	.align		4
.L_507:
        /*0054*/ 	.byte	0x04, 0x05
        /*0056*/ 	.short	(.L_509 - .L_508)
.L_508:
        /*0058*/ 	.word	0x00000080
        /*005c*/ 	.word	0x00000001
        /*0060*/ 	.word	0x00000001


	//----- nvinfo : EIATTR_CRS_STACK_SIZE
	.align		4
.L_509:
        /*0064*/ 	.byte	0x04, 0x1e
        /*0066*/ 	.short	(.L_511 - .L_510)
.L_510:
        /*0068*/ 	.word	0x00000000


	//----- nvinfo : EIATTR_CBANK_PARAM_SIZE
	.align		4
.L_511:
        /*006c*/ 	.byte	0x03, 0x19
        /*006e*/ 	.short	0x0038


	//----- nvinfo : EIATTR_PARAM_CBANK
	.align		4
        /*0070*/ 	.byte	0x04, 0x0a
        /*0072*/ 	.short	(.L_513 - .L_512)
	.align		4
.L_512:
        /*0074*/ 	.word	index@(.nv.constant0._ZN2at6native29vectorized_elementwise_kernelILi4EZZZNS0_66_GLOBAL__N__a0cfb035_28_ActivationHardswishKernel_cu_f5210f67_355225hardswish_backward_kernelERNS_14TensorIteratorEENKUlvE_clEvENKUlvE2_clEvEUlN3c108BFloat16ES8_E_St5arrayIPcLm3EEEEviT0_T1_)
        /*0078*/ 	.short	0x0210
        /*007a*/ 	.short	0x0038


	//----- nvinfo : EIATTR_SW_WAR
	.align		4
.L_513:
        /*007c*/ 	.byte	0x04, 0x36
        /*007e*/ 	.short	(.L_515 - .L_514)
.L_514:
        /*0080*/ 	.word	0x00000008
.L_515:


//--------------------- .nv.info._ZN2at6native29vectorized_elementwise_kernelILi8EZZZNS0_66_GLOBAL__N__a0cfb035_28_ActivationHardswishKernel_cu_f5210f67_355225hardswish_backward_kernelERNS_14TensorIteratorEENKUlvE_clEvENKUlvE2_clEvEUlN3c108BFloat16ES8_E_St5arrayIPcLm3EEEEviT0_T1_ --------------------------
	.section	.nv.info._ZN2at6native29vectorized_elementwise_kernelILi8EZZZNS0_66_GLOBAL__N__a0cfb035_28_ActivationHardswishKernel_cu_f5210f67_355225hardswish_backward_kernelERNS_14TensorIteratorEENKUlvE_clEvENKUlvE2_clEvEUlN3c108BFloat16ES8_E_St5arrayIPcLm3EEEEviT0_T1_,"",@"SHT_CUDA_INFO"
	.sectionflags	@""
	.align	4


	//----- nvinfo : EIATTR_CUDA_API_VERSION
	.align		4
        /*0000*/ 	.byte	0x04, 0x37
        /*0002*/ 	.short	(.L_517 - .L_516)
.L_516:
        /*0004*/ 	.word	0x00000082


	//----- nvinfo : EIATTR_KPARAM_INFO
	.align		4
.L_517:
        /*0008*/ 	.byte	0x04, 0x17
        /*000a*/ 	.short	(.L_519 - .L_518)
.L_518:
        /*000c*/ 	.word	0x00000000
        /*0010*/ 	.short	0x0002
        /*0012*/ 	.short	0x0020
        /*0014*/ 	.byte	0x00, 0xf0, 0x61, 0x00


	//----- nvinfo : EIATTR_KPARAM_INFO
	.align		4
.L_519:
        /*0018*/ 	.byte	0x04, 0x17
        /*001a*/ 	.short	(.L_521 - .L_520)
.L_520:
        /*001c*/ 	.word	0x00000000
        /*0020*/ 	.short	0x0001
        /*0022*/ 	.short	0x0008
        /*0024*/ 	.byte	0x00, 0xf0, 0x61, 0x00


	//----- nvinfo : EIATTR_KPARAM_INFO
	.align		4
.L_521:
        /*0028*/ 	.byte	0x04, 0x17
        /*002a*/ 	.short	(.L_523 - .L_522)
.L_522:
        /*002c*/ 	.word	0x00000000
        /*0030*/ 	.short	0x0000
        /*0032*/ 	.short	0x0000
        /*0034*/ 	.byte	0x00, 0xf0, 0x11, 0x00


	//----- nvinfo : EIATTR_SPARSE_MMA_MASK
	.align		4
.L_523:
        /*0038*/ 	.byte	0x03, 0x50
        /*003a*/ 	.short	0x0000


	//----- nvinfo : EIATTR_MAXREG_COUNT
	.align		4
        /*003c*/ 	.byte	0x03, 0x1b
        /*003e*/ 	.short	0x00ff


	//----- nvinfo : EIATTR_MERCURY_ISA_VERSION
	.align		4
        /*0040*/ 	.byte	0x03, 0x5f
        /*0042*/ 	.short	0x0101


	//----- nvinfo : EIATTR_EXIT_INSTR_OFFSETS
	.align		4
        /*0044*/ 	.byte	0x04, 0x1c
        /*0046*/ 	.short	(.L_525 - .L_524)


	//   ....[0]....
.L_524:
        /*0048*/ 	.word	0x00000890


	//   ....[1]....
        /*004c*/ 	.word	0x00001960


	//   ....[2]....
        /*0050*/ 	.word	0x000019b0


	//----- nvinfo : EIATTR_MAX_THREADS
	.align		4
.L_525:
        /*0054*/ 	.byte	0x04, 0x05
        /*0056*/ 	.short	(.L_527 - .L_526)
.L_526:
        /*0058*/ 	.word	0x00000080
        /*005c*/ 	.word	0x00000001
        /*0060*/ 	.word	0x00000001


	//----- nvinfo : EIATTR_CRS_STACK_SIZE
	.align		4
.L_527:
        /*0064*/ 	.byte	0x04, 0x1e
        /*0066*/ 	.short	(.L_529 - .L_528)
.L_528:
        /*0068*/ 	.word	0x00000000


	//----- nvinfo : EIATTR_CBANK_PARAM_SIZE
	.align		4
.L_529:
        /*006c*/ 	.byte	0x03, 0x19
        /*006e*/ 	.short	0x0038


	//----- nvinfo : EIATTR_PARAM_CBANK
	.align		4
        /*0070*/ 	.byte	0x04, 0x0a
        /*0072*/ 	.short	(.L_531 - .L_530)
	.align		4
.L_530:
        /*0074*/ 	.word	index@(.nv.constant0._ZN2at6native29vectorized_elementwise_kernelILi8EZZZNS0_66_GLOBAL__N__a0cfb035_28_ActivationHardswishKernel_cu_f5210f67_355225hardswish_backward_kernelERNS_14TensorIteratorEENKUlvE_clEvENKUlvE2_clEvEUlN3c108BFloat16ES8_E_St5arrayIPcLm3EEEEviT0_T1_)
        /*0078*/ 	.short	0x0210
        /*007a*/ 	.short	0x0038


	//----- nvinfo : EIATTR_SW_WAR
	.align		4
.L_531:
        /*007c*/ 	.byte	0x04, 0x36
        /*007e*/ 	.short	(.L_533 - .L_532)
.L_532:
        /*0080*/ 	.word	0x00000008
.L_533:


//--------------------- .nv.info._ZN2at6native18elementwise_kernelILi128ELi4EZNS0_15gpu_kernel_implIZZZNS0_66_GLOBAL__N__a0cfb035_28_ActivationHardswishKernel_cu_f5210f67_355225hardswish_backward_kernelERNS_14TensorIteratorEENKUlvE_clEvENKUlvE1_clEvEUlN3c104HalfES9_E_EEvRNS_18TensorIteratorBaseERKT_EUliE_EEviT1_ --------------------------
	.section	.nv.info._ZN2at6native18elementwise_kernelILi128ELi4EZNS0_15gpu_kernel_implIZZZNS0_66_GLOBAL__N__a0cfb035_28_ActivationHardswishKernel_cu_f5210f67_355225hardswish_backward_kernelERNS_14TensorIteratorEENKUlvE_clEvENKUlvE1_clEvEUlN3c104HalfES9_E_EEvRNS_18TensorIteratorBaseERKT_EUliE_EEviT1_,"",@"SHT_CUDA_INFO"
	.sectionflags	@""
	.align	4


	//----- nvinfo : EIATTR_CUDA_API_VERSION
	.align		4
        /*0000*/ 	.byte	0x04, 0x37
        /*0002*/ 	.short	(.L_535 - .L_534)
.L_534:
        /*0004*/ 	.word	0x00000082


	//----- nvinfo : EIATTR_KPARAM_INFO
	.align		4
.L_535:
        /*0008*/ 	.byte	0x04, 0x17
        /*000a*/ 	.short	(.L_537 - .L_536)
.L_536:
        /*000c*/ 	.word	0x00000000
        /*0010*/ 	.short	0x0001
        /*0012*/ 	.short	0x0008
        /*0014*/ 	.byte	0x00, 0xf0, 0x81, 0x0a


	//----- nvinfo : EIATTR_KPARAM_INFO
	.align		4
.L_537:
        /*0018*/ 	.byte	0x04, 0x17
        /*001a*/ 	.short	(.L_539 - .L_538)
.L_538:
        /*001c*/ 	.word	0x00000000
        /*0020*/ 	.short	0x0000
        /*0022*/ 	.short	0x0000
        /*0024*/ 	.byte	0x00, 0xf0, 0x11, 0x00


	//----- nvinfo : EIATTR_SPARSE_MMA_MASK
	.align		4
.L_539:
        /*0028*/ 	.byte	0x03, 0x50
        /*002a*/ 	.short	0x0000


	//----- nvinfo : EIATTR_MAXREG_COUNT
	.align		4
        /*002c*/ 	.byte	0x03, 0x1b
        /*002e*/ 	.short	0x0080


	//----- nvinfo : EIATTR_EXTERNS
	.align		4
        /*0030*/ 	.byte	0x04, 0x0f
        /*0032*/ 	.short	(.L_541 - .L_540)


	//   ....[0]....
	.align		4
.L_540:
        /*0034*/ 	.word	index@(__assertfail)


	//----- nvinfo : EIATTR_MERCURY_ISA_VERSION
	.align		4
.L_541:
        /*0038*/ 	.byte	0x03, 0x5f
        /*003a*/ 	.short	0x0101


	//----- nvinfo : EIATTR_SYSCALL_OFFSETS
	.align		4
        /*003c*/ 	.byte	0x04, 0x46
        /*003e*/ 	.short	(.L_543 - .L_542)


	//   ....[0]....
.L_542:
        /*0040*/ 	.word	0x000026c0


	//   ....[1]....
        /*0044*/ 	.word	0x00003670


	//   ....[2]....
        /*0048*/ 	.word	0x000046a0


	//   ....[3]....
        /*004c*/ 	.word	0x00006db0


	//   ....[4]....
        /*0050*/ 	.word	0x00007d60


	//   ....[5]....
        /*0054*/ 	.word	0x00008d90


	//   ....[6]....
        /*0058*/ 	.word	0x0000b490


	//   ....[7]....
        /*005c*/ 	.word	0x0000c440


	//   ....[8]....
        /*0060*/ 	.word	0x0000d470


	//   ....[9]....
        /*0064*/ 	.word	0x0000fb60


	//   ....[10]....
        /*0068*/ 	.word	0x00010b10


	//   ....[11]....
        /*006c*/ 	.word	0x00011b40


	//----- nvinfo : EIATTR_EXIT_INSTR_OFFSETS
	.align		4
.L_543:
        /*0070*/ 	.byte	0x04, 0x1c
        /*0072*/ 	.short	(.L_545 - .L_544)


	//   ....[0]....
.L_544:
        /*0074*/ 	.word	0x0000d540


	//   ....[1]....
        /*0078*/ 	.word	0x00010d70


	//   ....[2]....
        /*007c*/ 	.word	0x00010db0


	//   ....[3]....
        /*0080*/ 	.word	0x00010e50


	//   ....[4]....
        /*0084*/ 	.word	0x00010e90


	//   ....[5]....
        /*0088*/ 	.word	0x00010ed0


	//   ....[6]....
        /*008c*/ 	.word	0x00010f60


	//   ....[7]....
        /*0090*/ 	.word	0x00010f80


	//   ....[8]....
        /*0094*/ 	.word	0x00011020


	//   ....[9]....
        /*0098*/ 	.word	0x00011070


	//   ....[10]....
        /*009c*/ 	.word	0x000110c0


	//   ....[11]....
        /*00a0*/ 	.word	0x00011190


	//   ....[12]....
        /*00a4*/ 	.word	0x000111f0


	//   ....[13]....
        /*00a8*/ 	.word	0x00011380


	//   ....[14]....
        /*00ac*/ 	.word	0x000114e0


	//   ....[15]....
        /*00b0*/ 	.word	0x00011520


	//   ....[16]....
        /*00b4*/ 	.word	0x000115e0


	//   ....[17]....
        /*00b8*/ 	.word	0x00011760


	//   ....[18]....
        /*00bc*/ 	.word	0x000118e0


	//   ....[19]....
        /*00c0*/ 	.word	0x00011a40


	//   ....[20]....
        /*00c4*/ 	.word	0x00011b50


	//   ....[21]....
        /*00c8*/ 	.word	0x00011b90


	//   ....[22]....
        /*00cc*/ 	.word	0x00011bd0


	//----- nvinfo : EIATTR_MAX_THREADS
	.align		4
.L_545:
        /*00d0*/ 	.byte	0x04, 0x05
        /*00d2*/ 	.short	(.L_547 - .L_546)
.L_546:
        /*00d4*/ 	.word	0x00000080
        /*00d8*/ 	.word	0x00000001
        /*00dc*/ 	.word	0x00000001


	//----- nvinfo : EIATTR_CRS_STACK_SIZE
	.align		4
.L_547:
        /*00e0*/ 	.byte	0x04, 0x1e
        /*00e2*/ 	.short	(.L_549 - .L_548)
.L_548:
        /*00e4*/ 	.word	0x00000000


	//----- nvinfo : EIATTR_CBANK_PARAM_SIZE
	.align		4
.L_549:
        /*00e8*/ 	.byte	0x03, 0x19
        /*00ea*/ 	.short	0x02a8


	//----- nvinfo : EIATTR_PARAM_CBANK
	.align		4
        /*00ec*/ 	.byte	0x04, 0x0a
        /*00ee*/ 	.short	(.L_551 - .L_550)
	.align		4
.L_550:
        /*00f0*/ 	.word	index@(.nv.constant0._ZN2at6native18elementwise_kernelILi128ELi4EZNS0_15gpu_kernel_implIZZZNS0_66_GLOBAL__N__a0cfb035_28_ActivationHardswishKernel_cu_f5210f67_355225hardswish_backward_kernelERNS_14TensorIteratorEENKUlvE_clEvENKUlvE1_clEvEUlN3c104HalfES9_E_EEvRNS_18TensorIteratorBaseERKT_EUliE_EEviT1_)
        /*00f4*/ 	.short	0x0210
        /*00f6*/ 	.short	0x02a8


	//----- nvinfo : EIATTR_SW_WAR
	.align		4
.L_551:
        /*00f8*/ 	.byte	0x04, 0x36
        /*00fa*/ 	.short	(.L_553 - .L_552)
.L_552:
        /*00fc*/ 	.word	0x00000008
.L_553:


//--------------------- .nv.info._ZN2at6native27unrolled_elementwise_kernelIZZZNS0_66_GLOBAL__N__a0cfb035_28_ActivationHardswishKernel_cu_f5210f67_355225hardswish_backward_kernelERNS_14TensorIteratorEENKUlvE_clEvENKUlvE1_clEvEUlN3c104HalfES8_E_St5arrayIPcLm3EELi4E23TrivialOffsetCalculatorILi2EjESD_ILi1EjENS0_6memory12LoadWithCastILi2EEENSG_13StoreWithCastILi1EEEEEviT_T0_T2_T3_T4_T5_ --------------------------
	.section	.nv.info._ZN2at6native27unrolled_elementwise_kernelIZZZNS0_66_GLOBAL__N__a0cfb035_28_ActivationHardswishKernel_cu_f5210f67_355225hardswish_backward_kernelERNS_14TensorIteratorEENKUlvE_clEvENKUlvE1_clEvEUlN3c104HalfES8_E_St5arrayIPcLm3EELi4E23TrivialOffsetCalculatorILi2EjESD_ILi1EjENS0_6memory12LoadWithCastILi2EEENSG_13StoreWithCastILi1EEEEEviT_T0_T2_T3_T4_T5_,"",@"SHT_CUDA_INFO"
	.sectionflags	@""
	.align	4


	//----- nvinfo : EIATTR_CUDA_API_VERSION
	.align		4
        /*0000*/ 	.byte	0x04, 0x37
        /*0002*/ 	.short	(.L_555 - .L_554)
.L_554:
        /*0004*/ 	.word	0x00000082


	//----- nvinfo : EIATTR_KPARAM_INFO
	.align		4
.L_555:
        /*0008*/ 	.byte	0x04, 0x17
        /*000a*/ 	.short	(.L_557 - .L_556)
.L_556:
        /*000c*/ 	.word	0x00000000
        /*0010*/ 	.short	0x0006
        /*0012*/ 	.short	0x0048
        /*0014*/ 	.byte	0x00, 0xf0, 0x21, 0x00


	//----- nvinfo : EIATTR_KPARAM_INFO
	.align		4
.L_557:
        /*0018*/ 	.byte	0x04, 0x17
        /*001a*/ 	.short	(.L_559 - .L_558)
.L_558:
        /*001c*/ 	.word	0x00000000
        /*0020*/ 	.short	0x0005
        /*0022*/ 	.short	0x003c
        /*0024*/ 	.byte	0x00, 0xf0, 0x31, 0x00


	//----- nvinfo : EIATTR_KPARAM_INFO
	.align		4
.L_559:
        /*0028*/ 	.byte	0x04, 0x17
        /*002a*/ 	.short	(.L_561 - .L_560)
.L_560:
        /*002c*/ 	.word	0x00000000
        /*0030*/ 	.short	0x0004
        /*0032*/ 	.short	0x0039
        /*0034*/ 	.byte	0x00, 0xf0, 0x05, 0x00


	//----- nvinfo : EIATTR_KPARAM_INFO
	.align		4
.L_561:
        /*0038*/ 	.byte	0x04, 0x17
        /*003a*/ 	.short	(.L_563 - .L_562)
.L_562:
        /*003c*/ 	.word	0x00000000
        /*0040*/ 	.short	0x0003
        /*0042*/ 	.short	0x0038
        /*0044*/ 	.byte	0x00, 0xf0, 0x05, 0x00


	//----- nvinfo : EIATTR_KPARAM_INFO
	.align		4
.L_563:
        /*0048*/ 	.byte	0x04, 0x17
        /*004a*/ 	.short	(.L_565 - .L_564)
.L_564:
        /*004c*/ 	.word	0x00000000
        /*0050*/ 	.short	0x0002
        /*0052*/ 	.short	0x0020
        /*0054*/ 	.byte	0x00, 0xf0, 0x61, 0x00


	//----- nvinfo : EIATTR_KPARAM_INFO
	.align		4
.L_565:
        /*0058*/ 	.byte	0x04, 0x17
        /*005a*/ 	.short	(.L_567 - .L_566)
.L_566:
        /*005c*/ 	.word	0x00000000
        /*0060*/ 	.short	0x0001
        /*0062*/ 	.short	0x0008
        /*0064*/ 	.byte	0x00, 0xf0, 0x61, 0x00


	//----- nvinfo : EIATTR_KPARAM_INFO
	.align		4
.L_567:
        /*0068*/ 	.byte	0x04, 0x17
        /*006a*/ 	.short	(.L_569 - .L_568)
.L_568:
        /*006c*/ 	.word	0x00000000
        /*0070*/ 	.short	0x0000
        /*0072*/ 	.short	0x0000
        /*0074*/ 	.byte	0x00, 0xf0, 0x11, 0x00


	//----- nvinfo : EIATTR_SPARSE_MMA_MASK
	.align		4
.L_569:
        /*0078*/ 	.byte	0x03, 0x50
        /*007a*/ 	.short	0x0000


	//----- nvinfo : EIATTR_MAXREG_COUNT
	.align		4
        /*007c*/ 	.byte	0x03, 0x1b
        /*007e*/ 	.short	0x00ff


	//----- nvinfo : EIATTR_EXTERNS
	.align		4
        /*0080*/ 	.byte	0x04, 0x0f
        /*0082*/ 	.short	(.L_571 - .L_570)


	//   ....[0]....
	.align		4
.L_570:
        /*0084*/ 	.word	index@(__assertfail)


	//----- nvinfo : EIATTR_MERCURY_ISA_VERSION
	.align		4
.L_571:
        /*0088*/ 	.byte	0x03, 0x5f
        /*008a*/ 	.short	0x0101


	//----- nvinfo : EIATTR_SYSCALL_OFFSETS
	.align		4
        /*008c*/ 	.byte	0x04, 0x46
        /*008e*/ 	.short	(.L_573 - .L_572)


	//   ....[0]....
.L_572:
        /*0090*/ 	.word	0x000010c0


	//   ....[1]....
        /*0094*/ 	.word	0x00002150


	//   ....[2]....
        /*0098*/ 	.word	0x00003260


	//   ....[3]....
        /*009c*/ 	.word	0x000042f0


	//   ....[4]....
        /*00a0*/ 	.word	0x00005410


	//   ....[5]....
        /*00a4*/ 	.word	0x000064b0


	//   ....[6]....
        /*00a8*/ 	.word	0x000075b0


	//   ....[7]....
        /*00ac*/ 	.word	0x00008650


	//   ....[8]....
        /*00b0*/ 	.word	0x00009b90


	//   ....[9]....
        /*00b4*/ 	.word	0x0000abb0


	//   ....[10]....
        /*00b8*/ 	.word	0x0000bb90


	//   ....[11]....
        /*00bc*/ 	.word	0x0000cb70


	//----- nvinfo : EIATTR_EXIT_INSTR_OFFSETS
	.align		4
.L_573:
        /*00c0*/ 	.byte	0x04, 0x1c
        /*00c2*/ 	.short	(.L_575 - .L_574)


	//   ....[0]....
.L_574:
        /*00c4*/ 	.word	0x0000bc50


	//   ....[1]....
        /*00c8*/ 	.word	0x0000bda0


	//   ....[2]....
        /*00cc*/ 	.word	0x0000bde0


	//   ....[3]....
        /*00d0*/ 	.word	0x0000be80


	//   ....[4]....
        /*00d4*/ 	.word	0x0000bec0


	//   ....[5]....
        /*00d8*/ 	.word	0x0000bf00


	//   ....[6]....
        /*00dc*/ 	.word	0x0000bf90


	//   ....[7]....
        /*00e0*/ 	.word	0x0000bfb0


	//   ....[8]....
        /*00e4*/ 	.word	0x0000c050


	//   ....[9]....
        /*00e8*/ 	.word	0x0000c0a0


	//   ....[10]....
        /*00ec*/ 	.word	0x0000c0f0


	//   ....[11]....
        /*00f0*/ 	.word	0x0000c1c0


	//   ....[12]....
        /*00f4*/ 	.word	0x0000c220


	//   ....[13]....
        /*00f8*/ 	.word	0x0000c3b0


	//   ....[14]....
        /*00fc*/ 	.word	0x0000c510


	//   ....[15]....
        /*0100*/ 	.word	0x0000c550


	//   ....[16]....
        /*0104*/ 	.word	0x0000c610


	//   ....[17]....
        /*0108*/ 	.word	0x0000c790


	//   ....[18]....
        /*010c*/ 	.word	0x0000c910


	//   ....[19]....
        /*0110*/ 	.word	0x0000ca70


	//   ....[20]....
        /*0114*/ 	.word	0x0000cb80


	//   ....[21]....
        /*0118*/ 	.word	0x0000cbc0


	//   ....[22]....
        /*011c*/ 	.word	0x0000cc00


	//----- nvinfo : EIATTR_MAX_THREADS
	.align		4
.L_575:
        /*0120*/ 	.byte	0x04, 0x05
        /*0122*/ 	.short	(.L_577 - .L_576)
.L_576:
        /*0124*/ 	.word	0x00000080
        /*0128*/ 	.word	0x00000001
        /*012c*/ 	.word	0x00000001


	//----- nvinfo : EIATTR_CRS_STACK_SIZE
	.align		4
.L_577:
        /*0130*/ 	.byte	0x04, 0x1e
        /*0132*/ 	.short	(.L_579 - .L_578)
.L_578:
        /*0134*/ 	.word	0x00000000


	//----- nvinfo : EIATTR_CBANK_PARAM_SIZE
	.align		4
.L_579:
        /*0138*/ 	.byte	0x03, 0x19
        /*013a*/ 	.short	0x0050


	//----- nvinfo : EIATTR_PARAM_CBANK
	.align		4
        /*013c*/ 	.byte	0x04, 0x0a
        /*013e*/ 	.short	(.L_581 - .L_580)
	.align		4
.L_580:
        /*0140*/ 	.word	index@(.nv.constant0._ZN2at6native27unrolled_elementwise_kernelIZZZNS0_66_GLOBAL__N__a0cfb035_28_ActivationHardswishKernel_cu_f5210f67_355225hardswish_backward_kernelERNS_14TensorIteratorEENKUlvE_clEvENKUlvE1_clEvEUlN3c104HalfES8_E_St5arrayIPcLm3EELi4E23TrivialOffsetCalculatorILi2EjESD_ILi1EjENS0_6memory12LoadWithCastILi2EEENSG_13StoreWithCastILi1EEEEEviT_T0_T2_T3_T4_T5_)
        /*0144*/ 	.short	0x0210
        /*0146*/ 	.short	0x0050


	//----- nvinfo : EIATTR_SW_WAR
	.align		4
.L_581:
        /*0148*/ 	.byte	0x04, 0x36
        /*014a*/ 	.short	(.L_583 - .L_582)
.L_582:
        /*014c*/ 	.word	0x00000008
.L_583:


//--------------------- .nv.info._ZN2at6native18elementwise_kernelILi128ELi4EZNS0_22gpu_kernel_impl_nocastIZZZNS0_66_GLOBAL__N__a0cfb035_28_ActivationHardswishKernel_cu_f5210f67_355225hardswish_backward_kernelERNS_14TensorIteratorEENKUlvE_clEvENKUlvE1_clEvEUlN3c104HalfES9_E_EEvRNS_18TensorIteratorBaseERKT_EUliE_EEviT1_ --------------------------
	.section	.nv.info._ZN2at6native18elementwise_kernelILi128ELi4EZNS0_22gpu_kernel_impl_nocastIZZZNS0_66_GLOBAL__N__a0cfb035_28_ActivationHardswishKernel_cu_f5210f67_355225hardswish_backward_kernelERNS_14TensorIteratorEENKUlvE_clEvENKUlvE1_clEvEUlN3c104HalfES9_E_EEvRNS_18TensorIteratorBaseERKT_EUliE_EEviT1_,"",@"SHT_CUDA_INFO"
	.sectionflags	@""
	.align	4


	//----- nvinfo : EIATTR_CUDA_API_VERSION
	.align		4
        /*0000*/ 	.byte	0x04, 0x37
        /*0002*/ 	.short	(.L_585 - .L_584)
.L_584:
        /*0004*/ 	.word	0x00000082


	//----- nvinfo : EIATTR_KPARAM_INFO
	.align		4
.L_585:
        /*0008*/ 	.byte	0x04, 0x17
        /*000a*/ 	.short	(.L_587 - .L_586)
.L_586:
        /*000c*/ 	.word	0x00000000
        /*0010*/ 	.short	0x0001
        /*0012*/ 	.short	0x0008
        /*0014*/ 	.byte	0x00, 0xf0, 0x61, 0x0a


	//----- nvinfo : EIATTR_KPARAM_INFO
	.align		4
.L_587:
        /*0018*/ 	.byte	0x04, 0x17
        /*001a*/ 	.short	(.L_589 - .L_588)
.L_588:
        /*001c*/ 	.word	0x00000000
        /*0020*/ 	.short	0x0000
        /*0022*/ 	.short	0x0000
        /*0024*/ 	.byte	0x00, 0xf0, 0x11, 0x00


	//----- nvinfo : EIATTR_SPARSE_MMA_MASK
	.align		4
.L_589:
        /*0028*/ 	.byte	0x03, 0x50
        /*002a*/ 	.short	0x0000


	//----- nvinfo : EIATTR_MAXREG_COUNT
	.align		4
        /*002c*/ 	.byte	0x03, 0x1b
        /*002e*/ 	.short	0x0080


	//----- nvinfo : EIATTR_MERCURY_ISA_VERSION
	.align		4
        /*0030*/ 	.byte	0x03, 0x5f
        /*0032*/ 	.short	0x0101


	//----- nvinfo : EIATTR_EXIT_INSTR_OFFSETS
	.align		4
        /*0034*/ 	.byte	0x04, 0x1c
        /*0036*/ 	.short	(.L_591 - .L_590)


	//   ....[0]....
.L_590:
        /*0038*/ 	.word	0x00004830


	//   ....[1]....
        /*003c*/ 	.word	0x00005fe0


	//----- nvinfo : EIATTR_MAX_THREADS
	.align		4
.L_591:
        /*0040*/ 	.byte	0x04, 0x05
        /*0042*/ 	.short	(.L_593 - .L_592)
.L_592:
        /*0044*/ 	.word	0x00000080
        /*0048*/ 	.word	0x00000001
        /*004c*/ 	.word	0x00000001


	//----- nvinfo : EIATTR_CRS_STACK_SIZE
	.align		4
.L_593:
        /*0050*/ 	.byte	0x04, 0x1e
        /*0052*/ 	.short	(.L_595 - .L_594)
.L_594:
        /*0054*/ 	.word	0x00000000


	//----- nvinfo : EIATTR_CBANK_PARAM_SIZE
	.align		4
.L_595:
        /*0058*/ 	.byte	0x03, 0x19
        /*005a*/ 	.short	0x02a0


	//----- nvinfo : EIATTR_PARAM_CBANK
	.align		4
        /*005c*/ 	.byte	0x04, 0x0a
        /*005e*/ 	.short	(.L_597 - .L_596)
	.align		4
.L_596:
        /*0060*/ 	.word	index@(.nv.constant0._ZN2at6native18elementwise_kernelILi128ELi4EZNS0_22gpu_kernel_impl_nocastIZZZNS0_66_GLOBAL__N__a0cfb035_28_ActivationHardswishKernel_cu_f5210f67_355225hardswish_backward_kernelERNS_14TensorIteratorEENKUlvE_clEvENKUlvE1_clEvEUlN3c104HalfES9_E_EEvRNS_18TensorIteratorBaseERKT_EUliE_EEviT1_)
        /*0064*/ 	.short	0x0210
        /*0066*/ 	.short	0x02a0


	//----- nvinfo : EIATTR_SW_WAR
	.align		4
.L_597:
        /*0068*/ 	.byte	0x04, 0x36
        /*006a*/ 	.short	(.L_599 - .L_598)
.L_598:
        /*006c*/ 	.word	0x00000008
.L_599:


//--------------------- .nv.info._ZN2at6native27unrolled_elementwise_kernelIZZZNS0_66_GLOBAL__N__a0cfb035_28_ActivationHardswishKernel_cu_f5210f67_355225hardswish_backward_kernelERNS_14TensorIteratorEENKUlvE_clEvENKUlvE1_clEvEUlN3c104HalfES8_E_St5arrayIPcLm3EELi4E23TrivialOffsetCalculatorILi2EjESD_ILi1EjENS0_6memory15LoadWithoutCastENSG_16StoreWithoutCastEEEviT_T0_T2_T3_T4_T5_ --------------------------
	.section	.nv.info._ZN2at6native27unrolled_elementwise_kernelIZZZNS0_66_GLOBAL__N__a0cfb035_28_ActivationHardswishKernel_cu_f5210f67_355225hardswish_backward_kernelERNS_14TensorIteratorEENKUlvE_clEvENKUlvE1_clEvEUlN3c104HalfES8_E_St5arrayIPcLm3EELi4E23TrivialOffsetCalculatorILi2EjESD_ILi1EjENS0_6memory15LoadWithoutCastENSG_16StoreWithoutCastEEEviT_T0_T2_T3_T4_T5_,"",@"SHT_CUDA_INFO"
	.sectionflags	@""
	.align	4


	//----- nvinfo : EIATTR_CUDA_API_VERSION
	.align		4
        /*0000*/ 	.byte	0x04, 0x37
        /*0002*/ 	.short	(.L_601 - .L_600)
.L_600:
        /*0004*/ 	.word	0x00000082


	//----- nvinfo : EIATTR_KPARAM_INFO
	.align		4
.L_601:
        /*0008*/ 	.byte	0x04, 0x17
        /*000a*/ 	.short	(.L_603 - .L_602)
.L_602:
        /*000c*/ 	.word	0x00000000
        /*0010*/ 	.short	0x0006
        /*0012*/ 	.short	0x003b
        /*0014*/ 	.byte	0x00, 0xf0, 0x05, 0x00


	//----- nvinfo : EIATTR_KPARAM_INFO
	.align		4
.L_603:
        /*0018*/ 	.byte	0x04, 0x17
        /*001a*/ 	.short	(.L_605 - .L_604)
.L_604:
        /*001c*/ 	.word	0x00000000
        /*0020*/ 	.short	0x0005
        /*0022*/ 	.short	0x003a
        /*0024*/ 	.byte	0x00, 0xf0, 0x05, 0x00


	//----- nvinfo : EIATTR_KPARAM_INFO
	.align		4
.L_605:
        /*0028*/ 	.byte	0x04, 0x17
        /*002a*/ 	.short	(.L_607 - .L_606)
.L_606:
        /*002c*/ 	.word	0x00000000
        /*0030*/ 	.short	0x0004
        /*0032*/ 	.short	0x0039
        /*0034*/ 	.byte	0x00, 0xf0, 0x05, 0x00


	//----- nvinfo : EIATTR_KPARAM_INFO
	.align		4
.L_607:
        /*0038*/ 	.byte	0x04, 0x17
        /*003a*/ 	.short	(.L_609 - .L_608)
.L_608:
        /*003c*/ 	.word	0x00000000
        /*0040*/ 	.short	0x0003
        /*0042*/ 	.short	0x0038
        /*0044*/ 	.byte	0x00, 0xf0, 0x05, 0x00


	//----- nvinfo : EIATTR_KPARAM_INFO
	.align		4
.L_609:
        /*0048*/ 	.byte	0x04, 0x17
        /*004a*/ 	.short	(.L_611 - .L_610)
.L_610:
        /*004c*/ 	.word	0x00000000
        /*0050*/ 	.short	0x0002
        /*0052*/ 	.short	0x0020
        /*0054*/ 	.byte	0x00, 0xf0, 0x61, 0x00


	//----- nvinfo : EIATTR_KPARAM_INFO
	.align		4
.L_611:
        /*0058*/ 	.byte	0x04, 0x17
        /*005a*/ 	.short	(.L_613 - .L_612)
.L_612:
        /*005c*/ 	.word	0x00000000
        /*0060*/ 	.short	0x0001
        /*0062*/ 	.short	0x0008
        /*0064*/ 	.byte	0x00, 0xf0, 0x61, 0x00


	//----- nvinfo : EIATTR_KPARAM_INFO
	.align		4
.L_613:
        /*0068*/ 	.byte	0x04, 0x17
        /*006a*/ 	.short	(.L_615 - .L_614)
.L_614:
        /*006c*/ 	.word	0x00000000
        /*0070*/ 	.short	0x0000
        /*0072*/ 	.short	0x0000
        /*0074*/ 	.byte	0x00, 0xf0, 0x11, 0x00


	//----- nvinfo : EIATTR_SPARSE_MMA_MASK
	.align		4
.L_615:
        /*0078*/ 	.byte	0x03, 0x50
        /*007a*/ 	.short	0x0000


	//----- nvinfo : EIATTR_MAXREG_COUNT
	.align		4
        /*007c*/ 	.byte	0x03, 0x1b
        /*007e*/ 	.short	0x00ff


	//----- nvinfo : EIATTR_MERCURY_ISA_VERSION
	.align		4
        /*0080*/ 	.byte	0x03, 0x5f
        /*0082*/ 	.short	0x0101


	//----- nvinfo : EIATTR_EXIT_INSTR_OFFSETS
	.align		4
        /*0084*/ 	.byte	0x04, 0x1c
        /*0086*/ 	.short	(.L_617 - .L_616)


	//   ....[0]....
.L_616:
        /*0088*/ 	.word	0x00000850


	//   ....[1]....
        /*008c*/ 	.word	0x000008a0


	//----- nvinfo : EIATTR_MAX_THREADS
	.align		4
.L_617:
        /*0090*/ 	.byte	0x04, 0x05
        /*0092*/ 	.short	(.L_619 - .L_618)
.L_618:
        /*0094*/ 	.word	0x00000080
        /*0098*/ 	.word	0x00000001
        /*009c*/ 	.word	0x00000001


	//----- nvinfo : EIATTR_CRS_STACK_SIZE
	.align		4
.L_619:
        /*00a0*/ 	.byte	0x04, 0x1e
        /*00a2*/ 	.short	(.L_621 - .L_620)
.L_620:
        /*00a4*/ 	.word	0x00000000


	//----- nvinfo : EIATTR_CBANK_PARAM_SIZE
	.align		4
.L_621:
        /*00a8*/ 	.byte	0x03, 0x19
        /*00aa*/ 	.short	0x003c


	//----- nvinfo : EIATTR_PARAM_CBANK
	.align		4
        /*00ac*/ 	.byte	0x04, 0x0a
        /*00ae*/ 	.short	(.L_623 - .L_622)
	.align		4
.L_622:
        /*00b0*/ 	.word	index@(.nv.constant0._ZN2at6native27unrolled_elementwise_kernelIZZZNS0_66_GLOBAL__N__a0cfb035_28_ActivationHardswishKernel_cu_f5210f67_355225hardswish_backward_kernelERNS_14TensorIteratorEENKUlvE_clEvENKUlvE1_clEvEUlN3c104HalfES8_E_St5arrayIPcLm3EELi4E23TrivialOffsetCalculatorILi2EjESD_ILi1EjENS0_6memory15LoadWithoutCastENSG_16StoreWithoutCastEEEviT_T0_T2_T3_T4_T5_)
        /*00b4*/ 	.short	0x0210
        /*00b6*/ 	.short	0x003c


	//----- nvinfo : EIATTR_SW_WAR
	.align		4
.L_623:
        /*00b8*/ 	.byte	0x04, 0x36
        /*00ba*/ 	.short	(.L_625 - .L_624)
.L_624:
        /*00bc*/ 	.word	0x00000008
.L_625:


//--------------------- .nv.info._ZN2at6native29vectorized_elementwise_kernelILi2EZZZNS0_66_GLOBAL__N__a0cfb035_28_ActivationHardswishKernel_cu_f5210f67_355225hardswish_backward_kernelERNS_14TensorIteratorEENKUlvE_clEvENKUlvE1_clEvEUlN3c104HalfES8_E_St5arrayIPcLm3EEEEviT0_T1_ --------------------------
	.section	.nv.info._ZN2at6native29vectorized_elementwise_kernelILi2EZZZNS0_66_GLOBAL__N__a0cfb035_28_ActivationHardswishKernel_cu_f5210f67_355225hardswish_backward_kernelERNS_14TensorIteratorEENKUlvE_clEvENKUlvE1_clEvEUlN3c104HalfES8_E_St5arrayIPcLm3EEEEviT0_T1_,"",@"SHT_CUDA_INFO"
	.sectionflags	@""
	.align	4


	//----- nvinfo : EIATTR_CUDA_API_VERSION
	.align		4
        /*0000*/ 	.byte	0x04, 0x37
        /*0002*/ 	.short	(.L_627 - .L_626)
.L_626:
        /*0004*/ 	.word	0x00000082


	//----- nvinfo : EIATTR_KPARAM_INFO
	.align		4
.L_627:
        /*0008*/ 	.byte	0x04, 0x17
        /*000a*/ 	.short	(.L_629 - .L_628)
.L_628:
        /*000c*/ 	.word	0x00000000
        /*0010*/ 	.short	0x0002
        /*0012*/ 	.short	0x0020
        /*0014*/ 	.byte	0x00, 0xf0, 0x61, 0x00


	//----- nvinfo : EIATTR_KPARAM_INFO
	.align		4
.L_629:
        /*0018*/ 	.byte	0x04, 0x17
        /*001a*/ 	.short	(.L_631 - .L_630)
.L_630:
        /*001c*/ 	.word	0x00000000
        /*0020*/ 	.short	0x0001
        /*0022*/ 	.short	0x0008
        /*0024*/ 	.byte	0x00, 0xf0, 0x61, 0x00


	//----- nvinfo : EIATTR_KPARAM_INFO
	.align		4
.L_631:
        /*0028*/ 	.byte	0x04, 0x17
        /*002a*/ 	.short	(.L_633 - .L_632)
.L_632:
        /*002c*/ 	.word	0x00000000
        /*0030*/ 	.short	0x0000
        /*0032*/ 	.short	0x0000
        /*0034*/ 	.byte	0x00, 0xf0, 0x11, 0x00


	//----- nvinfo : EIATTR_SPARSE_MMA_MASK
	.align		4
.L_633:
        /*0038*/ 	.byte	0x03, 0x50
        /*003a*/ 	.short	0x0000


	//----- nvinfo : EIATTR_MAXREG_COUNT
	.align		4
        /*003c*/ 	.byte	0x03, 0x1b
        /*003e*/ 	.short	0x00ff


	//----- nvinfo : EIATTR_MERCURY_ISA_VERSION
	.align		4
        /*0040*/ 	.byte	0x03, 0x5f
        /*0042*/ 	.short	0x0101


	//----- nvinfo : EIATTR_EXIT_INSTR_OFFSETS
	.align		4
        /*0044*/ 	.byte	0x04, 0x1c
        /*0046*/ 	.short	(.L_635 - .L_634)


	//   ....[0]....
.L_634:
        /*0048*/ 	.word	0x000008a0


	//   ....[1]....
        /*004c*/ 	.word	0x00001970


	//   ....[2]....
        /*0050*/ 	.word	0x000019c0


	//----- nvinfo : EIATTR_MAX_THREADS
	.align		4
.L_635:
        /*0054*/ 	.byte	0x04, 0x05
        /*0056*/ 	.short	(.L_637 - .L_636)
.L_636:
        /*0058*/ 	.word	0x00000080
        /*005c*/ 	.word	0x00000001
        /*0060*/ 	.word	0x00000001


	//----- nvinfo : EIATTR_CRS_STACK_SIZE
	.align		4
.L_637:
        /*0064*/ 	.byte	0x04, 0x1e
        /*0066*/ 	.short	(.L_639 - .L_638)
.L_638:
        /*0068*/ 	.word	0x00000000


	//----- nvinfo : EIATTR_CBANK_PARAM_SIZE
	.align		4
.L_639:
        /*006c*/ 	.byte	0x03, 0x19
        /*006e*/ 	.short	0x0038


	//----- nvinfo : EIATTR_PARAM_CBANK
	.align		4
        /*0070*/ 	.byte	0x04, 0x0a
        /*0072*/ 	.short	(.L_641 - .L_640)
	.align		4
.L_640:
        /*0074*/ 	.word	index@(.nv.constant0._ZN2at6native29vectorized_elementwise_kernelILi2EZZZNS0_66_GLOBAL__N__a0cfb035_28_ActivationHardswishKernel_cu_f5210f67_355225hardswish_backward_kernelERNS_14TensorIteratorEENKUlvE_clEvENKUlvE1_clEvEUlN3c104HalfES8_E_St5arrayIPcLm3EEEEviT0_T1_)
        /*0078*/ 	.short	0x0210
        /*007a*/ 	.short	0x0038


	//----- nvinfo : EIATTR_SW_WAR
	.align		4
.L_641:
        /*007c*/ 	.byte	0x04, 0x36
        /*007e*/ 	.short	(.L_643 - .L_642)
.L_642:
        /*0080*/ 	.word	0x00000008
.L_643:


//--------------------- .nv.info._ZN2at6native29vectorized_elementwise_kernelILi4EZZZNS0_66_GLOBAL__N__a0cfb035_28_ActivationHardswishKernel_cu_f5210f67_355225hardswish_backward_kernelERNS_14TensorIteratorEENKUlvE_clEvENKUlvE1_clEvEUlN3c104HalfES8_E_St5arrayIPcLm3EEEEviT0_T1_ --------------------------
	.section	.nv.info._ZN2at6native29vectorized_elementwise_kernelILi4EZZZNS0_66_GLOBAL__N__a0cfb035_28_ActivationHardswishKernel_cu_f5210f67_355225hardswish_backward_kernelERNS_14TensorIteratorEENKUlvE_clEvENKUlvE1_clEvEUlN3c104HalfES8_E_St5arrayIPcLm3EEEEviT0_T1_,"",@"SHT_CUDA_INFO"
	.sectionflags	@""
	.align	4


	//----- nvinfo : EIATTR_CUDA_API_VERSION
	.align		4
        /*0000*/ 	.byte	0x04, 0x37
        /*0002*/ 	.short	(.L_645 - .L_644)
.L_644:
        /*0004*/ 	.word	0x00000082


	//----- nvinfo : EIATTR_KPARAM_INFO
	.align		4
.L_645:
        /*0008*/ 	.byte	0x04, 0x17
        /*000a*/ 	.short	(.L_647 - .L_646)
.L_646:
        /*000c*/ 	.word	0x00000000
        /*0010*/ 	.short	0x0002
        /*0012*/ 	.short	0x0020
        /*0014*/ 	.byte	0x00, 0xf0, 0x61, 0x00


	//----- nvinfo : EIATTR_KPARAM_INFO
	.align		4
.L_647:
        /*0018*/ 	.byte	0x04, 0x17
        /*001a*/ 	.short	(.L_649 - .L_648)
.L_648:
        /*001c*/ 	.word	0x00000000
        /*0020*/ 	.short	0x0001
        /*0022*/ 	.short	0x0008
        /*0024*/ 	.byte	0x00, 0xf0, 0x61, 0x00


	//----- nvinfo : EIATTR_KPARAM_INFO
	.align		4
.L_649:
        /*0028*/ 	.byte	0x04, 0x17
        /*002a*/ 	.short	(.L_651 - .L_650)
.L_650:
        /*002c*/ 	.word	0x00000000
        /*0030*/ 	.short	0x0000
        /*0032*/ 	.short	0x0000
        /*0034*/ 	.byte	0x00, 0xf0, 0x11, 0x00


	//----- nvinfo : EIATTR_SPARSE_MMA_MASK
	.align		4
.L_651:
        /*0038*/ 	.byte	0x03, 0x50
        /*003a*/ 	.short	0x0000


	//----- nvinfo : EIATTR_MAXREG_COUNT
	.align		4
        /*003c*/ 	.byte	0x03, 0x1b
        /*003e*/ 	.short	0x00ff


	//----- nvinfo : EIATTR_MERCURY_ISA_VERSION
	.align		4
        /*0040*/ 	.byte	0x03, 0x5f
        /*0042*/ 	.short	0x0101


	//----- nvinfo : EIATTR_EXIT_INSTR_OFFSETS
	.align		4
        /*0044*/ 	.byte	0x04, 0x1c
        /*0046*/ 	.short	(.L_653 - .L_652)


	//   ....[0]....
.L_652:
        /*0048*/ 	.word	0x00000840


	//   ....[1]....
        /*004c*/ 	.word	0x00001910


	//   ....[2]....
        /*0050*/ 	.word	0x00001960


	//----- nvinfo : EIATTR_MAX_THREADS
	.align		4
.L_653:
        /*0054*/ 	.byte	0x04, 0x05
        /*0056*/ 	.short	(.L_655 - .L_654)
.L_654:
        /*0058*/ 	.word	0x00000080
        /*005c*/ 	.word	0x00000001
        /*0060*/ 	.word	0x00000001


	//----- nvinfo : EIATTR_CRS_STACK_SIZE
	.align		4
.L_655:
        /*0064*/ 	.byte	0x04, 0x1e
        /*0066*/ 	.short	(.L_657 - .L_656)
.L_656:
        /*0068*/ 	.word	0x00000000


	//----- nvinfo : EIATTR_CBANK_PARAM_SIZE
	.align		4
.L_657:
        /*006c*/ 	.byte	0x03, 0x19
        /*006e*/ 	.short	0x0038


	//----- nvinfo : EIATTR_PARAM_CBANK
	.align		4
        /*0070*/ 	.byte	0x04, 0x0a
        /*0072*/ 	.short	(.L_659 - .L_658)
	.align		4
.L_658:
        /*0074*/ 	.word	index@(.nv.constant0._ZN2at6native29vectorized_elementwise_kernelILi4EZZZNS0_66_GLOBAL__N__a0cfb035_28_ActivationHardswishKernel_cu_f5210f67_355225hardswish_backward_kernelERNS_14TensorIteratorEENKUlvE_clEvENKUlvE1_clEvEUlN3c104HalfES8_E_St5arrayIPcLm3EEEEviT0_T1_)
        /*0078*/ 	.short	0x0210
        /*007a*/ 	.short	0x0038


	//----- nvinfo : EIATTR_SW_WAR
	.align		4
.L_659:
        /*007c*/ 	.byte	0x04, 0x36
        /*007e*/ 	.short	(.L_661 - .L_660)
.L_660:
        /*0080*/ 	.word	0x00000008
.L_661:


//--------------------- .nv.info._ZN2at6native29vectorized_elementwise_kernelILi8EZZZNS0_66_GLOBAL__N__a0cfb035_28_ActivationHardswishKernel_cu_f5210f67_355225hardswish_backward_kernelERNS_14TensorIteratorEENKUlvE_clEvENKUlvE1_clEvEUlN3c104HalfES8_E_St5arrayIPcLm3EEEEviT0_T1_ --------------------------
	.section	.nv.info._ZN2at6native29vectorized_elementwise_kernelILi8EZZZNS0_66_GLOBAL__N__a0cfb035_28_ActivationHardswishKernel_cu_f5210f67_355225hardswish_backward_kernelERNS_14TensorIteratorEENKUlvE_clEvENKUlvE1_clEvEUlN3c104HalfES8_E_St5arrayIPcLm3EEEEviT0_T1_,"",@"SHT_CUDA_INFO"
	.sectionflags	@""
	.align	4


	//----- nvinfo : EIATTR_CUDA_API_VERSION
	.align		4
        /*0000*/ 	.byte	0x04, 0x37
        /*0002*/ 	.short	(.L_663 - .L_662)
.L_662:
        /*0004*/ 	.word	0x00000082


	//----- nvinfo : EIATTR_KPARAM_INFO
	.align		4
.L_663:
        /*0008*/ 	.byte	0x04, 0x17
        /*000a*/ 	.short	(.L_665 - .L_664)
.L_664:
        /*000c*/ 	.word	0x00000000
        /*0010*/ 	.short	0x0002
        /*0012*/ 	.short	0x0020
        /*0014*/ 	.byte	0x00, 0xf0, 0x61, 0x00


	//----- nvinfo : EIATTR_KPARAM_INFO
	.align		4
.L_665:
        /*0018*/ 	.byte	0x04, 0x17
        /*001a*/ 	.short	(.L_667 - .L_666)
.L_666:
        /*001c*/ 	.word	0x00000000
        /*0020*/ 	.short	0x0001
        /*0022*/ 	.short	0x0008
        /*0024*/ 	.byte	0x00, 0xf0, 0x61, 0x00


	//----- nvinfo : EIATTR_KPARAM_INFO
	.align		4
.L_667:
        /*0028*/ 	.byte	0x04, 0x17
        /*002a*/ 	.short	(.L_669 - .L_668)
.L_668:
        /*002c*/ 	.word	0x00000000
        /*0030*/ 	.short	0x0000
        /*0032*/ 	.short	0x0000
        /*0034*/ 	.byte	0x00, 0xf0, 0x11, 0x00


	//----- nvinfo : EIATTR_SPARSE_MMA_MASK
	.align		4
.L_669:
        /*0038*/ 	.byte	0x03, 0x50
        /*003a*/ 	.short	0x0000


	//----- nvinfo : EIATTR_MAXREG_COUNT
	.align		4
        /*003c*/ 	.byte	0x03, 0x1b
        /*003e*/ 	.short	0x00ff


	//----- nvinfo : EIATTR_MERCURY_ISA_VERSION
	.align		4
        /*0040*/ 	.byte	0x03, 0x5f
        /*0042*/ 	.short	0x0101


	//----- nvinfo : EIATTR_EXIT_INSTR_OFFSETS
	.align		4
        /*0044*/ 	.byte	0x04, 0x1c
        /*0046*/ 	.short	(.L_671 - .L_670)


	//   ....[0]....
.L_670:
        /*0048*/ 	.word	0x00000810


	//   ....[1]....
        /*004c*/ 	.word	0x000018e0


	//   ....[2]....
        /*0050*/ 	.word	0x00001930


	//----- nvinfo : EIATTR_MAX_THREADS
	.align		4
.L_671:
        /*0054*/ 	.byte	0x04, 0x05
        /*0056*/ 	.short	(.L_673 - .L_672)
.L_672:
        /*0058*/ 	.word	0x00000080
        /*005c*/ 	.word	0x00000001
        /*0060*/ 	.word	0x00000001


	//----- nvinfo : EIATTR_CRS_STACK_SIZE
	.align		4
.L_673:
        /*0064*/ 	.byte	0x04, 0x1e
        /*0066*/ 	.short	(.L_675 - .L_674)
.L_674:
        /*0068*/ 	.word	0x00000000


	//----- nvinfo : EIATTR_CBANK_PARAM_SIZE
	.align		4
.L_675:
        /*006c*/ 	.byte	0x03, 0x19
        /*006e*/ 	.short	0x0038


	//----- nvinfo : EIATTR_PARAM_CBANK
	.align		4
        /*0070*/ 	.byte	0x04, 0x0a
        /*0072*/ 	.short	(.L_677 - .L_676)
	.align		4
.L_676:
        /*0074*/ 	.word	index@(.nv.constant0._ZN2at6native29vectorized_elementwise_kernelILi8EZZZNS0_66_GLOBAL__N__a0cfb035_28_ActivationHardswishKernel_cu_f5210f67_355225hardswish_backward_kernelERNS_14TensorIteratorEENKUlvE_clEvENKUlvE1_clEvEUlN3c104HalfES8_E_St5arrayIPcLm3EEEEviT0_T1_)
        /*0078*/ 	.short	0x0210
        /*007a*/ 	.short	0x0038


	//----- nvinfo : EIATTR_SW_WAR
	.align		4
.L_677:
        /*007c*/ 	.byte	0x04, 0x36
        /*007e*/ 	.short	(.L_679 - .L_678)
.L_678:
        /*0080*/ 	.word	0x00000008
.L_679:


//--------------------- .nv.info._ZN2at6native18elementwise_kernelILi128ELi4EZNS0_15gpu_kernel_implIZZZNS0_66_GLOBAL__N__a0cfb035_28_ActivationHardswishKernel_cu_f5210f67_355225hardswish_backward_kernelERNS_14TensorIteratorEENKUlvE_clEvENKUlvE0_clEvEUlffE_EEvRNS_18TensorIteratorBaseERKT_EUliE_EEviT1_ --------------------------
	.section	.nv.info._ZN2at6native18elementwise_kernelILi128ELi4EZNS0_15gpu_kernel_implIZZZNS0_66_GLOBAL__N__a0cfb035_28_ActivationHardswishKernel_cu_f5210f67_355225hardswish_backward_kernelERNS_14TensorIteratorEENKUlvE_clEvENKUlvE0_clEvEUlffE_EEvRNS_18TensorIteratorBaseERKT_EUliE_EEviT1_,"",@"SHT_CUDA_INFO"
	.sectionflags	@""
	.align	4


	//----- nvinfo : EIATTR_CUDA_API_VERSION
	.align		4
        /*0000*/ 	.byte	0x04, 0x37
        /*0002*/ 	.short	(.L_681 - .L_680)
.L_680:
        /*0004*/ 	.word	0x00000082


	//----- nvinfo : EIATTR_KPARAM_INFO
	.align		4
.L_681:
        /*0008*/ 	.byte	0x04, 0x17
        /*000a*/ 	.short	(.L_683 - .L_682)
.L_682:
        /*000c*/ 	.word	0x00000000
        /*0010*/ 	.short	0x0001
        /*0012*/ 	.short	0x0008
        /*0014*/ 	.byte	0x00, 0xf0, 0x81, 0x0a


	//----- nvinfo : EIATTR_KPARAM_INFO
	.align		4
.L_683:
        /*0018*/ 	.byte	0x04, 0x17
        /*001a*/ 	.short	(.L_685 - .L_684)
.L_684:
        /*001c*/ 	.word	0x00000000
        /*0020*/ 	.short	0x0000
        /*0022*/ 	.short	0x0000
        /*0024*/ 	.byte	0x00, 0xf0, 0x11, 0x00


	//----- nvinfo : EIATTR_SPARSE_MMA_MASK
	.align		4
.L_685:
        /*0028*/ 	.byte	0x03, 0x50
        /*002a*/ 	.short	0x0000


	//----- nvinfo : EIATTR_MAXREG_COUNT
	.align		4
        /*002c*/ 	.byte	0x03, 0x1b
        /*002e*/ 	.short	0x0080


	//----- nvinfo : EIATTR_EXTERNS
	.align		4
        /*0030*/ 	.byte	0x04, 0x0f
        /*0032*/ 	.short	(.L_687 - .L_686)


	//   ....[0]....
	.align		4
.L_686:
        /*0034*/ 	.word	index@(__assertfail)


	//----- nvinfo : EIATTR_MERCURY_ISA_VERSION
	.align		4
.L_687:
        /*0038*/ 	.byte	0x03, 0x5f
        /*003a*/ 	.short	0x0101


	//----- nvinfo : EIATTR_SYSCALL_OFFSETS
	.align		4
        /*003c*/ 	.byte	0x04, 0x46
        /*003e*/ 	.short	(.L_689 - .L_688)


	//   ....[0]....
.L_688:
        /*0040*/ 	.word	0x00002490


	//   ....[1]....
        /*0044*/ 	.word	0x000032b0


	//   ....[2]....
        /*0048*/ 	.word	0x000041a0


	//   ....[3]....
        /*004c*/ 	.word	0x00006660


	//   ....[4]....
        /*0050*/ 	.word	0x00007480


	//   ....[5]....
        /*0054*/ 	.word	0x00008370


	//   ....[6]....
        /*0058*/ 	.word	0x0000a820


	//   ....[7]....
        /*005c*/ 	.word	0x0000b640


	//   ....[8]....
        /*0060*/ 	.word	0x0000c530


	//   ....[9]....
        /*0064*/ 	.word	0x0000e9d0


	//   ....[10]....
        /*0068*/ 	.word	0x0000f7f0


	//   ....[11]....
        /*006c*/ 	.word	0x000106e0


	//----- nvinfo : EIATTR_EXIT_INSTR_OFFSETS
	.align		4
.L_689:
        /*0070*/ 	.byte	0x04, 0x1c
        /*0072*/ 	.short	(.L_691 - .L_690)


	//   ....[0]....
.L_690:
        /*0074*/ 	.word	0x0000c5e0


	//   ....[1]....
        /*0078*/ 	.word	0x0000fa00


	//   ....[2]....
        /*007c*/ 	.word	0x0000fa40


	//   ....[3]....
        /*0080*/ 	.word	0x0000fad0


	//   ....[4]....
        /*0084*/ 	.word	0x0000fb00


	//   ....[5]....
        /*0088*/ 	.word	0x0000fb30


	//   ....[6]....
        /*008c*/ 	.word	0x0000fbb0


	//   ....[7]....
        /*0090*/ 	.word	0x0000fbe0


	//   ....[8]....
        /*0094*/ 	.word	0x0000fc70


	//   ....[9]....
        /*0098*/ 	.word	0x0000fcb0


	//   ....[10]....
        /*009c*/ 	.word	0x0000fcf0


	//   ....[11]....
        /*00a0*/ 	.word	0x0000fdb0


	//   ....[12]....
        /*00a4*/ 	.word	0x0000fe00


	//   ....[13]....
        /*00a8*/ 	.word	0x0000ff80


	//   ....[14]....
        /*00ac*/ 	.word	0x000100d0


	//   ....[15]....
        /*00b0*/ 	.word	0x00010100


	//   ....[16]....
        /*00b4*/ 	.word	0x000101b0


	//   ....[17]....
        /*00b8*/ 	.word	0x00010320


	//   ....[18]....
        /*00bc*/ 	.word	0x00010490


	//   ....[19]....
        /*00c0*/ 	.word	0x000105e0


	//   ....[20]....
        /*00c4*/ 	.word	0x000106f0


	//   ....[21]....
        /*00c8*/ 	.word	0x00010720


	//   ....[22]....
        /*00cc*/ 	.word	0x00010750


	//----- nvinfo : EIATTR_MAX_THREADS
	.align		4
.L_691:
        /*00d0*/ 	.byte	0x04, 0x05
        /*00d2*/ 	.short	(.L_693 - .L_692)
.L_692:
        /*00d4*/ 	.word	0x00000080
        /*00d8*/ 	.word	0x00000001
        /*00dc*/ 	.word	0x00000001


	//----- nvinfo : EIATTR_CRS_STACK_SIZE
	.align		4
.L_693:
        /*00e0*/ 	.byte	0x04, 0x1e
        /*00e2*/ 	.short	(.L_695 - .L_694)
.L_694:
        /*00e4*/ 	.word	0x00000000


	//----- nvinfo : EIATTR_CBANK_PARAM_SIZE
	.align		4
.L_695:
        /*00e8*/ 	.byte	0x03, 0x19
        /*00ea*/ 	.short	0x02a8


	//----- nvinfo : EIATTR_PARAM_CBANK
	.align		4
        /*00ec*/ 	.byte	0x04, 0x0a
        /*00ee*/ 	.short	(.L_697 - .L_696)
	.align		4
.L_696:
        /*00f0*/ 	.word	index@(.nv.constant0._ZN2at6native18elementwise_kernelILi128ELi4EZNS0_15gpu_kernel_implIZZZNS0_66_GLOBAL__N__a0cfb035_28_ActivationHardswishKernel_cu_f5210f67_355225hardswish_backward_kernelERNS_14TensorIteratorEENKUlvE_clEvENKUlvE0_clEvEUlffE_EEvRNS_18TensorIteratorBaseERKT_EUliE_EEviT1_)
        /*00f4*/ 	.short	0x0210
        /*00f6*/ 	.short	0x02a8


	//----- nvinfo : EIATTR_SW_WAR
	.align		4
.L_697:
        /*00f8*/ 	.byte	0x04, 0x36
        /*00fa*/ 	.short	(.L_699 - .L_698)
.L_698:
        /*00fc*/ 	.word	0x00000008
.L_699:


//--------------------- .nv.info._ZN2at6native27unrolled_elementwise_kernelIZZZNS0_66_GLOBAL__N__a0cfb035_28_ActivationHardswishKernel_cu_f5210f67_355225hardswish_backward_kernelERNS_14TensorIteratorEENKUlvE_clEvENKUlvE0_clEvEUlffE_St5arrayIPcLm3EELi4E23TrivialOffsetCalculatorILi2EjESB_ILi1EjENS0_6memory12LoadWithCastILi2EEENSE_13StoreWithCastILi1EEEEEviT_T0_T2_T3_T4_T5_ --------------------------
	.section	.nv.info._ZN2at6native27unrolled_elementwise_kernelIZZZNS0_66_GLOBAL__N__a0cfb035_28_ActivationHardswishKernel_cu_f5210f67_355225hardswish_backward_kernelERNS_14TensorIteratorEENKUlvE_clEvENKUlvE0_clEvEUlffE_St5arrayIPcLm3EELi4E23TrivialOffsetCalculatorILi2EjESB_ILi1EjENS0_6memory12LoadWithCastILi2EEENSE_13StoreWithCastILi1EEEEEviT_T0_T2_T3_T4_T5_,"",@"SHT_CUDA_INFO"
	.sectionflags	@""
	.align	4


	//----- nvinfo : EIATTR_CUDA_API_VERSION
	.align		4
        /*0000*/ 	.byte	0x04, 0x37
        /*0002*/ 	.short	(.L_701 - .L_700)
.L_700:
        /*0004*/ 	.word	0x00000082


	//----- nvinfo : EIATTR_KPARAM_INFO
	.align		4
.L_701:
        /*0008*/ 	.byte	0x04, 0x17
        /*000a*/ 	.short	(.L_703 - .L_702)
.L_702:
        /*000c*/ 	.word	0x00000000
        /*0010*/ 	.short	0x0006
        /*0012*/ 	.short	0x0048
        /*0014*/ 	.byte	0x00, 0xf0, 0x21, 0x00


	//----- nvinfo : EIATTR_KPARAM_INFO
	.align		4
.L_703:
        /*0018*/ 	.byte	0x04, 0x17
        /*001a*/ 	.short	(.L_705 - .L_704)
.L_704:
        /*001c*/ 	.word	0x00000000
        /*0020*/ 	.short	0x0005
        /*0022*/ 	.short	0x003c
        /*0024*/ 	.byte	0x00, 0xf0, 0x31, 0x00


	//----- nvinfo : EIATTR_KPARAM_INFO
	.align		4
.L_705:
        /*0028*/ 	.byte	0x04, 0x17
        /*002a*/ 	.short	(.L_707 - .L_706)
.L_706:
        /*002c*/ 	.word	0x00000000
        /*0030*/ 	.short	0x0004
        /*0032*/ 	.short	0x0039
        /*0034*/ 	.byte	0x00, 0xf0, 0x05, 0x00


	//----- nvinfo : EIATTR_KPARAM_INFO
	.align		4
.L_707:
        /*0038*/ 	.byte	0x04, 0x17
        /*003a*/ 	.short	(.L_709 - .L_708)
.L_708:
        /*003c*/ 	.word	0x00000000
        /*0040*/ 	.short	0x0003
        /*0042*/ 	.short	0x0038
        /*0044*/ 	.byte	0x00, 0xf0, 0x05, 0x00


	//----- nvinfo : EIATTR_KPARAM_INFO
	.align		4
.L_709:
        /*0048*/ 	.byte	0x04, 0x17
        /*004a*/ 	.short	(.L_711 - .L_710)
.L_710:
        /*004c*/ 	.word	0x00000000
        /*0050*/ 	.short	0x0002
        /*0052*/ 	.short	0x0020
        /*0054*/ 	.byte	0x00, 0xf0, 0x61, 0x00


	//----- nvinfo : EIATTR_KPARAM_INFO
	.align		4
.L_711:
        /*0058*/ 	.byte	0x04, 0x17
        /*005a*/ 	.short	(.L_713 - .L_712)
.L_712:
        /*005c*/ 	.word	0x00000000
        /*0060*/ 	.short	0x0001
        /*0062*/ 	.short	0x0008
        /*0064*/ 	.byte	0x00, 0xf0, 0x61, 0x00


	//----- nvinfo : EIATTR_KPARAM_INFO
	.align		4
.L_713:
        /*0068*/ 	.byte	0x04, 0x17
        /*006a*/ 	.short	(.L_715 - .L_714)
.L_714:
        /*006c*/ 	.word	0x00000000
        /*0070*/ 	.short	0x0000
        /*0072*/ 	.short	0x0000
        /*0074*/ 	.byte	0x00, 0xf0, 0x11, 0x00


	//----- nvinfo : EIATTR_SPARSE_MMA_MASK
	.align		4
.L_715:
        /*0078*/ 	.byte	0x03, 0x50
        /*007a*/ 	.short	0x0000


	//----- nvinfo : EIATTR_MAXREG_COUNT
	.align		4
        /*007c*/ 	.byte	0x03, 0x1b
        /*007e*/ 	.short	0x00ff


	//----- nvinfo : EIATTR_EXTERNS
	.align		4
        /*0080*/ 	.byte	0x04, 0x0f
        /*0082*/ 	.short	(.L_717 - .L_716)


	//   ....[0]....
	.align		4
.L_716:
        /*0084*/ 	.word	index@(__assertfail)


	//----- nvinfo : EIATTR_MERCURY_ISA_VERSION
	.align		4
.L_717:
        /*0088*/ 	.byte	0x03, 0x5f
        /*008a*/ 	.short	0x0101


	//----- nvinfo : EIATTR_SYSCALL_OFFSETS
	.align		4
        /*008c*/ 	.byte	0x04, 0x46
        /*008e*/ 	.short	(.L_719 - .L_718)


	//   ....[0]....
.L_718:
        /*0090*/ 	.word	0x00000e90


	//   ....[1]....
        /*0094*/ 	.word	0x00001cc0


	//   ....[2]....
        /*0098*/ 	.word	0x00002b70


	//   ....[3]....
        /*009c*/ 	.word	0x000039a0


	//   ....[4]....
        /*00a0*/ 	.word	0x00004860


	//   ....[5]....
        /*00a4*/ 	.word	0x000056a0


	//   ....[6]....
        /*00a8*/ 	.word	0x00006540


	//   ....[7]....
        /*00ac*/ 	.word	0x00007350


	//   ....[8]....
        /*00b0*/ 	.word	0x00008690


	//   ....[9]....
        /*00b4*/ 	.word	0x00009590


	//   ....[10]....
        /*00b8*/ 	.word	0x0000a450


	//   ....[11]....
        /*00bc*/ 	.word	0x0000b310


	//----- nvinfo : EIATTR_EXIT_INSTR_OFFSETS
	.align		4
.L_719:
        /*00c0*/ 	.byte	0x04, 0x1c
        /*00c2*/ 	.short	(.L_721 - .L_720)


	//   ....[0]....
.L_720:
        /*00c4*/ 	.word	0x0000a4f0


	//   ....[1]....
        /*00c8*/ 	.word	0x0000a630


	//   ....[2]....
        /*00cc*/ 	.word	0x0000a670


	//   ....[3]....
        /*00d0*/ 	.word	0x0000a700


	//   ....[4]....
        /*00d4*/ 	.word	0x0000a730


	//   ....[5]....
        /*00d8*/ 	.word	0x0000a760


	//   ....[6]....
        /*00dc*/ 	.word	0x0000a7e0


	//   ....[7]....
        /*00e0*/ 	.word	0x0000a810


	//   ....[8]....
        /*00e4*/ 	.word	0x0000a8a0


	//   ....[9]....
        /*00e8*/ 	.word	0x0000a8e0


	//   ....[10]....
        /*00ec*/ 	.word	0x0000a920


	//   ....[11]....
        /*00f0*/ 	.word	0x0000a9e0


	//   ....[12]....
        /*00f4*/ 	.word	0x0000aa30


	//   ....[13]....
        /*00f8*/ 	.word	0x0000abb0


	//   ....[14]....
        /*00fc*/ 	.word	0x0000ad00


	//   ....[15]....
        /*0100*/ 	.word	0x0000ad30


	//   ....[16]....
        /*0104*/ 	.word	0x0000ade0


	//   ....[17]....
        /*0108*/ 	.word	0x0000af50


	//   ....[18]....
        /*010c*/ 	.word	0x0000b0c0


	//   ....[19]....
        /*0110*/ 	.word	0x0000b210


	//   ....[20]....
        /*0114*/ 	.word	0x0000b320


	//   ....[21]....
        /*0118*/ 	.word	0x0000b350


	//   ....[22]....
        /*011c*/ 	.word	0x0000b380


	//----- nvinfo : EIATTR_MAX_THREADS
	.align		4
.L_721:
        /*0120*/ 	.byte	0x04, 0x05
        /*0122*/ 	.short	(.L_723 - .L_722)
.L_722:
        /*0124*/ 	.word	0x00000080
        /*0128*/ 	.word	0x00000001
        /*012c*/ 	.word	0x00000001


	//----- nvinfo : EIATTR_CRS_STACK_SIZE
	.align		4
.L_723:
        /*0130*/ 	.byte	0x04, 0x1e
        /*0132*/ 	.short	(.L_725 - .L_724)
.L_724:
        /*0134*/ 	.word	0x00000000


	//----- nvinfo : EIATTR_CBANK_PARAM_SIZE
	.align		4
.L_725:
        /*0138*/ 	.byte	0x03, 0x19
        /*013a*/ 	.short	0x0050


	//----- nvinfo : EIATTR_PARAM_CBANK
	.align		4
        /*013c*/ 	.byte	0x04, 0x0a
        /*013e*/ 	.short	(.L_727 - .L_726)
	.align		4
.L_726:
        /*0140*/ 	.word	index@(.nv.constant0._ZN2at6native27unrolled_elementwise_kernelIZZZNS0_66_GLOBAL__N__a0cfb035_28_ActivationHardswishKernel_cu_f5210f67_355225hardswish_backward_kernelERNS_14TensorIteratorEENKUlvE_clEvENKUlvE0_clEvEUlffE_St5arrayIPcLm3EELi4E23TrivialOffsetCalculatorILi2EjESB_ILi1EjENS0_6memory12LoadWithCastILi2EEENSE_13StoreWithCastILi1EEEEEviT_T0_T2_T3_T4_T5_)
        /*0144*/ 	.short	0x0210
        /*0146*/ 	.short	0x0050


	//----- nvinfo : EIATTR_SW_WAR
	.align		4
.L_727:
        /*0148*/ 	.byte	0x04, 0x36
        /*014a*/ 	.short	(.L_729 - .L_728)
.L_728:
        /*014c*/ 	.word	0x00000008
.L_729:


//--------------------- .nv.info._ZN2at6native18elementwise_kernelILi128ELi2EZNS0_22gpu_kernel_impl_nocastIZZZNS0_66_GLOBAL__N__a0cfb035_28_ActivationHardswishKernel_cu_f5210f67_355225hardswish_backward_kernelERNS_14TensorIteratorEENKUlvE_clEvENKUlvE0_clEvEUlffE_EEvRNS_18TensorIteratorBaseERKT_EUliE_EEviT1_ --------------------------
	.section	.nv.info._ZN2at6native18elementwise_kernelILi128ELi2EZNS0_22gpu_kernel_impl_nocastIZZZNS0_66_GLOBAL__N__a0cfb035_28_ActivationHardswishKernel_cu_f5210f67_355225hardswish_backward_kernelERNS_14TensorIteratorEENKUlvE_clEvENKUlvE0_clEvEUlffE_EEvRNS_18TensorIteratorBaseERKT_EUliE_EEviT1_,"",@"SHT_CUDA_INFO"
	.sectionflags	@""
	.align	4


	//----- nvinfo : EIATTR_CUDA_API_VERSION
	.align		4
        /*0000*/ 	.byte	0x04, 0x37
        /*0002*/ 	.short	(.L_731 - .L_730)
.L_730:
        /*0004*/ 	.word	0x00000082


	//----- nvinfo : EIATTR_KPARAM_INFO
	.align		4
.L_731:
        /*0008*/ 	.byte	0x04, 0x17
        /*000a*/ 	.short	(.L_733 - .L_732)
.L_732:
        /*000c*/ 	.word	0x00000000
        /*0010*/ 	.short	0x0001
        /*0012*/ 	.short	0x0008
        /*0014*/ 	.byte	0x00, 0xf0, 0x61, 0x0a


	//----- nvinfo : EIATTR_KPARAM_INFO
	.align		4
.L_733:
        /*0018*/ 	.byte	0x04, 0x17
        /*001a*/ 	.short	(.L_735 - .L_734)
.L_734:
        /*001c*/ 	.word	0x00000000
        /*0020*/ 	.short	0x0000
        /*0022*/ 	.short	0x0000
        /*0024*/ 	.byte	0x00, 0xf0, 0x11, 0x00


	//----- nvinfo : EIATTR_SPARSE_MMA_MASK
	.align		4
.L_735:
        /*0028*/ 	.byte	0x03, 0x50
        /*002a*/ 	.short	0x0000


	//----- nvinfo : EIATTR_MAXREG_COUNT
	.align		4
        /*002c*/ 	.byte	0x03, 0x1b
        /*002e*/ 	.short	0x0080


	//----- nvinfo : EIATTR_MERCURY_ISA_VERSION
	.align		4
        /*0030*/ 	.byte	0x03, 0x5f
        /*0032*/ 	.short	0x0101


	//----- nvinfo : EIATTR_EXIT_INSTR_OFFSETS
	.align		4
        /*0034*/ 	.byte	0x04, 0x1c
        /*0036*/ 	.short	(.L_737 - .L_736)


	//   ....[0]....
.L_736:
        /*0038*/ 	.word	0x00001830


	//   ....[1]....
        /*003c*/ 	.word	0x00002fa0


	//----- nvinfo : EIATTR_MAX_THREADS
	.align		4
.L_737:
        /*0040*/ 	.byte	0x04, 0x05
        /*0042*/ 	.short	(.L_739 - .L_738)
.L_738:
        /*0044*/ 	.word	0x00000080
        /*0048*/ 	.word	0x00000001
        /*004c*/ 	.word	0x00000001


	//----- nvinfo : EIATTR_CRS_STACK_SIZE
	.align		4
.L_739:
        /*0050*/ 	.byte	0x04, 0x1e
        /*0052*/ 	.short	(.L_741 - .L_740)
.L_740:
        /*0054*/ 	.word	0x00000000


	//----- nvinfo : EIATTR_CBANK_PARAM_SIZE
	.align		4
.L_741:
        /*0058*/ 	.byte	0x03, 0x19
        /*005a*/ 	.short	0x02a0


	//----- nvinfo : EIATTR_PARAM_CBANK
	.align		4
        /*005c*/ 	.byte	0x04, 0x0a
        /*005e*/ 	.short	(.L_743 - .L_742)
	.align		4
.L_742:
        /*0060*/ 	.word	index@(.nv.constant0._ZN2at6native18elementwise_kernelILi128ELi2EZNS0_22gpu_kernel_impl_nocastIZZZNS0_66_GLOBAL__N__a0cfb035_28_ActivationHardswishKernel_cu_f5210f67_355225hardswish_backward_kernelERNS_14TensorIteratorEENKUlvE_clEvENKUlvE0_clEvEUlffE_EEvRNS_18TensorIteratorBaseERKT_EUliE_EEviT1_)
        /*0064*/ 	.short	0x0210
        /*0066*/ 	.short	0x02a0


	//----- nvinfo : EIATTR_SW_WAR
	.align		4
.L_743:
        /*0068*/ 	.byte	0x04, 0x36
        /*006a*/ 	.short	(.L_745 - .L_744)
.L_744:
        /*006c*/ 	.word	0x00000008
.L_745:


//--------------------- .nv.info._ZN2at6native27unrolled_elementwise_kernelIZZZNS0_66_GLOBAL__N__a0cfb035_28_ActivationHardswishKernel_cu_f5210f67_355225hardswish_backward_kernelERNS_14TensorIteratorEENKUlvE_clEvENKUlvE0_clEvEUlffE_St5arrayIPcLm3EELi4E23TrivialOffsetCalculatorILi2EjESB_ILi1EjENS0_6memory15LoadWithoutCastENSE_16StoreWithoutCastEEEviT_T0_T2_T3_T4_T5_ --------------------------
	.section	.nv.info._ZN2at6native27unrolled_elementwise_kernelIZZZNS0_66_GLOBAL__N__a0cfb035_28_ActivationHardswishKernel_cu_f5210f67_355225hardswish_backward_kernelERNS_14TensorIteratorEENKUlvE_clEvENKUlvE0_clEvEUlffE_St5arrayIPcLm3EELi4E23TrivialOffsetCalculatorILi2EjESB_ILi1EjENS0_6memory15LoadWithoutCastENSE_16StoreWithoutCastEEEviT_T0_T2_T3_T4_T5_,"",@"SHT_CUDA_INFO"
	.sectionflags	@""
	.align	4


	//----- nvinfo : EIATTR_CUDA_API_VERSION
	.align		4
        /*0000*/ 	.byte	0x04, 0x37
        /*0002*/ 	.short	(.L_747 - .L_746)
.L_746:
        /*0004*/ 	.word	0x00000082


	//----- nvinfo : EIATTR_KPARAM_INFO
	.align		4
.L_747:
        /*0008*/ 	.byte	0x04, 0x17
        /*000a*/ 	.short	(.L_749 - .L_748)
.L_748:
        /*000c*/ 	.word	0x00000000
        /*0010*/ 	.short	0x0006
        /*0012*/ 	.short	0x003b
        /*0014*/ 	.byte	0x00, 0xf0, 0x05, 0x00


	//----- nvinfo : EIATTR_KPARAM_INFO
	.align		4
.L_749:
        /*0018*/ 	.byte	0x04, 0x17
        /*001a*/ 	.short	(.L_751 - .L_750)
.L_750:
        /*001c*/ 	.word	0x00000000
        /*0020*/ 	.short	0x0005
        /*0022*/ 	.short	0x003a
        /*0024*/ 	.byte	0x00, 0xf0, 0x05, 0x00


	//----- nvinfo : EIATTR_KPARAM_INFO
	.align		4
.L_751:
        /*0028*/ 	.byte	0x04, 0x17
        /*002a*/ 	.short	(.L_753 - .L_752)
.L_752:
        /*002c*/ 	.word	0x00000000
        /*0030*/ 	.short	0x0004
        /*0032*/ 	.short	0x0039
        /*0034*/ 	.byte	0x00, 0xf0, 0x05, 0x00


	//----- nvinfo : EIATTR_KPARAM_INFO
	.align		4
.L_753:
        /*0038*/ 	.byte	0x04, 0x17
        /*003a*/ 	.short	(.L_755 - .L_754)
.L_754:
        /*003c*/ 	.word	0x00000000
        /*0040*/ 	.short	0x0003
        /*0042*/ 	.short	0x0038
        /*0044*/ 	.byte	0x00, 0xf0, 0x05, 0x00


	//----- nvinfo : EIATTR_KPARAM_INFO
	.align		4
.L_755:
        /*0048*/ 	.byte	0x04, 0x17
        /*004a*/ 	.short	(.L_757 - .L_756)
.L_756:
        /*004c*/ 	.word	0x00000000
        /*0050*/ 	.short	0x0002
        /*0052*/ 	.short	0x0020
        /*0054*/ 	.byte	0x00, 0xf0, 0x61, 0x00


	//----- nvinfo : EIATTR_KPARAM_INFO
	.align		4
.L_757:
        /*0058*/ 	.byte	0x04, 0x17
        /*005a*/ 	.short	(.L_759 - .L_758)
.L_758:
        /*005c*/ 	.word	0x00000000
        /*0060*/ 	.short	0x0001
        /*0062*/ 	.short	0x0008
        /*0064*/ 	.byte	0x00, 0xf0, 0x61, 0x00


	//----- nvinfo : EIATTR_KPARAM_INFO
	.align		4
.L_759:
        /*0068*/ 	.byte	0x04, 0x17
        /*006a*/ 	.short	(.L_761 - .L_760)
.L_760:
        /*006c*/ 	.word	0x00000000
        /*0070*/ 	.short	0x0000
        /*0072*/ 	.short	0x0000
        /*0074*/ 	.byte	0x00, 0xf0, 0x11, 0x00


	//----- nvinfo : EIATTR_SPARSE_MMA_MASK
	.align		4
.L_761:
        /*0078*/ 	.byte	0x03, 0x50
        /*007a*/ 	.short	0x0000


	//----- nvinfo : EIATTR_MAXREG_COUNT
	.align		4
        /*007c*/ 	.byte	0x03, 0x1b
        /*007e*/ 	.short	0x00ff


	//----- nvinfo : EIATTR_MERCURY_ISA_VERSION
	.align		4
        /*0080*/ 	.byte	0x03, 0x5f
        /*0082*/ 	.short	0x0101


	//----- nvinfo : EIATTR_EXIT_INSTR_OFFSETS
	.align		4
        /*0084*/ 	.byte	0x04, 0x1c
        /*0086*/ 	.short	(.L_763 - .L_762)


	//   ....[0]....
.L_762:
        /*0088*/ 	.word	0x00000760


	//   ....[1]....
        /*008c*/ 	.word	0x000007b0


	//----- nvinfo : EIATTR_MAX_THREADS
	.align		4
.L_763:
        /*0090*/ 	.byte	0x04, 0x05
        /*0092*/ 	.short	(.L_765 - .L_764)
.L_764:
        /*0094*/ 	.word	0x00000080
        /*0098*/ 	.word	0x00000001
        /*009c*/ 	.word	0x00000001


	//----- nvinfo : EIATTR_CRS_STACK_SIZE
	.align		4
.L_765:
        /*00a0*/ 	.byte	0x04, 0x1e
        /*00a2*/ 	.short	(.L_767 - .L_766)
.L_766:
        /*00a4*/ 	.word	0x00000000


	//----- nvinfo : EIATTR_CBANK_PARAM_SIZE
	.align		4
.L_767:
        /*00a8*/ 	.byte	0x03, 0x19
        /*00aa*/ 	.short	0x003c


	//----- nvinfo : EIATTR_PARAM_CBANK
	.align		4
        /*00ac*/ 	.byte	0x04, 0x0a
        /*00ae*/ 	.short	(.L_769 - .L_768)
	.align		4
.L_768:
        /*00b0*/ 	.word	index@(.nv.constant0._ZN2at6native27unrolled_elementwise_kernelIZZZNS0_66_GLOBAL__N__a0cfb035_28_ActivationHardswishKernel_cu_f5210f67_355225hardswish_backward_kernelERNS_14TensorIteratorEENKUlvE_clEvENKUlvE0_clEvEUlffE_St5arrayIPcLm3EELi4E23TrivialOffsetCalculatorILi2EjESB_ILi1EjENS0_6memory15LoadWithoutCastENSE_16StoreWithoutCastEEEviT_T0_T2_T3_T4_T5_)
        /*00b4*/ 	.short	0x0210
        /*00b6*/ 	.short	0x003c


	//----- nvinfo : EIATTR_SW_WAR
	.align		4
.L_769:
        /*00b8*/ 	.byte	0x04, 0x36
        /*00ba*/ 	.short	(.L_771 - .L_770)
.L_770:
        /*00bc*/ 	.word	0x00000008
.L_771:


//--------------------- .nv.info._ZN2at6native29vectorized_elementwise_kernelILi2EZZZNS0_66_GLOBAL__N__a0cfb035_28_ActivationHardswishKernel_cu_f5210f67_355225hardswish_backward_kernelERNS_14TensorIteratorEENKUlvE_clEvENKUlvE0_clEvEUlffE_St5arrayIPcLm3EEEEviT0_T1_ --------------------------
	.section	.nv.info._ZN2at6native29vectorized_elementwise_kernelILi2EZZZNS0_66_GLOBAL__N__a0cfb035_28_ActivationHardswishKernel_cu_f5210f67_355225hardswish_backward_kernelERNS_14TensorIteratorEENKUlvE_clEvENKUlvE0_clEvEUlffE_St5arrayIPcLm3EEEEviT0_T1_,"",@"SHT_CUDA_INFO"
	.sectionflags	@""
	.align	4


	//----- nvinfo : EIATTR_CUDA_API_VERSION
	.align		4
        /*0000*/ 	.byte	0x04, 0x37
        /*0002*/ 	.short	(.L_773 - .L_772)
.L_772:
        /*0004*/ 	.word	0x00000082


	//----- nvinfo : EIATTR_KPARAM_INFO
	.align		4
.L_773:
        /*0008*/ 	.byte	0x04, 0x17
        /*000a*/ 	.short	(.L_775 - .L_774)
.L_774:
        /*000c*/ 	.word	0x00000000
        /*0010*/ 	.short	0x0002
        /*0012*/ 	.short	0x0020
        /*0014*/ 	.byte	0x00, 0xf0, 0x61, 0x00


	//----- nvinfo : EIATTR_KPARAM_INFO
	.align		4
.L_775:
        /*0018*/ 	.byte	0x04, 0x17
        /*001a*/ 	.short	(.L_777 - .L_776)
.L_776:
        /*001c*/ 	.word	0x00000000
        /*0020*/ 	.short	0x0001
        /*0022*/ 	.short	0x0008
        /*0024*/ 	.byte	0x00, 0xf0, 0x61, 0x00


	//----- nvinfo : EIATTR_KPARAM_INFO
	.align		4
.L_777:
        /*0028*/ 	.byte	0x04, 0x17
        /*002a*/ 	.short	(.L_779 - .L_778)
.L_778:
        /*002c*/ 	.word	0x00000000
        /*0030*/ 	.short	0x0000
        /*0032*/ 	.short	0x0000
        /*0034*/ 	.byte	0x00, 0xf0, 0x11, 0x00


	//----- nvinfo : EIATTR_SPARSE_MMA_MASK
	.align		4
.L_779:
        /*0038*/ 	.byte	0x03, 0x50
        /*003a*/ 	.short	0x0000


	//----- nvinfo : EIATTR_MAXREG_COUNT
	.align		4
        /*003c*/ 	.byte	0x03, 0x1b
        /*003e*/ 	.short	0x00ff


	//----- nvinfo : EIATTR_MERCURY_ISA_VERSION
	.align		4
        /*0040*/ 	.byte	0x03, 0x5f
        /*0042*/ 	.short	0x0101


	//----- nvinfo : EIATTR_EXIT_INSTR_OFFSETS
	.align		4
        /*0044*/ 	.byte	0x04, 0x1c
        /*0046*/ 	.short	(.L_781 - .L_780)


	//   ....[0]....
.L_780:
        /*0048*/ 	.word	0x000006a0


	//   ....[1]....
        /*004c*/ 	.word	0x000015d0


	//   ....[2]....
        /*0050*/ 	.word	0x00001620


	//----- nvinfo : EIATTR_MAX_THREADS
	.align		4
.L_781:
        /*0054*/ 	.byte	0x04, 0x05
        /*0056*/ 	.short	(.L_783 - .L_782)
.L_782:
        /*0058*/ 	.word	0x00000080
        /*005c*/ 	.word	0x00000001
        /*0060*/ 	.word	0x00000001


	//----- nvinfo : EIATTR_CRS_STACK_SIZE
	.align		4
.L_783:
        /*0064*/ 	.byte	0x04, 0x1e
        /*0066*/ 	.short	(.L_785 - .L_784)
.L_784:
        /*0068*/ 	.word	0x00000000


	//----- nvinfo : EIATTR_CBANK_PARAM_SIZE
	.align		4
.L_785:
        /*006c*/ 	.byte	0x03, 0x19
        /*006e*/ 	.short	0x0038


	//----- nvinfo : EIATTR_PARAM_CBANK
	.align		4
        /*0070*/ 	.byte	0x04, 0x0a
        /*0072*/ 	.short	(.L_787 - .L_786)
	.align		4
.L_786:
        /*0074*/ 	.word	index@(.nv.constant0._ZN2at6native29vectorized_elementwise_kernelILi2EZZZNS0_66_GLOBAL__N__a0cfb035_28_ActivationHardswishKernel_cu_f5210f67_355225hardswish_backward_kernelERNS_14TensorIteratorEENKUlvE_clEvENKUlvE0_clEvEUlffE_St5arrayIPcLm3EEEEviT0_T1_)
        /*0078*/ 	.short	0x0210
        /*007a*/ 	.short	0x0038


	//----- nvinfo : EIATTR_SW_WAR
	.align		4
.L_787:
        /*007c*/ 	.byte	0x04, 0x36
        /*007e*/ 	.short	(.L_789 - .L_788)
.L_788:
        /*0080*/ 	.word	0x00000008
.L_789:


//--------------------- .nv.info._ZN2at6native29vectorized_elementwise_kernelILi4EZZZNS0_66_GLOBAL__N__a0cfb035_28_ActivationHardswishKernel_cu_f5210f67_355225hardswish_backward_kernelERNS_14TensorIteratorEENKUlvE_clEvENKUlvE0_clEvEUlffE_St5arrayIPcLm3EEEEviT0_T1_ --------------------------
	.section	.nv.info._ZN2at6native29vectorized_elementwise_kernelILi4EZZZNS0_66_GLOBAL__N__a0cfb035_28_ActivationHardswishKernel_cu_f5210f67_355225hardswish_backward_kernelERNS_14TensorIteratorEENKUlvE_clEvENKUlvE0_clEvEUlffE_St5arrayIPcLm3EEEEviT0_T1_,"",@"SHT_CUDA_INFO"
	.sectionflags	@""
	.align	4


	//----- nvinfo : EIATTR_CUDA_API_VERSION
	.align		4
        /*0000*/ 	.byte	0x04, 0x37
        /*0002*/ 	.short	(.L_791 - .L_790)
.L_790:
        /*0004*/ 	.word	0x00000082


	//----- nvinfo : EIATTR_KPARAM_INFO
	.align		4
.L_791:
        /*0008*/ 	.byte	0x04, 0x17
        /*000a*/ 	.short	(.L_793 - .L_792)
.L_792:
        /*000c*/ 	.word	0x00000000
        /*0010*/ 	.short	0x0002
        /*0012*/ 	.short	0x0020
        /*0014*/ 	.byte	0x00, 0xf0, 0x61, 0x00


	//----- nvinfo : EIATTR_KPARAM_INFO
	.align		4
.L_793:
        /*0018*/ 	.byte	0x04, 0x17
        /*001a*/ 	.short	(.L_795 - .L_794)
.L_794:
        /*001c*/ 	.word	0x00000000
        /*0020*/ 	.short	0x0001
        /*0022*/ 	.short	0x0008
        /*0024*/ 	.byte	0x00, 0xf0, 0x61, 0x00


	//----- nvinfo : EIATTR_KPARAM_INFO
	.align		4
.L_795:
        /*0028*/ 	.byte	0x04, 0x17
        /*002a*/ 	.short	(.L_797 - .L_796)
.L_796:
        /*002c*/ 	.word	0x00000000
        /*0030*/ 	.short	0x0000
        /*0032*/ 	.short	0x0000
        /*0034*/ 	.byte	0x00, 0xf0, 0x11, 0x00


	//----- nvinfo : EIATTR_SPARSE_MMA_MASK
	.align		4
.L_797:
        /*0038*/ 	.byte	0x03, 0x50
        /*003a*/ 	.short	0x0000


	//----- nvinfo : EIATTR_MAXREG_COUNT
	.align		4
        /*003c*/ 	.byte	0x03, 0x1b
        /*003e*/ 	.short	0x00ff


	//----- nvinfo : EIATTR_MERCURY_ISA_VERSION
	.align		4
        /*0040*/ 	.byte	0x03, 0x5f
        /*0042*/ 	.short	0x0101


	//----- nvinfo : EIATTR_EXIT_INSTR_OFFSETS
	.align		4
        /*0044*/ 	.byte	0x04, 0x1c
        /*0046*/ 	.short	(.L_799 - .L_798)


	//   ....[0]....
.L_798:
        /*0048*/ 	.word	0x00000640


	//   ....[1]....
        /*004c*/ 	.word	0x00001570


	//   ....[2]....
        /*0050*/ 	.word	0x000015c0


	//----- nvinfo : EIATTR_MAX_THREADS
	.align		4
.L_799:
        /*0054*/ 	.byte	0x04, 0x05
        /*0056*/ 	.short	(.L_801 - .L_800)
.L_800:
        /*0058*/ 	.word	0x00000080
        /*005c*/ 	.word	0x00000001
        /*0060*/ 	.word	0x00000001


	//----- nvinfo : EIATTR_CRS_STACK_SIZE
	.align		4
.L_801:
        /*0064*/ 	.byte	0x04, 0x1e
        /*0066*/ 	.short	(.L_803 - .L_802)
.L_802:
        /*0068*/ 	.word	0x00000000


	//----- nvinfo : EIATTR_CBANK_PARAM_SIZE
	.align		4
.L_803:
        /*006c*/ 	.byte	0x03, 0x19
        /*006e*/ 	.short	0x0038


	//----- nvinfo : EIATTR_PARAM_CBANK
	.align		4
        /*0070*/ 	.byte	0x04, 0x0a
        /*0072*/ 	.short	(.L_805 - .L_804)
	.align		4
.L_804:
        /*0074*/ 	.word	index@(.nv.constant0._ZN2at6native29vectorized_elementwise_kernelILi4EZZZNS0_66_GLOBAL__N__a0cfb035_28_ActivationHardswishKernel_cu_f5210f67_355225hardswish_backward_kernelERNS_14TensorIteratorEENKUlvE_clEvENKUlvE0_clEvEUlffE_St5arrayIPcLm3EEEEviT0_T1_)
        /*0078*/ 	.short	0x0210
        /*007a*/ 	.short	0x0038


	//----- nvinfo : EIATTR_SW_WAR
	.align		4
.L_805:
        /*007c*/ 	.byte	0x04, 0x36
        /*007e*/ 	.short	(.L_807 - .L_806)
.L_806:
        /*0080*/ 	.word	0x00000008
.L_807:


//--------------------- .nv.info._ZN2at6native29vectorized_elementwise_kernelILi8EZZZNS0_66_GLOBAL__N__a0cfb035_28_ActivationHardswishKernel_cu_f5210f67_355225hardswish_backward_kernelERNS_14TensorIteratorEENKUlvE_clEvENKUlvE0_clEvEUlffE_St5arrayIPcLm3EEEEviT0_T1_ --------------------------
	.section	.nv.info._ZN2at6native29vectorized_elementwise_kernelILi8EZZZNS0_66_GLOBAL__N__a0cfb035_28_ActivationHardswishKernel_cu_f5210f67_355225hardswish_backward_kernelERNS_14TensorIteratorEENKUlvE_clEvENKUlvE0_clEvEUlffE_St5arrayIPcLm3EEEEviT0_T1_,"",@"SHT_CUDA_INFO"
	.sectionflags	@""
	.align	4


	//----- nvinfo : EIATTR_CUDA_API_VERSION
	.align		4
        /*0000*/ 	.byte	0x04, 0x37
        /*0002*/ 	.short	(.L_809 - .L_808)
.L_808:
        /*0004*/ 	.word	0x00000082


	//----- nvinfo : EIATTR_KPARAM_INFO
	.align		4
.L_809:
        /*0008*/ 	.byte	0x04, 0x17
        /*000a*/ 	.short	(.L_811 - .L_810)
.L_810:
        /*000c*/ 	.word	0x00000000
        /*0010*/ 	.short	0x0002
        /*0012*/ 	.short	0x0020
        /*0014*/ 	.byte	0x00, 0xf0, 0x61, 0x00


	//----- nvinfo : EIATTR_KPARAM_INFO
	.align		4
.L_811:
        /*0018*/ 	.byte	0x04, 0x17
        /*001a*/ 	.short	(.L_813 - .L_812)
.L_812:
        /*001c*/ 	.word	0x00000000
        /*0020*/ 	.short	0x0001
        /*0022*/ 	.short	0x0008
        /*0024*/ 	.byte	0x00, 0xf0, 0x61, 0x00


	//----- nvinfo : EIATTR_KPARAM_INFO
	.align		4
.L_813:
        /*0028*/ 	.byte	0x04, 0x17
        /*002a*/ 	.short	(.L_815 - .L_814)
.L_814:
        /*002c*/ 	.word	0x00000000
        /*0030*/ 	.short	0x0000
        /*0032*/ 	.short	0x0000
        /*0034*/ 	.byte	0x00, 0xf0, 0x11, 0x00


	//----- nvinfo : EIATTR_SPARSE_MMA_MASK
	.align		4
.L_815:
        /*0038*/ 	.byte	0x03, 0x50
        /*003a*/ 	.short	0x0000


	//----- nvinfo : EIATTR_MAXREG_COUNT
	.align		4
        /*003c*/ 	.byte	0x03, 0x1b
        /*003e*/ 	.short	0x00ff


	//----- nvinfo : EIATTR_MERCURY_ISA_VERSION
	.align		4
        /*0040*/ 	.byte	0x03, 0x5f
        /*0042*/ 	.short	0x0101


	//----- nvinfo : EIATTR_EXIT_INSTR_OFFSETS
	.align		4
        /*0044*/ 	.byte	0x04, 0x1c
        /*0046*/ 	.short	(.L_817 - .L_816)


	//   ....[0]....
.L_816:
        /*0048*/ 	.word	0x00000640


	//   ....[1]....
        /*004c*/ 	.word	0x00001570


	//   ....[2]....
        /*0050*/ 	.word	0x000015c0


	//----- nvinfo : EIATTR_MAX_THREADS
	.align		4
.L_817:
        /*0054*/ 	.byte	0x04, 0x05
        /*0056*/ 	.short	(.L_819 - .L_818)
.L_818:
        /*0058*/ 	.word	0x00000080
        /*005c*/ 	.word	0x00000001
        /*0060*/ 	.word	0x00000001


	//----- nvinfo : EIATTR_CRS_STACK_SIZE
	.align		4
.L_819:
        /*0064*/ 	.byte	0x04, 0x1e
        /*0066*/ 	.short	(.L_821 - .L_820)
.L_820:
        /*0068*/ 	.word	0x00000000


	//----- nvinfo : EIATTR_CBANK_PARAM_SIZE
	.align		4
.L_821:
        /*006c*/ 	.byte	0x03, 0x19
        /*006e*/ 	.short	0x0038


	//----- nvinfo : EIATTR_PARAM_CBANK
	.align		4
        /*0070*/ 	.byte	0x04, 0x0a
        /*0072*/ 	.short	(.L_823 - .L_822)
	.align		4
.L_822:
        /*0074*/ 	.word	index@(.nv.constant0._ZN2at6native29vectorized_elementwise_kernelILi8EZZZNS0_66_GLOBAL__N__a0cfb035_28_ActivationHardswishKernel_cu_f5210f67_355225hardswish_backward_kernelERNS_14TensorIteratorEENKUlvE_clEvENKUlvE0_clEvEUlffE_St5arrayIPcLm3EEEEviT0_T1_)
        /*0078*/ 	.short	0x0210
        /*007a*/ 	.short	0x0038


	//----- nvinfo : EIATTR_SW_WAR
	.align		4
.L_823:
        /*007c*/ 	.byte	0x04, 0x36
        /*007e*/ 	.short	(.L_825 - .L_824)
.L_824:
        /*0080*/ 	.word	0x00000008
.L_825:


//--------------------- .nv.info._ZN2at6native18elementwise_kernelILi128ELi4EZNS0_15gpu_kernel_implIZZZNS0_66_GLOBAL__N__a0cfb035_28_ActivationHardswishKernel_cu_f5210f67_355225hardswish_backward_kernelERNS_14TensorIteratorEENKUlvE_clEvENKUlvE_clEvEUlddE_EEvRNS_18TensorIteratorBaseERKT_EUliE_EEviT1_ --------------------------
	.section	.nv.info._ZN2at6native18elementwise_kernelILi128ELi4EZNS0_15gpu_kernel_implIZZZNS0_66_GLOBAL__N__a0cfb035_28_ActivationHardswishKernel_cu_f5210f67_355225hardswish_backward_kernelERNS_14TensorIteratorEENKUlvE_clEvENKUlvE_clEvEUlddE_EEvRNS_18TensorIteratorBaseERKT_EUliE_EEviT1_,"",@"SHT_CUDA_INFO"
	.sectionflags	@""
	.align	4


	//----- nvinfo : EIATTR_CUDA_API_VERSION
	.align		4
        /*0000*/ 	.byte	0x04, 0x37
        /*0002*/ 	.short	(.L_827 - .L_826)
.L_826:
        /*0004*/ 	.word	0x00000082


	//----- nvinfo : EIATTR_KPARAM_INFO
	.align		4
.L_827:
        /*0008*/ 	.byte	0x04, 0x17
        /*000a*/ 	.short	(.L_829 - .L_828)
.L_828:
        /*000c*/ 	.word	0x00000000
        /*0010*/ 	.short	0x0001
        /*0012*/ 	.short	0x0008
        /*0014*/ 	.byte	0x00, 0xf0, 0xc1, 0x0a


	//----- nvinfo : EIATTR_KPARAM_INFO
	.align		4
.L_829:
        /*0018*/ 	.byte	0x04, 0x17
        /*001a*/ 	.short	(.L_831 - .L_830)
.L_830:
        /*001c*/ 	.word	0x00000000
        /*0020*/ 	.short	0x0000
        /*0022*/ 	.short	0x0000
        /*0024*/ 	.byte	0x00, 0xf0, 0x11, 0x00


	//----- nvinfo : EIATTR_SPARSE_MMA_MASK
	.align		4
.L_831:
        /*0028*/ 	.byte	0x03, 0x50
        /*002a*/ 	.short	0x0000


	//----- nvinfo : EIATTR_MAXREG_COUNT
	.align		4
        /*002c*/ 	.byte	0x03, 0x1b
        /*002e*/ 	.short	0x0080


	//----- nvinfo : EIATTR_EXTERNS
	.align		4
        /*0030*/ 	.byte	0x04, 0x0f
        /*0032*/ 	.short	(.L_833 - .L_832)


	//   ....[0]....
	.align		4
.L_832:
        /*0034*/ 	.word	index@(__assertfail)


	//----- nvinfo : EIATTR_MERCURY_ISA_VERSION
	.align		4
.L_833:
        /*0038*/ 	.byte	0x03, 0x5f
        /*003a*/ 	.short	0x0101


	//----- nvinfo : EIATTR_SYSCALL_OFFSETS
	.align		4
        /*003c*/ 	.byte	0x04, 0x46
        /*003e*/ 	.short	(.L_835 - .L_834)


	//   ....[0]....
.L_834:
        /*0040*/ 	.word	0x000025a0


	//   ....[1]....
        /*0044*/ 	.word	0x000034b0


	//   ....[2]....
        /*0048*/ 	.word	0x000047f0


	//   ....[3]....
        /*004c*/ 	.word	0x00006db0


	//   ....[4]....
        /*0050*/ 	.word	0x00007cc0


	//   ....[5]....
        /*0054*/ 	.word	0x00008fe0


	//   ....[6]....
        /*0058*/ 	.word	0x0000b590


	//   ....[7]....
        /*005c*/ 	.word	0x0000c4a0


	//   ....[8]....
        /*0060*/ 	.word	0x0000d7c0


	//   ....[9]....
        /*0064*/ 	.word	0x0000fd60


	//   ....[10]....
        /*0068*/ 	.word	0x00010c70


	//   ....[11]....
        /*006c*/ 	.word	0x00011f90


	//----- nvinfo : EIATTR_EXIT_INSTR_OFFSETS
	.align		4
.L_835:
        /*0070*/ 	.byte	0x04, 0x1c
        /*0072*/ 	.short	(.L_837 - .L_836)


	//   ....[0]....
.L_836:
        /*0074*/ 	.word	0x0000d870


	//   ....[1]....
        /*0078*/ 	.word	0x00010fd0


	//   ....[2]....
        /*007c*/ 	.word	0x00011010


	//   ....[3]....
        /*0080*/ 	.word	0x000110a0


	//   ....[4]....
        /*0084*/ 	.word	0x000110d0


	//   ....[5]....
        /*0088*/ 	.word	0x00011100


	//   ....[6]....
        /*008c*/ 	.word	0x000111d0


	//   ....[7]....
        /*0090*/ 	.word	0x00011250


	//   ....[8]....
        /*0094*/ 	.word	0x00011330


	//   ....[9]....
        /*0098*/ 	.word	0x000113c0


	//   ....[10]....
        /*009c*/ 	.word	0x000113e0


	//   ....[11]....
        /*00a0*/ 	.word	0x000114a0


	//   ....[12]....
        /*00a4*/ 	.word	0x000114d0


	//   ....[13]....
        /*00a8*/ 	.word	0x000116a0


	//   ....[14]....
        /*00ac*/ 	.word	0x00011840


	//   ....[15]....
        /*00b0*/ 	.word	0x000118c0


	//   ....[16]....
        /*00b4*/ 	.word	0x00011970


	//   ....[17]....
        /*00b8*/ 	.word	0x00011b30


	//   ....[18]....
        /*00bc*/ 	.word	0x00011cf0


	//   ....[19]....
        /*00c0*/ 	.word	0x00011e90


	//   ....[20]....
        /*00c4*/ 	.word	0x00011fa0


	//   ....[21]....
        /*00c8*/ 	.word	0x00011fd0


	//   ....[22]....
        /*00cc*/ 	.word	0x00012000


	//----- nvinfo : EIATTR_MAX_THREADS
	.align		4
.L_837:
        /*00d0*/ 	.byte	0x04, 0x05
        /*00d2*/ 	.short	(.L_839 - .L_838)
.L_838:
        /*00d4*/ 	.word	0x00000080
        /*00d8*/ 	.word	0x00000001
        /*00dc*/ 	.word	0x00000001


	//----- nvinfo : EIATTR_CRS_STACK_SIZE
	.align		4
.L_839:
        /*00e0*/ 	.byte	0x04, 0x1e
        /*00e2*/ 	.short	(.L_841 - .L_840)
.L_840:
        /*00e4*/ 	.word	0x00000000


	//----- nvinfo : EIATTR_CBANK_PARAM_SIZE
	.align		4
.L_841:
        /*00e8*/ 	.byte	0x03, 0x19
        /*00ea*/ 	.short	0x02b8


	//----- nvinfo : EIATTR_PARAM_CBANK
	.align		4
        /*00ec*/ 	.byte	0x04, 0x0a
        /*00ee*/ 	.short	(.L_843 - .L_842)
	.align		4
.L_842:
        /*00f0*/ 	.word	index@(.nv.constant0._ZN2at6native18elementwise_kernelILi128ELi4EZNS0_15gpu_kernel_implIZZZNS0_66_GLOBAL__N__a0cfb035_28_ActivationHardswishKernel_cu_f5210f67_355225hardswish_backward_kernelERNS_14TensorIteratorEENKUlvE_clEvENKUlvE_clEvEUlddE_EEvRNS_18TensorIteratorBaseERKT_EUliE_EEviT1_)
        /*00f4*/ 	.short	0x0210
        /*00f6*/ 	.short	0x02b8


	//----- nvinfo : EIATTR_SW_WAR
	.align		4
.L_843:
        /*00f8*/ 	.byte	0x04, 0x36
        /*00fa*/ 	.short	(.L_845 - .L_844)
.L_844:
        /*00fc*/ 	.word	0x00000008
.L_845:


//--------------------- .nv.info._ZN2at6native27unrolled_elementwise_kernelIZZZNS0_66_GLOBAL__N__a0cfb035_28_ActivationHardswishKernel_cu_f5210f67_355225hardswish_backward_kernelERNS_14TensorIteratorEENKUlvE_clEvENKUlvE_clEvEUlddE_St5arrayIPcLm3EELi4E23TrivialOffsetCalculatorILi2EjESB_ILi1EjENS0_6memory12LoadWithCastILi2EEENSE_13StoreWithCastILi1EEEEEviT_T0_T2_T3_T4_T5_ --------------------------
	.section	.nv.info._ZN2at6native27unrolled_elementwise_kernelIZZZNS0_66_GLOBAL__N__a0cfb035_28_ActivationHardswishKernel_cu_f5210f67_355225hardswish_backward_kernelERNS_14TensorIteratorEENKUlvE_clEvENKUlvE_clEvEUlddE_St5arrayIPcLm3EELi4E23TrivialOffsetCalculatorILi2EjESB_ILi1EjENS0_6memory12LoadWithCastILi2EEENSE_13StoreWithCastILi1EEEEEviT_T0_T2_T3_T4_T5_,"",@"SHT_CUDA_INFO"
	.sectionflags	@""
	.align	4


	//----- nvinfo : EIATTR_CUDA_API_VERSION
	.align		4
        /*0000*/ 	.byte	0x04, 0x37
        /*0002*/ 	.short	(.L_847 - .L_846)
.L_846:
        /*0004*/ 	.word	0x00000082


	//----- nvinfo : EIATTR_KPARAM_INFO
	.align		4
.L_847:
        /*0008*/ 	.byte	0x04, 0x17
        /*000a*/ 	.short	(.L_849 - .L_848)
.L_848:
        /*000c*/ 	.word	0x00000000
        /*0010*/ 	.short	0x0006
        /*0012*/ 	.short	0x0058
        /*0014*/ 	.byte	0x00, 0xf0, 0x21, 0x00


	//----- nvinfo : EIATTR_KPARAM_INFO
	.align		4
.L_849:
        /*0018*/ 	.byte	0x04, 0x17
        /*001a*/ 	.short	(.L_851 - .L_850)
.L_850:
        /*001c*/ 	.word	0x00000000
        /*0020*/ 	.short	0x0005
        /*0022*/ 	.short	0x004c
        /*0024*/ 	.byte	0x00, 0xf0, 0x31, 0x00


	//----- nvinfo : EIATTR_KPARAM_INFO
	.align		4
.L_851:
        /*0028*/ 	.byte	0x04, 0x17
        /*002a*/ 	.short	(.L_853 - .L_852)
.L_852:
        /*002c*/ 	.word	0x00000000
        /*0030*/ 	.short	0x0004
        /*0032*/ 	.short	0x0049
        /*0034*/ 	.byte	0x00, 0xf0, 0x05, 0x00


	//----- nvinfo : EIATTR_KPARAM_INFO
	.align		4
.L_853:
        /*0038*/ 	.byte	0x04, 0x17
        /*003a*/ 	.short	(.L_855 - .L_854)
.L_854:
        /*003c*/ 	.word	0x00000000
        /*0040*/ 	.short	0x0003
        /*0042*/ 	.short	0x0048
        /*0044*/ 	.byte	0x00, 0xf0, 0x05, 0x00


	//----- nvinfo : EIATTR_KPARAM_INFO
	.align		4
.L_855:
        /*0048*/ 	.byte	0x04, 0x17
        /*004a*/ 	.short	(.L_857 - .L_856)
.L_856:
        /*004c*/ 	.word	0x00000000
        /*0050*/ 	.short	0x0002
        /*0052*/ 	.short	0x0030
        /*0054*/ 	.byte	0x00, 0xf0, 0x61, 0x00


	//----- nvinfo : EIATTR_KPARAM_INFO
	.align		4
.L_857:
        /*0058*/ 	.byte	0x04, 0x17
        /*005a*/ 	.short	(.L_859 - .L_858)
.L_858:
        /*005c*/ 	.word	0x00000000
        /*0060*/ 	.short	0x0001
        /*0062*/ 	.short	0x0008
        /*0064*/ 	.byte	0x00, 0xf0, 0xa1, 0x00


	//----- nvinfo : EIATTR_KPARAM_INFO
	.align		4
.L_859:
        /*0068*/ 	.byte	0x04, 0x17
        /*006a*/ 	.short	(.L_861 - .L_860)
.L_860:
        /*006c*/ 	.word	0x00000000
        /*0070*/ 	.short	0x0000
        /*0072*/ 	.short	0x0000
        /*0074*/ 	.byte	0x00, 0xf0, 0x11, 0x00


	//----- nvinfo : EIATTR_SPARSE_MMA_MASK
	.align		4
.L_861:
        /*0078*/ 	.byte	0x03, 0x50
        /*007a*/ 	.short	0x0000


	//----- nvinfo : EIATTR_MAXREG_COUNT
	.align		4
        /*007c*/ 	.byte	0x03, 0x1b
        /*007e*/ 	.short	0x00ff


	//----- nvinfo : EIATTR_EXTERNS
	.align		4
        /*0080*/ 	.byte	0x04, 0x0f
        /*0082*/ 	.short	(.L_863 - .L_862)


	//   ....[0]....
	.align		4
.L_862:
        /*0084*/ 	.word	index@(__assertfail)


	//----- nvinfo : EIATTR_MERCURY_ISA_VERSION
	.align		4
.L_863:
        /*0088*/ 	.byte	0x03, 0x5f
        /*008a*/ 	.short	0x0101


	//----- nvinfo : EIATTR_SYSCALL_OFFSETS
	.align		4
        /*008c*/ 	.byte	0x04, 0x46
        /*008e*/ 	.short	(.L_865 - .L_864)


	//   ....[0]....
.L_864:
        /*0090*/ 	.word	0x00000fa0


	//   ....[1]....
        /*0094*/ 	.word	0x00001ec0


	//   ....[2]....
        /*0098*/ 	.word	0x00002e60


	//   ....[3]....
        /*009c*/ 	.word	0x00003d80


	//   ....[4]....
        /*00a0*/ 	.word	0x00004d30


	//   ....[5]....
        /*00a4*/ 	.word	0x00005c50


	//   ....[6]....
        /*00a8*/ 	.word	0x00006be0


	//   ....[7]....
        /*00ac*/ 	.word	0x00007b10


	//   ....[8]....
        /*00b0*/ 	.word	0x00009810


	//   ....[9]....
        /*00b4*/ 	.word	0x0000a9f0


	//   ....[10]....
        /*00b8*/ 	.word	0x0000bb70


	//   ....[11]....
        /*00bc*/ 	.word	0x0000cd20


	//----- nvinfo : EIATTR_EXIT_INSTR_OFFSETS
	.align		4
.L_865:
        /*00c0*/ 	.byte	0x04, 0x1c
        /*00c2*/ 	.short	(.L_867 - .L_866)


	//   ....[0]....
.L_866:
        /*00c4*/ 	.word	0x0000bc10


	//   ....[1]....
        /*00c8*/ 	.word	0x0000bd60


	//   ....[2]....
        /*00cc*/ 	.word	0x0000bda0


	//   ....[3]....
        /*00d0*/ 	.word	0x0000be30


	//   ....[4]....
        /*00d4*/ 	.word	0x0000be60


	//   ....[5]....
        /*00d8*/ 	.word	0x0000be90


	//   ....[6]....
        /*00dc*/ 	.word	0x0000bf60


	//   ....[7]....
        /*00e0*/ 	.word	0x0000bfe0


	//   ....[8]....
        /*00e4*/ 	.word	0x0000c0c0


	//   ....[9]....
        /*00e8*/ 	.word	0x0000c150


	//   ....[10]....
        /*00ec*/ 	.word	0x0000c170


	//   ....[11]....
        /*00f0*/ 	.word	0x0000c230


	//   ....[12]....
        /*00f4*/ 	.word	0x0000c260


	//   ....[13]....
        /*00f8*/ 	.word	0x0000c430


	//   ....[14]....
        /*00fc*/ 	.word	0x0000c5d0


	//   ....[15]....
        /*0100*/ 	.word	0x0000c650


	//   ....[16]....
        /*0104*/ 	.word	0x0000c700


	//   ....[17]....
        /*0108*/ 	.word	0x0000c8c0


	//   ....[18]....
        /*010c*/ 	.word	0x0000ca80


	//   ....[19]....
        /*0110*/ 	.word	0x0000cc20


	//   ....[20]....
        /*0114*/ 	.word	0x0000cd30


	//   ....[21]....
        /*0118*/ 	.word	0x0000cd60


	//   ....[22]....
        /*011c*/ 	.word	0x0000cd90


	//----- nvinfo : EIATTR_MAX_THREADS
	.align		4
.L_867:
        /*0120*/ 	.byte	0x04, 0x05
        /*0122*/ 	.short	(.L_869 - .L_868)
.L_868:
        /*0124*/ 	.word	0x00000080
        /*0128*/ 	.word	0x00000001
        /*012c*/ 	.word	0x00000001


	//----- nvinfo : EIATTR_CRS_STACK_SIZE
	.align		4
.L_869:
        /*0130*/ 	.byte	0x04, 0x1e
        /*0132*/ 	.short	(.L_871 - .L_870)
.L_870:
        /*0134*/ 	.word	0x00000000


	//----- nvinfo : EIATTR_CBANK_PARAM_SIZE
	.align		4
.L_871:
        /*0138*/ 	.byte	0x03, 0x19
        /*013a*/ 	.short	0x0060


	//----- nvinfo : EIATTR_PARAM_CBANK
	.align		4
        /*013c*/ 	.byte	0x04, 0x0a
        /*013e*/ 	.short	(.L_873 - .L_872)
	.align		4
.L_872:
        /*0140*/ 	.word	index@(.nv.constant0._ZN2at6native27unrolled_elementwise_kernelIZZZNS0_66_GLOBAL__N__a0cfb035_28_ActivationHardswishKernel_cu_f5210f67_355225hardswish_backward_kernelERNS_14TensorIteratorEENKUlvE_clEvENKUlvE_clEvEUlddE_St5arrayIPcLm3EELi4E23TrivialOffsetCalculatorILi2EjESB_ILi1EjENS0_6memory12LoadWithCastILi2EEENSE_13StoreWithCastILi1EEEEEviT_T0_T2_T3_T4_T5_)
        /*0144*/ 	.short	0x0210
        /*0146*/ 	.short	0x0060


	//----- nvinfo : EIATTR_SW_WAR
	.align		4
.L_873:
        /*0148*/ 	.byte	0x04, 0x36
        /*014a*/ 	.short	(.L_875 - .L_874)
.L_874:
        /*014c*/ 	.word	0x00000008
.L_875:


//--------------------- .nv.info._ZN2at6native18elementwise_kernelILi128ELi2EZNS0_22gpu_kernel_impl_nocastIZZZNS0_66_GLOBAL__N__a0cfb035_28_ActivationHardswishKernel_cu_f5210f67_355225hardswish_backward_kernelERNS_14TensorIteratorEENKUlvE_clEvENKUlvE_clEvEUlddE_EEvRNS_18TensorIteratorBaseERKT_EUliE_EEviT1_ --------------------------
	.section	.nv.info._ZN2at6native18elementwise_kernelILi128ELi2EZNS0_22gpu_kernel_impl_nocastIZZZNS0_66_GLOBAL__N__a0cfb035_28_ActivationHardswishKernel_cu_f5210f67_355225hardswish_backward_kernelERNS_14TensorIteratorEENKUlvE_clEvENKUlvE_clEvEUlddE_EEvRNS_18TensorIteratorBaseERKT_EUliE_EEviT1_,"",@"SHT_CUDA_INFO"
	.sectionflags	@""
	.align	4


	//----- nvinfo : EIATTR_CUDA_API_VERSION
	.align		4
        /*0000*/ 	.byte	0x04, 0x37
        /*0002*/ 	.short	(.L_877 - .L_876)
.L_876:
        /*0004*/ 	.word	0x00000082


	//----- nvinfo : EIATTR_KPARAM_INFO
	.align		4
.L_877:
        /*0008*/ 	.byte	0x04, 0x17
        /*000a*/ 	.short	(.L_879 - .L_878)
.L_878:
        /*000c*/ 	.word	0x00000000
        /*0010*/ 	.short	0x0001
        /*0012*/ 	.short	0x0008
        /*0014*/ 	.byte	0x00, 0xf0, 0xa1, 0x0a


	//----- nvinfo : EIATTR_KPARAM_INFO
	.align		4
.L_879:
        /*0018*/ 	.byte	0x04, 0x17
        /*001a*/ 	.short	(.L_881 - .L_880)
.L_880:
        /*001c*/ 	.word	0x00000000
        /*0020*/ 	.short	0x0000
        /*0022*/ 	.short	0x0000
        /*0024*/ 	.byte	0x00, 0xf0, 0x11, 0x00


	//----- nvinfo : EIATTR_SPARSE_MMA_MASK
	.align		4
.L_881:
        /*0028*/ 	.byte	0x03, 0x50
        /*002a*/ 	.short	0x0000


	//----- nvinfo : EIATTR_MAXREG_COUNT
	.align		4
        /*002c*/ 	.byte	0x03, 0x1b
        /*002e*/ 	.short	0x0080


	//----- nvinfo : EIATTR_MERCURY_ISA_VERSION
	.align		4
        /*0030*/ 	.byte	0x03, 0x5f
        /*0032*/ 	.short	0x0101


	//----- nvinfo : EIATTR_EXIT_INSTR_OFFSETS
	.align		4
        /*0034*/ 	.byte	0x04, 0x1c
        /*0036*/ 	.short	(.L_883 - .L_882)


	//   ....[0]....
.L_882:
        /*0038*/ 	.word	0x000019e0


	//   ....[1]....
        /*003c*/ 	.word	0x000032d0


	//----- nvinfo : EIATTR_MAX_THREADS
	.align		4
.L_883:
        /*0040*/ 	.byte	0x04, 0x05
        /*0042*/ 	.short	(.L_885 - .L_884)
.L_884:
        /*0044*/ 	.word	0x00000080
        /*0048*/ 	.word	0x00000001
        /*004c*/ 	.word	0x00000001


	//----- nvinfo : EIATTR_CRS_STACK_SIZE
	.align		4
.L_885:
        /*0050*/ 	.byte	0x04, 0x1e
        /*0052*/ 	.short	(.L_887 - .L_886)
.L_886:
        /*0054*/ 	.word	0x00000000


	//----- nvinfo : EIATTR_CBANK_PARAM_SIZE
	.align		4
.L_887:
        /*0058*/ 	.byte	0x03, 0x19
        /*005a*/ 	.short	0x02b0


	//----- nvinfo : EIATTR_PARAM_CBANK
	.align		4
        /*005c*/ 	.byte	0x04, 0x0a
        /*005e*/ 	.short	(.L_889 - .L_888)
	.align		4
.L_888:
        /*0060*/ 	.word	index@(.nv.constant0._ZN2at6native18elementwise_kernelILi128ELi2EZNS0_22gpu_kernel_impl_nocastIZZZNS0_66_GLOBAL__N__a0cfb035_28_ActivationHardswishKernel_cu_f5210f67_355225hardswish_backward_kernelERNS_14TensorIteratorEENKUlvE_clEvENKUlvE_clEvEUlddE_EEvRNS_18TensorIteratorBaseERKT_EUliE_EEviT1_)
        /*0064*/ 	.short	0x0210
        /*0066*/ 	.short	0x02b0


	//----- nvinfo : EIATTR_SW_WAR
	.align		4
.L_889:
        /*0068*/ 	.byte	0x04, 0x36
        /*006a*/ 	.short	(.L_891 - .L_890)
.L_890:
        /*006c*/ 	.word	0x00000008
.L_891:


//--------------------- .nv.info._ZN2at6native27unrolled_elementwise_kernelIZZZNS0_66_GLOBAL__N__a0cfb035_28_ActivationHardswishKernel_cu_f5210f67_355225hardswish_backward_kernelERNS_14TensorIteratorEENKUlvE_clEvENKUlvE_clEvEUlddE_St5arrayIPcLm3EELi4E23TrivialOffsetCalculatorILi2EjESB_ILi1EjENS0_6memory15LoadWithoutCastENSE_16StoreWithoutCastEEEviT_T0_T2_T3_T4_T5_ --------------------------
	.section	.nv.info._ZN2at6native27unrolled_elementwise_kernelIZZZNS0_66_GLOBAL__N__a0cfb035_28_ActivationHardswishKernel_cu_f5210f67_355225hardswish_backward_kernelERNS_14TensorIteratorEENKUlvE_clEvENKUlvE_clEvEUlddE_St5arrayIPcLm3EELi4E23TrivialOffsetCalculatorILi2EjESB_ILi1EjENS0_6memory15LoadWithoutCastENSE_16StoreWithoutCastEEEviT_T0_T2_T3_T4_T5_,"",@"SHT_CUDA_INFO"
	.sectionflags	@""
	.align	4


	//----- nvinfo : EIATTR_CUDA_API_VERSION
	.align		4
        /*0000*/ 	.byte	0x04, 0x37
        /*0002*/ 	.short	(.L_893 - .L_892)
.L_892:
        /*0004*/ 	.word	0x00000082


	//----- nvinfo : EIATTR_KPARAM_INFO
	.align		4
.L_893:
        /*0008*/ 	.byte	0x04, 0x17
        /*000a*/ 	.short	(.L_895 - .L_894)
.L_894:
        /*000c*/ 	.word	0x00000000
        /*0010*/ 	.short	0x0006
        /*0012*/ 	.short	0x004b
        /*0014*/ 	.byte	0x00, 0xf0, 0x05, 0x00


	//----- nvinfo : EIATTR_KPARAM_INFO
	.align		4
.L_895:
        /*0018*/ 	.byte	0x04, 0x17
        /*001a*/ 	.short	(.L_897 - .L_896)
.L_896:
        /*001c*/ 	.word	0x00000000
        /*0020*/ 	.short	0x0005
        /*0022*/ 	.short	0x004a
        /*0024*/ 	.byte	0x00, 0xf0, 0x05, 0x00


	//----- nvinfo : EIATTR_KPARAM_INFO
	.align		4
.L_897:
        /*0028*/ 	.byte	0x04, 0x17
        /*002a*/ 	.short	(.L_899 - .L_898)
.L_898:
        /*002c*/ 	.word	0x00000000
        /*0030*/ 	.short	0x0004
        /*0032*/ 	.short	0x0049
        /*0034*/ 	.byte	0x00, 0xf0, 0x05, 0x00


	//----- nvinfo : EIATTR_KPARAM_INFO
	.align		4
.L_899:
        /*0038*/ 	.byte	0x04, 0x17
        /*003a*/ 	.short	(.L_901 - .L_900)
.L_900:
        /*003c*/ 	.word	0x00000000
        /*0040*/ 	.short	0x0003
        /*0042*/ 	.short	0x0048
        /*0044*/ 	.byte	0x00, 0xf0, 0x05, 0x00


	//----- nvinfo : EIATTR_KPARAM_INFO
	.align		4
.L_901:
        /*0048*/ 	.byte	0x04, 0x17
        /*004a*/ 	.short	(.L_903 - .L_902)
.L_902:
        /*004c*/ 	.word	0x00000000
        /*0050*/ 	.short	0x0002
        /*0052*/ 	.short	0x0030
        /*0054*/ 	.byte	0x00, 0xf0, 0x61, 0x00


	//----- nvinfo : EIATTR_KPARAM_INFO
	.align		4
.L_903:
        /*0058*/ 	.byte	0x04, 0x17
        /*005a*/ 	.short	(.L_905 - .L_904)
.L_904:
        /*005c*/ 	.word	0x00000000
        /*0060*/ 	.short	0x0001
        /*0062*/ 	.short	0x0008
        /*0064*/ 	.byte	0x00, 0xf0, 0xa1, 0x00


	//----- nvinfo : EIATTR_KPARAM_INFO
	.align		4
.L_905:
        /*0068*/ 	.byte	0x04, 0x17
        /*006a*/ 	.short	(.L_907 - .L_906)
.L_906:
        /*006c*/ 	.word	0x00000000
        /*0070*/ 	.short	0x0000
        /*0072*/ 	.short	0x0000
        /*0074*/ 	.byte	0x00, 0xf0, 0x11, 0x00


	//----- nvinfo : EIATTR_SPARSE_MMA_MASK
	.align		4
.L_907:
        /*0078*/ 	.byte	0x03, 0x50
        /*007a*/ 	.short	0x0000


	//----- nvinfo : EIATTR_MAXREG_COUNT
	.align		4
        /*007c*/ 	.byte	0x03, 0x1b
        /*007e*/ 	.short	0x00ff


	//----- nvinfo : EIATTR_MERCURY_ISA_VERSION
	.align		4
        /*0080*/ 	.byte	0x03, 0x5f
        /*0082*/ 	.short	0x0101


	//----- nvinfo : EIATTR_EXIT_INSTR_OFFSETS
	.align		4
        /*0084*/ 	.byte	0x04, 0x1c
        /*0086*/ 	.short	(.L_909 - .L_908)


	//   ....[0]....
.L_908:
        /*0088*/ 	.word	0x00000df0


	//   ....[1]....
        /*008c*/ 	.word	0x00000e40


	//----- nvinfo : EIATTR_MAX_THREADS
	.align		4
.L_909:
        /*0090*/ 	.byte	0x04, 0x05
        /*0092*/ 	.short	(.L_911 - .L_910)
.L_910:
        /*0094*/ 	.word	0x00000080
        /*0098*/ 	.word	0x00000001
        /*009c*/ 	.word	0x00000001


	//----- nvinfo : EIATTR_CRS_STACK_SIZE
	.align		4
.L_911:
        /*00a0*/ 	.byte	0x04, 0x1e
        /*00a2*/ 	.short	(.L_913 - .L_912)
.L_912:
        /*00a4*/ 	.word	0x00000000


	//----- nvinfo : EIATTR_CBANK_PARAM_SIZE
	.align		4
.L_913:
        /*00a8*/ 	.byte	0x03, 0x19
        /*00aa*/ 	.short	0x004c


	//----- nvinfo : EIATTR_PARAM_CBANK
	.align		4
        /*00ac*/ 	.byte	0x04, 0x0a
        /*00ae*/ 	.short	(.L_915 - .L_914)
	.align		4
.L_914:
        /*00b0*/ 	.word	index@(.nv.constant0._ZN2at6native27unrolled_elementwise_kernelIZZZNS0_66_GLOBAL__N__a0cfb035_28_ActivationHardswishKernel_cu_f5210f67_355225hardswish_backward_kernelERNS_14TensorIteratorEENKUlvE_clEvENKUlvE_clEvEUlddE_St5arrayIPcLm3EELi4E23TrivialOffsetCalculatorILi2EjESB_ILi1EjENS0_6memory15LoadWithoutCastENSE_16StoreWithoutCastEEEviT_T0_T2_T3_T4_T5_)
        /*00b4*/ 	.short	0x0210
        /*00b6*/ 	.short	0x004c


	//----- nvinfo : EIATTR_SW_WAR
	.align		4
.L_915:
        /*00b8*/ 	.byte	0x04, 0x36
        /*00ba*/ 	.short	(.L_917 - .L_916)
.L_916:
        /*00bc*/ 	.word	0x00000008
.L_917:


//--------------------- .nv.info._ZN2at6native29vectorized_elementwise_kernelILi2EZZZNS0_66_GLOBAL__N__a0cfb035_28_ActivationHardswishKernel_cu_f5210f67_355225hardswish_backward_kernelERNS_14TensorIteratorEENKUlvE_clEvENKUlvE_clEvEUlddE_St5arrayIPcLm3EEEEviT0_T1_ --------------------------
	.section	.nv.info._ZN2at6native29vectorized_elementwise_kernelILi2EZZZNS0_66_GLOBAL__N__a0cfb035_28_ActivationHardswishKernel_cu_f5210f67_355225hardswish_backward_kernelERNS_14TensorIteratorEENKUlvE_clEvENKUlvE_clEvEUlddE_St5arrayIPcLm3EEEEviT0_T1_,"",@"SHT_CUDA_INFO"
	.sectionflags	@""
	.align	4


	//----- nvinfo : EIATTR_CUDA_API_VERSION
	.align		4
        /*0000*/ 	.byte	0x04, 0x37
        /*0002*/ 	.short	(.L_919 - .L_918)
.L_918:
        /*0004*/ 	.word	0x00000082


	//----- nvinfo : EIATTR_KPARAM_INFO
	.align		4
.L_919:
        /*0008*/ 	.byte	0x04, 0x17
        /*000a*/ 	.short	(.L_921 - .L_920)
.L_920:
        /*000c*/ 	.word	0x00000000
        /*0010*/ 	.short	0x0002
        /*0012*/ 	.short	0x0030
        /*0014*/ 	.byte	0x00, 0xf0, 0x61, 0x00


	//----- nvinfo : EIATTR_KPARAM_INFO
	.align		4
.L_921:
        /*0018*/ 	.byte	0x04, 0x17
        /*001a*/ 	.short	(.L_923 - .L_922)
.L_922:
        /*001c*/ 	.word	0x00000000
        /*0020*/ 	.short	0x0001
        /*0022*/ 	.short	0x0008
        /*0024*/ 	.byte	0x00, 0xf0, 0xa1, 0x00


	//----- nvinfo : EIATTR_KPARAM_INFO
	.align		4
.L_923:
        /*0028*/ 	.byte	0x04, 0x17
        /*002a*/ 	.short	(.L_925 - .L_924)
.L_924:
        /*002c*/ 	.word	0x00000000
        /*0030*/ 	.short	0x0000
        /*0032*/ 	.short	0x0000
        /*0034*/ 	.byte	0x00, 0xf0, 0x11, 0x00


	//----- nvinfo : EIATTR_SPARSE_MMA_MASK
	.align		4
.L_925:
        /*0038*/ 	.byte	0x03, 0x50
        /*003a*/ 	.short	0x0000


	//----- nvinfo : EIATTR_MAXREG_COUNT
	.align		4
        /*003c*/ 	.byte	0x03, 0x1b
        /*003e*/ 	.short	0x00ff


	//----- nvinfo : EIATTR_MERCURY_ISA_VERSION
	.align		4
        /*0040*/ 	.byte	0x03, 0x5f
        /*0042*/ 	.short	0x0101


	//----- nvinfo : EIATTR_EXIT_INSTR_OFFSETS
	.align		4
        /*0044*/ 	.byte	0x04, 0x1c
        /*0046*/ 	.short	(.L_927 - .L_926)


	//   ....[0]....
.L_926:
        /*0048*/ 	.word	0x00001280


	//   ....[1]....
        /*004c*/ 	.word	0x00002d60


	//   ....[2]....
        /*0050*/ 	.word	0x00002db0


	//----- nvinfo : EIATTR_MAX_THREADS
	.align		4
.L_927:
        /*0054*/ 	.byte	0x04, 0x05
        /*0056*/ 	.short	(.L_929 - .L_928)
.L_928:
        /*0058*/ 	.word	0x00000080
        /*005c*/ 	.word	0x00000001
        /*0060*/ 	.word	0x00000001


	//----- nvinfo : EIATTR_CRS_STACK_SIZE
	.align		4
.L_929:
        /*0064*/ 	.byte	0x04, 0x1e
        /*0066*/ 	.short	(.L_931 - .L_930)
.L_930:
        /*0068*/ 	.word	0x00000000


	//----- nvinfo : EIATTR_CBANK_PARAM_SIZE
	.align		4
.L_931:
        /*006c*/ 	.byte	0x03, 0x19
        /*006e*/ 	.short	0x0048


	//----- nvinfo : EIATTR_PARAM_CBANK
	.align		4
        /*0070*/ 	.byte	0x04, 0x0a
        /*0072*/ 	.short	(.L_933 - .L_932)
	.align		4
.L_932:
        /*0074*/ 	.word	index@(.nv.constant0._ZN2at6native29vectorized_elementwise_kernelILi2EZZZNS0_66_GLOBAL__N__a0cfb035_28_ActivationHardswishKernel_cu_f5210f67_355225hardswish_backward_kernelERNS_14TensorIteratorEENKUlvE_clEvENKUlvE_clEvEUlddE_St5arrayIPcLm3EEEEviT0_T1_)
        /*0078*/ 	.short	0x0210
        /*007a*/ 	.short	0x0048


	//----- nvinfo : EIATTR_SW_WAR
	.align		4
.L_933:
        /*007c*/ 	.byte	0x04, 0x36
        /*007e*/ 	.short	(.L_935 - .L_934)
.L_934:
        /*0080*/ 	.word	0x00000008
.L_935:


//--------------------- .nv.info._ZN2at6native29vectorized_elementwise_kernelILi4EZZZNS0_66_GLOBAL__N__a0cfb035_28_ActivationHardswishKernel_cu_f5210f67_355225hardswish_backward_kernelERNS_14TensorIteratorEENKUlvE_clEvENKUlvE_clEvEUlddE_St5arrayIPcLm3EEEEviT0_T1_ --------------------------
	.section	.nv.info._ZN2at6native29vectorized_elementwise_kernelILi4EZZZNS0_66_GLOBAL__N__a0cfb035_28_ActivationHardswishKernel_cu_f5210f67_355225hardswish_backward_kernelERNS_14TensorIteratorEENKUlvE_clEvENKUlvE_clEvEUlddE_St5arrayIPcLm3EEEEviT0_T1_,"",@"SHT_CUDA_INFO"
	.sectionflags	@""
	.align	4


	//----- nvinfo : EIATTR_CUDA_API_VERSION
	.align		4
        /*0000*/ 	.byte	0x04, 0x37
        /*0002*/ 	.short	(.L_937 - .L_936)
.L_936:
        /*0004*/ 	.word	0x00000082


	//----- nvinfo : EIATTR_KPARAM_INFO
	.align		4
.L_937:
        /*0008*/ 	.byte	0x04, 0x17
        /*000a*/ 	.short	(.L_939 - .L_938)
.L_938:
        /*000c*/ 	.word	0x00000000
        /*0010*/ 	.short	0x0002
        /*0012*/ 	.short	0x0030
        /*0014*/ 	.byte	0x00, 0xf0, 0x61, 0x00


	//----- nvinfo : EIATTR_KPARAM_INFO
	.align		4
.L_939:
        /*0018*/ 	.byte	0x04, 0x17
        /*001a*/ 	.short	(.L_941 - .L_940)
.L_940:
        /*001c*/ 	.word	0x00000000
        /*0020*/ 	.short	0x0001
        /*0022*/ 	.short	0x0008
        /*0024*/ 	.byte	0x00, 0xf0, 0xa1, 0x00


	//----- nvinfo : EIATTR_KPARAM_INFO
	.align		4
.L_941:
        /*0028*/ 	.byte	0x04, 0x17
        /*002a*/ 	.short	(.L_943 - .L_942)
.L_942:
        /*002c*/ 	.word	0x00000000
        /*0030*/ 	.short	0x0000
        /*0032*/ 	.short	0x0000
        /*0034*/ 	.byte	0x00, 0xf0, 0x11, 0x00


	//----- nvinfo : EIATTR_SPARSE_MMA_MASK
	.align		4
.L_943:
        /*0038*/ 	.byte	0x03, 0x50
        /*003a*/ 	.short	0x0000


	//----- nvinfo : EIATTR_MAXREG_COUNT
	.align		4
        /*003c*/ 	.byte	0x03, 0x1b
        /*003e*/ 	.short	0x00ff


	//----- nvinfo : EIATTR_MERCURY_ISA_VERSION
	.align		4
        /*0040*/ 	.byte	0x03, 0x5f
        /*0042*/ 	.short	0x0101


	//----- nvinfo : EIATTR_EXIT_INSTR_OFFSETS
	.align		4
        /*0044*/ 	.byte	0x04, 0x1c
        /*0046*/ 	.short	(.L_945 - .L_944)


	//   ....[0]....
.L_944:
        /*0048*/ 	.word	0x00001280


	//   ....[1]....
        /*004c*/ 	.word	0x00002d60


	//   ....[2]....
        /*0050*/ 	.word	0x00002db0


	//----- nvinfo : EIATTR_MAX_THREADS
	.align		4
.L_945:
        /*0054*/ 	.byte	0x04, 0x05
        /*0056*/ 	.short	(.L_947 - .L_946)
.L_946:
        /*0058*/ 	.word	0x00000080
        /*005c*/ 	.word	0x00000001
        /*0060*/ 	.word	0x00000001


	//----- nvinfo : EIATTR_CRS_STACK_SIZE
	.align		4
.L_947:
        /*0064*/ 	.byte	0x04, 0x1e
        /*0066*/ 	.short	(.L_949 - .L_948)
.L_948:
        /*0068*/ 	.word	0x00000000


	//----- nvinfo : EIATTR_CBANK_PARAM_SIZE
	.align		4
.L_949:
        /*006c*/ 	.byte	0x03, 0x19
        /*006e*/ 	.short	0x0048


	//----- nvinfo : EIATTR_PARAM_CBANK
	.align		4
        /*0070*/ 	.byte	0x04, 0x0a
        /*0072*/ 	.short	(.L_951 - .L_950)
	.align		4
.L_950:
        /*0074*/ 	.word	index@(.nv.constant0._ZN2at6native29vectorized_elementwise_kernelILi4EZZZNS0_66_GLOBAL__N__a0cfb035_28_ActivationHardswishKernel_cu_f5210f67_355225hardswish_backward_kernelERNS_14TensorIteratorEENKUlvE_clEvENKUlvE_clEvEUlddE_St5arrayIPcLm3EEEEviT0_T1_)
        /*0078*/ 	.short	0x0210
        /*007a*/ 	.short	0x0048


	//----- nvinfo : EIATTR_SW_WAR
	.align		4
.L_951:
        /*007c*/ 	.byte	0x04, 0x36
        /*007e*/ 	.short	(.L_953 - .L_952)
.L_952:
        /*0080*/ 	.word	0x00000008
.L_953:


//--------------------- .nv.info._ZN2at6native29vectorized_elementwise_kernelILi8EZZZNS0_66_GLOBAL__N__a0cfb035_28_ActivationHardswishKernel_cu_f5210f67_355225hardswish_backward_kernelERNS_14TensorIteratorEENKUlvE_clEvENKUlvE_clEvEUlddE_St5arrayIPcLm3EEEEviT0_T1_ --------------------------
	.section	.nv.info._ZN2at6native29vectorized_elementwise_kernelILi8EZZZNS0_66_GLOBAL__N__a0cfb035_28_ActivationHardswishKernel_cu_f5210f67_355225hardswish_backward_kernelERNS_14TensorIteratorEENKUlvE_clEvENKUlvE_clEvEUlddE_St5arrayIPcLm3EEEEviT0_T1_,"",@"SHT_CUDA_INFO"
	.sectionflags	@""
	.align	4


	//----- nvinfo : EIATTR_CUDA_API_VERSION
	.align		4
        /*0000*/ 	.byte	0x04, 0x37
        /*0002*/ 	.short	(.L_955 - .L_954)
.L_954:
        /*0004*/ 	.word	0x00000082


	//----- nvinfo : EIATTR_KPARAM_INFO
	.align		4
.L_955:
        /*0008*/ 	.byte	0x04, 0x17
        /*000a*/ 	.short	(.L_957 - .L_956)
.L_956:
        /*000c*/ 	.word	0x00000000
        /*0010*/ 	.short	0x0002
        /*0012*/ 	.short	0x0030
        /*0014*/ 	.byte	0x00, 0xf0, 0x61, 0x00


	//----- nvinfo : EIATTR_KPARAM_INFO
	.align		4
.L_957:
        /*0018*/ 	.byte	0x04, 0x17
        /*001a*/ 	.short	(.L_959 - .L_958)
.L_958:
        /*001c*/ 	.word	0x00000000
        /*0020*/ 	.short	0x0001
        /*0022*/ 	.short	0x0008
        /*0024*/ 	.byte	0x00, 0xf0, 0xa1, 0x00


	//----- nvinfo : EIATTR_KPARAM_INFO
	.align		4
.L_959:
        /*0028*/ 	.byte	0x04, 0x17
        /*002a*/ 	.short	(.L_961 - .L_960)
.L_960:
        /*002c*/ 	.word	0x00000000
        /*0030*/ 	.short	0x0000
        /*0032*/ 	.short	0x0000
        /*0034*/ 	.byte	0x00, 0xf0, 0x11, 0x00


	//----- nvinfo : EIATTR_SPARSE_MMA_MASK
	.align		4
.L_961:
        /*0038*/ 	.byte	0x03, 0x50
        /*003a*/ 	.short	0x0000


	//----- nvinfo : EIATTR_MAXREG_COUNT
	.align		4
        /*003c*/ 	.byte	0x03, 0x1b
        /*003e*/ 	.short	0x00ff


	//----- nvinfo : EIATTR_MERCURY_ISA_VERSION
	.align		4
        /*0040*/ 	.byte	0x03, 0x5f
        /*0042*/ 	.short	0x0101


	//----- nvinfo : EIATTR_EXIT_INSTR_OFFSETS
	.align		4
        /*0044*/ 	.byte	0x04, 0x1c
        /*0046*/ 	.short	(.L_963 - .L_962)


	//   ....[0]....
.L_962:
        /*0048*/ 	.word	0x00001280


	//   ....[1]....
        /*004c*/ 	.word	0x00002d60


	//   ....[2]....
        /*0050*/ 	.word	0x00002db0


	//----- nvinfo : EIATTR_MAX_THREADS
	.align		4
.L_963:
        /*0054*/ 	.byte	0x04, 0x05
        /*0056*/ 	.short	(.L_965 - .L_964)
.L_964:
        /*0058*/ 	.word	0x00000080
        /*005c*/ 	.word	0x00000001
        /*0060*/ 	.word	0x00000001


	//----- nvinfo : EIATTR_CRS_STACK_SIZE
	.align		4
.L_965:
        /*0064*/ 	.byte	0x04, 0x1e
        /*0066*/ 	.short	(.L_967 - .L_966)
.L_966:
        /*0068*/ 	.word	0x00000000


	//----- nvinfo : EIATTR_CBANK_PARAM_SIZE
	.align		4
.L_967:
        /*006c*/ 	.byte	0x03, 0x19
        /*006e*/ 	.short	0x0048


	//----- nvinfo : EIATTR_PARAM_CBANK
	.align		4
        /*0070*/ 	.byte	0x04, 0x0a
        /*0072*/ 	.short	(.L_969 - .L_968)
	.align		4
.L_968:
        /*0074*/ 	.word	index@(.nv.constant0._ZN2at6native29vectorized_elementwise_kernelILi8EZZZNS0_66_GLOBAL__N__a0cfb035_28_ActivationHardswishKernel_cu_f5210f67_355225hardswish_backward_kernelERNS_14TensorIteratorEENKUlvE_clEvENKUlvE_clEvEUlddE_St5arrayIPcLm3EEEEviT0_T1_)
        /*0078*/ 	.short	0x0210
        /*007a*/ 	.short	0x0048


	//----- nvinfo : EIATTR_SW_WAR
	.align		4
.L_969:
        /*007c*/ 	.byte	0x04, 0x36
        /*007e*/ 	.short	(.L_971 - .L_970)
.L_970:
        /*0080*/ 	.word	0x00000008
.L_971:


//--------------------- .nv.info._ZN2at6native18elementwise_kernelILi128ELi4EZNS0_15gpu_kernel_implIZZZNS0_66_GLOBAL__N__a0cfb035_28_ActivationHardswishKernel_cu_f5210f67_355216hardswish_kernelERNS_14TensorIteratorEENKUlvE_clEvENKUlvE2_clEvEUlN3c108BFloat16EE_EEvRNS_18TensorIteratorBaseERKT_EUliE_EEviT1_ --------------------------
	.section	.nv.info._ZN2at6native18elementwise_kernelILi128ELi4EZNS0_15gpu_kernel_implIZZZNS0_66_GLOBAL__N__a0cfb035_28_ActivationHardswishKernel_cu_f5210f67_355216hardswish_kernelERNS_14TensorIteratorEENKUlvE_clEvENKUlvE2_clEvEUlN3c108BFloat16EE_EEvRNS_18TensorIteratorBaseERKT_EUliE_EEviT1_,"",@"SHT_CUDA_INFO"
	.sectionflags	@""
	.align	4


	//----- nvinfo : EIATTR_CUDA_API_VERSION
	.align		4
        /*0000*/ 	.byte	0x04, 0x37
        /*0002*/ 	.short	(.L_973 - .L_972)
.L_972:
        /*0004*/ 	.word	0x00000082


	//----- nvinfo : EIATTR_KPARAM_INFO
	.align		4
.L_973:
        /*0008*/ 	.byte	0x04, 0x17
        /*000a*/ 	.short	(.L_975 - .L_974)
.L_974:
        /*000c*/ 	.word	0x00000000
        /*0010*/ 	.short	0x0001
        /*0012*/ 	.short	0x0008
        /*0014*/ 	.byte	0x00, 0xf0, 0xc1, 0x08


	//----- nvinfo : EIATTR_KPARAM_INFO
	.align		4
.L_975:
        /*0018*/ 	.byte	0x04, 0x17
        /*001a*/ 	.short	(.L_977 - .L_976)
.L_976:
        /*001c*/ 	.word	0x00000000
        /*0020*/ 	.short	0x0000
        /*0022*/ 	.short	0x0000
        /*0024*/ 	.byte	0x00, 0xf0, 0x11, 0x00


	//----- nvinfo : EIATTR_SPARSE_MMA_MASK
	.align		4
.L_977:
        /*0028*/ 	.byte	0x03, 0x50
        /*002a*/ 	.short	0x0000


	//----- nvinfo : EIATTR_MAXREG_COUNT
	.align		4
        /*002c*/ 	.byte	0x03, 0x1b
        /*002e*/ 	.short	0x0080


	//----- nvinfo : EIATTR_EXTERNS
	.align		4
        /*0030*/ 	.byte	0x04, 0x0f
        /*0032*/ 	.short	(.L_979 - .L_978)


	//   ....[0]....
	.align		4
.L_978:
        /*0034*/ 	.word	index@(__assertfail)


	//----- nvinfo : EIATTR_MERCURY_ISA_VERSION
	.align		4
.L_979:
        /*0038*/ 	.byte	0x03, 0x5f
        /*003a*/ 	.short	0x0101


	//----- nvinfo : EIATTR_SYSCALL_OFFSETS
	.align		4
        /*003c*/ 	.byte	0x04, 0x46
        /*003e*/ 	.short	(.L_981 - .L_980)


	//   ....[0]....
.L_980:
        /*0040*/ 	.word	0x000022f0


	//   ....[1]....
        /*0044*/ 	.word	0x00003300


	//   ....[2]....
        /*0048*/ 	.word	0x00005630


	//   ....[3]....
        /*004c*/ 	.word	0x00006640


	//   ....[4]....
        /*0050*/ 	.word	0x00008960


	//   ....[5]....
        /*0054*/ 	.word	0x00009970


	//   ....[6]....
        /*0058*/ 	.word	0x0000bc80


	//   ....[7]....
        /*005c*/ 	.word	0x0000cc90


	//----- nvinfo : EIATTR_EXIT_INSTR_OFFSETS
	.align		4
.L_981:
        /*0060*/ 	.byte	0x04, 0x1c
        /*0062*/ 	.short	(.L_983 - .L_982)


	//   ....[0]....
.L_982:
        /*0064*/ 	.word	0x00009a40


	//   ....[1]....
        /*0068*/ 	.word	0x0000bec0


	//   ....[2]....
        /*006c*/ 	.word	0x0000bf00


	//   ....[3]....
        /*0070*/ 	.word	0x0000bfa0


	//   ....[4]....
        /*0074*/ 	.word	0x0000bfe0


	//   ....[5]....
        /*0078*/ 	.word	0x0000c020


	//   ....[6]....
        /*007c*/ 	.word	0x0000c0b0


	//   ....[7]....
        /*0080*/ 	.word	0x0000c0f0


	//   ....[8]....
        /*0084*/ 	.word	0x0000c190


	//   ....[9]....
        /*0088*/ 	.word	0x0000c1e0


	//   ....[10]....
        /*008c*/ 	.word	0x0000c230


	//   ....[11]....
        /*0090*/ 	.word	0x0000c300


	//   ....[12]....
        /*0094*/ 	.word	0x0000c360


	//   ....[13]....
        /*0098*/ 	.word	0x0000c4f0


	//   ....[14]....
        /*009c*/ 	.word	0x0000c650


	//   ....[15]....
        /*00a0*/ 	.word	0x0000c670


	//   ....[16]....
        /*00a4*/ 	.word	0x0000c730


	//   ....[17]....
        /*00a8*/ 	.word	0x0000c8b0


	//   ....[18]....
        /*00ac*/ 	.word	0x0000ca30


	//   ....[19]....
        /*00b0*/ 	.word	0x0000cb90


	//   ....[20]....
        /*00b4*/ 	.word	0x0000cca0


	//   ....[21]....
        /*00b8*/ 	.word	0x0000cce0


	//   ....[22]....
        /*00bc*/ 	.word	0x0000cd20


	//----- nvinfo : EIATTR_MAX_THREADS
	.align		4
.L_983:
        /*00c0*/ 	.byte	0x04, 0x05
        /*00c2*/ 	.short	(.L_985 - .L_984)
.L_984:
        /*00c4*/ 	.word	0x00000080
        /*00c8*/ 	.word	0x00000001
        /*00cc*/ 	.word	0x00000001


	//----- nvinfo : EIATTR_CRS_STACK_SIZE
	.align		4
.L_985:
        /*00d0*/ 	.byte	0x04, 0x1e
        /*00d2*/ 	.short	(.L_987 - .L_986)
.L_986:
        /*00d4*/ 	.word	0x00000000


	//----- nvinfo : EIATTR_CBANK_PARAM_SIZE
	.align		4
.L_987:
        /*00d8*/ 	.byte	0x03, 0x19
        /*00da*/ 	.short	0x0238


	//----- nvinfo : EIATTR_PARAM_CBANK
	.align		4
        /*00dc*/ 	.byte	0x04, 0x0a
        /*00de*/ 	.short	(.L_989 - .L_988)
	.align		4
.L_988:
        /*00e0*/ 	.word	index@(.nv.constant0._ZN2at6native18elementwise_kernelILi128ELi4EZNS0_15gpu_kernel_implIZZZNS0_66_GLOBAL__N__a0cfb035_28_ActivationHardswishKernel_cu_f5210f67_355216hardswish_kernelERNS_14TensorIteratorEENKUlvE_clEvENKUlvE2_clEvEUlN3c108BFloat16EE_EEvRNS_18TensorIteratorBaseERKT_EUliE_EEviT1_)
        /*00e4*/ 	.short	0x0210
        /*00e6*/ 	.short	0x0238


	//----- nvinfo : EIATTR_SW_WAR
	.align		4
.L_989:
        /*00e8*/ 	.byte	0x04, 0x36
        /*00ea*/ 	.short	(.L_991 - .L_990)
.L_990:
        /*00ec*/ 	.word	0x00000008
.L_991:


//--------------------- .nv.info._ZN2at6native27unrolled_elementwise_kernelIZZZNS0_66_GLOBAL__N__a0cfb035_28_ActivationHardswishKernel_cu_f5210f67_355216hardswish_kernelERNS_14TensorIteratorEENKUlvE_clEvENKUlvE2_clEvEUlN3c108BFloat16EE_St5arrayIPcLm2EELi4E23TrivialOffsetCalculatorILi1EjESE_NS0_6memory12LoadWithCastILi1EEENSF_13StoreWithCastILi1EEEEEviT_T0_T2_T3_T4_T5_ --------------------------
	.section	.nv.info._ZN2at6native27unrolled_elementwise_kernelIZZZNS0_66_GLOBAL__N__a0cfb035_28_ActivationHardswishKernel_cu_f5210f67_355216hardswish_kernelERNS_14TensorIteratorEENKUlvE_clEvENKUlvE2_clEvEUlN3c108BFloat16EE_St5arrayIPcLm2EELi4E23TrivialOffsetCalculatorILi1EjESE_NS0_6memory12LoadWithCastILi1EEENSF_13StoreWithCastILi1EEEEEviT_T0_T2_T3_T4_T5_,"",@"SHT_CUDA_INFO"
	.sectionflags	@""
	.align	4


	//----- nvinfo : EIATTR_CUDA_API_VERSION
	.align		4
        /*0000*/ 	.byte	0x04, 0x37
        /*0002*/ 	.short	(.L_993 - .L_992)
.L_992:
        /*0004*/ 	.word	0x00000082


	//----- nvinfo : EIATTR_KPARAM_INFO
	.align		4
.L_993:
        /*0008*/ 	.byte	0x04, 0x17
        /*000a*/ 	.short	(.L_995 - .L_994)
.L_994:
        /*000c*/ 	.word	0x00000000
        /*0010*/ 	.short	0x0006
        /*0012*/ 	.short	0x003c
        /*0014*/ 	.byte	0x00, 0xf0, 0x21, 0x00


	//----- nvinfo : EIATTR_KPARAM_INFO
	.align		4
.L_995:
        /*0018*/ 	.byte	0x04, 0x17
        /*001a*/ 	.short	(.L_997 - .L_996)
.L_996:
        /*001c*/ 	.word	0x00000000
        /*0020*/ 	.short	0x0005
        /*0022*/ 	.short	0x0034
        /*0024*/ 	.byte	0x00, 0xf0, 0x21, 0x00


	//----- nvinfo : EIATTR_KPARAM_INFO
	.align		4
.L_997:
        /*0028*/ 	.byte	0x04, 0x17
        /*002a*/ 	.short	(.L_999 - .L_998)
.L_998:
        /*002c*/ 	.word	0x00000000
        /*0030*/ 	.short	0x0004
        /*0032*/ 	.short	0x0031
        /*0034*/ 	.byte	0x00, 0xf0, 0x05, 0x00


	//----- nvinfo : EIATTR_KPARAM_INFO
	.align		4
.L_999:
        /*0038*/ 	.byte	0x04, 0x17
        /*003a*/ 	.short	(.L_1001 - .L_1000)
.L_1000:
        /*003c*/ 	.word	0x00000000
        /*0040*/ 	.short	0x0003
        /*0042*/ 	.short	0x0030
        /*0044*/ 	.byte	0x00, 0xf0, 0x05, 0x00


	//----- nvinfo : EIATTR_KPARAM_INFO
	.align		4
.L_1001:
        /*0048*/ 	.byte	0x04, 0x17
        /*004a*/ 	.short	(.L_1003 - .L_1002)
.L_1002:
        /*004c*/ 	.word	0x00000000
        /*0050*/ 	.short	0x0002
        /*0052*/ 	.short	0x0020
        /*0054*/ 	.byte	0x00, 0xf0, 0x41, 0x00


	//----- nvinfo : EIATTR_KPARAM_INFO
	.align		4
.L_1003:
        /*0058*/ 	.byte	0x04, 0x17
        /*005a*/ 	.short	(.L_1005 - .L_1004)
.L_1004:
        /*005c*/ 	.word	0x00000000
        /*0060*/ 	.short	0x0001
        /*0062*/ 	.short	0x0008
        /*0064*/ 	.byte	0x00, 0xf0, 0x61, 0x00


	//----- nvinfo : EIATTR_KPARAM_INFO
	.align		4
.L_1005:
        /*0068*/ 	.byte	0x04, 0x17
        /*006a*/ 	.short	(.L_1007 - .L_1006)
.L_1006:
        /*006c*/ 	.word	0x00000000
        /*0070*/ 	.short	0x0000
        /*0072*/ 	.short	0x0000
        /*0074*/ 	.byte	0x00, 0xf0, 0x11, 0x00


	//----- nvinfo : EIATTR_SPARSE_MMA_MASK
	.align		4
.L_1007:
        /*0078*/ 	.byte	0x03, 0x50
        /*007a*/ 	.short	0x0000


	//----- nvinfo : EIATTR_MAXREG_COUNT
	.align		4
        /*007c*/ 	.byte	0x03, 0x1b
        /*007e*/ 	.short	0x00ff


	//----- nvinfo : EIATTR_EXTERNS
	.align		4
        /*0080*/ 	.byte	0x04, 0x0f
        /*0082*/ 	.short	(.L_1009 - .L_1008)


	//   ....[0]....
	.align		4
.L_1008:
        /*0084*/ 	.word	index@(__assertfail)


	//----- nvinfo : EIATTR_MERCURY_ISA_VERSION
	.align		4
.L_1009:
        /*0088*/ 	.byte	0x03, 0x5f
        /*008a*/ 	.short	0x0101


	//----- nvinfo : EIATTR_SYSCALL_OFFSETS
	.align		4
        /*008c*/ 	.byte	0x04, 0x46
        /*008e*/ 	.short	(.L_1011 - .L_1010)


	//   ....[0]....
.L_1010:
        /*0090*/ 	.word	0x000010e0


	//   ....[1]....
        /*0094*/ 	.word	0x00002220


	//   ....[2]....
        /*0098*/ 	.word	0x00003370


	//   ....[3]....
        /*009c*/ 	.word	0x00004490


	//   ....[4]....
        /*00a0*/ 	.word	0x000059d0


	//   ....[5]....
        /*00a4*/ 	.word	0x000069f0


	//   ....[6]....
        /*00a8*/ 	.word	0x000079d0


	//   ....[7]....
        /*00ac*/ 	.word	0x000089b0


	//----- nvinfo : EIATTR_EXIT_INSTR_OFFSETS
	.align		4
.L_1011:
        /*00b0*/ 	.byte	0x04, 0x1c
        /*00b2*/ 	.short	(.L_1013 - .L_1012)


	//   ....[0]....
.L_1012:
        /*00b4*/ 	.word	0x00007a90


	//   ....[1]....
        /*00b8*/ 	.word	0x00007be0


	//   ....[2]....
        /*00bc*/ 	.word	0x00007c20


	//   ....[3]....
        /*00c0*/ 	.word	0x00007cc0


	//   ....[4]....
        /*00c4*/ 	.word	0x00007d00


	//   ....[5]....
        /*00c8*/ 	.word	0x00007d40


	//   ....[6]....
        /*00cc*/ 	.word	0x00007dd0


	//   ....[7]....
        /*00d0*/ 	.word	0x00007e10


	//   ....[8]....
        /*00d4*/ 	.word	0x00007eb0


	//   ....[9]....
        /*00d8*/ 	.word	0x00007f00


	//   ....[10]....
        /*00dc*/ 	.word	0x00007f50


	//   ....[11]....
        /*00e0*/ 	.word	0x00008020


	//   ....[12]....
        /*00e4*/ 	.word	0x00008080


	//   ....[13]....
        /*00e8*/ 	.word	0x00008210


	//   ....[14]....
        /*00ec*/ 	.word	0x00008370


	//   ....[15]....
        /*00f0*/ 	.word	0x00008390


	//   ....[16]....
        /*00f4*/ 	.word	0x00008450


	//   ....[17]....
        /*00f8*/ 	.word	0x000085d0


	//   ....[18]....
        /*00fc*/ 	.word	0x00008750


	//   ....[19]....
        /*0100*/ 	.word	0x000088b0


	//   ....[20]....
        /*0104*/ 	.word	0x000089c0


	//   ....[21]....
        /*0108*/ 	.word	0x00008a00


	//   ....[22]....
        /*010c*/ 	.word	0x00008a40


	//----- nvinfo : EIATTR_MAX_THREADS
	.align		4
.L_1013:
        /*0110*/ 	.byte	0x04, 0x05
        /*0112*/ 	.short	(.L_1015 - .L_1014)
.L_1014:
        /*0114*/ 	.word	0x00000080
        /*0118*/ 	.word	0x00000001
        /*011c*/ 	.word	0x00000001


	//----- nvinfo : EIATTR_CRS_STACK_SIZE
	.align		4
.L_1015:
        /*0120*/ 	.byte	0x04, 0x1e
        /*0122*/ 	.short	(.L_1017 - .L_1016)
.L_1016:
        /*0124*/ 	.word	0x00000000


	//----- nvinfo : EIATTR_CBANK_PARAM_SIZE
	.align		4
.L_1017:
        /*0128*/ 	.byte	0x03, 0x19
        /*012a*/ 	.short	0x0044


	//----- nvinfo : EIATTR_PARAM_CBANK
	.align		4
        /*012c*/ 	.byte	0x04, 0x0a
        /*012e*/ 	.short	(.L_1019 - .L_1018)
	.align		4
.L_1018:
        /*0130*/ 	.word	index@(.nv.constant0._ZN2at6native27unrolled_elementwise_kernelIZZZNS0_66_GLOBAL__N__a0cfb035_28_ActivationHardswishKernel_cu_f5210f67_355216hardswish_kernelERNS_14TensorIteratorEENKUlvE_clEvENKUlvE2_clEvEUlN3c108BFloat16EE_St5arrayIPcLm2EELi4E23TrivialOffsetCalculatorILi1EjESE_NS0_6memory12LoadWithCastILi1EEENSF_13StoreWithCastILi1EEEEEviT_T0_T2_T3_T4_T5_)
        /*0134*/ 	.short	0x0210
        /*0136*/ 	.short	0x0044


	//----- nvinfo : EIATTR_SW_WAR
	.align		4
.L_1019:
        /*0138*/ 	.byte	0x04, 0x36
        /*013a*/ 	.short	(.L_1021 - .L_1020)
.L_1020:
        /*013c*/ 	.word	0x00000008
.L_1021:


//--------------------- .nv.info._ZN2at6native18elementwise_kernelILi128ELi4EZNS0_22gpu_kernel_impl_nocastIZZZNS0_66_GLOBAL__N__a0cfb035_28_ActivationHardswishKernel_cu_f5210f67_355216hardswish_kernelERNS_14TensorIteratorEENKUlvE_clEvENKUlvE2_clEvEUlN3c108BFloat16EE_EEvRNS_18TensorIteratorBaseERKT_EUliE_EEviT1_ --------------------------
	.section	.nv.info._ZN2at6native18elementwise_kernelILi128ELi4EZNS0_22gpu_kernel_impl_nocastIZZZNS0_66_GLOBAL__N__a0cfb035_28_ActivationHardswishKernel_cu_f5210f67_355216hardswish_kernelERNS_14TensorIteratorEENKUlvE_clEvENKUlvE2_clEvEUlN3c108BFloat16EE_EEvRNS_18TensorIteratorBaseERKT_EUliE_EEviT1_,"",@"SHT_CUDA_INFO"
	.sectionflags	@""
	.align	4


	//----- nvinfo : EIATTR_CUDA_API_VERSION
	.align		4
        /*0000*/ 	.byte	0x04, 0x37
        /*0002*/ 	.short	(.L_1023 - .L_1022)
.L_1022:
        /*0004*/ 	.word	0x00000082


	//----- nvinfo : EIATTR_KPARAM_INFO
	.align		4
.L_1023:
        /*0008*/ 	.byte	0x04, 0x17
        /*000a*/ 	.short	(.L_1025 - .L_1024)
.L_1024:
        /*000c*/ 	.word	0x00000000
        /*0010*/ 	.short	0x0001
        /*0012*/ 	.short	0x0008
        /*0014*/ 	.byte	0x00, 0xf0, 0xa1, 0x08


	//----- nvinfo : EIATTR_KPARAM_INFO
	.align		4
.L_1025:
        /*0018*/ 	.byte	0x04, 0x17
        /*001a*/ 	.short	(.L_1027 - .L_1026)
.L_1026:
        /*001c*/ 	.word	0x00000000
        /*0020*/ 	.short	0x0000
        /*0022*/ 	.short	0x0000
        /*0024*/ 	.byte	0x00, 0xf0, 0x11, 0x00


	//----- nvinfo : EIATTR_SPARSE_MMA_MASK
	.align		4
.L_1027:
        /*0028*/ 	.byte	0x03, 0x50
        /*002a*/ 	.short	0x0000


	//----- nvinfo : EIATTR_MAXREG_COUNT
	.align		4
        /*002c*/ 	.byte	0x03, 0x1b
        /*002e*/ 	.short	0x0080


	//----- nvinfo : EIATTR_MERCURY_ISA_VERSION
	.align		4
        /*0030*/ 	.byte	0x03, 0x5f
        /*0032*/ 	.short	0x0101


	//----- nvinfo : EIATTR_EXIT_INSTR_OFFSETS
	.align		4
        /*0034*/ 	.byte	0x04, 0x1c
        /*0036*/ 	.short	(.L_1029 - .L_1028)


	//   ....[0]....
.L_1028:
        /*0038*/ 	.word	0x00003d70


	//   ....[1]....
        /*003c*/ 	.word	0x00005190


	//----- nvinfo : EIATTR_MAX_THREADS
	.align		4
.L_1029:
        /*0040*/ 	.byte	0x04, 0x05
        /*0042*/ 	.short	(.L_1031 - .L_1030)
.L_1030:
        /*0044*/ 	.word	0x00000080
        /*0048*/ 	.word	0x00000001
        /*004c*/ 	.word	0x00000001


	//----- nvinfo : EIATTR_CRS_STACK_SIZE
	.align		4
.L_1031:
        /*0050*/ 	.byte	0x04, 0x1e
        /*0052*/ 	.short	(.L_1033 - .L_1032)
.L_1032:
        /*0054*/ 	.word	0x00000000


	//----- nvinfo : EIATTR_CBANK_PARAM_SIZE
	.align		4
.L_1033:
        /*0058*/ 	.byte	0x03, 0x19
        /*005a*/ 	.short	0x0230


	//----- nvinfo : EIATTR_PARAM_CBANK
	.align		4
        /*005c*/ 	.byte	0x04, 0x0a
        /*005e*/ 	.short	(.L_1035 - .L_1034)
	.align		4
.L_1034:
        /*0060*/ 	.word	index@(.nv.constant0._ZN2at6native18elementwise_kernelILi128ELi4EZNS0_22gpu_kernel_impl_nocastIZZZNS0_66_GLOBAL__N__a0cfb035_28_ActivationHardswishKernel_cu_f5210f67_355216hardswish_kernelERNS_14TensorIteratorEENKUlvE_clEvENKUlvE2_clEvEUlN3c108BFloat16EE_EEvRNS_18TensorIteratorBaseERKT_EUliE_EEviT1_)
        /*0064*/ 	.short	0x0210
        /*0066*/ 	.short	0x0230


	//----- nvinfo : EIATTR_SW_WAR
	.align		4
.L_1035:
        /*0068*/ 	.byte	0x04, 0x36
        /*006a*/ 	.short	(.L_1037 - .L_1036)
.L_1036:
        /*006c*/ 	.word	0x00000008
.L_1037:


//--------------------- .nv.info._ZN2at6native27unrolled_elementwise_kernelIZZZNS0_66_GLOBAL__N__a0cfb035_28_ActivationHardswishKernel_cu_f5210f67_355216hardswish_kernelERNS_14TensorIteratorEENKUlvE_clEvENKUlvE2_clEvEUlN3c108BFloat16EE_St5arrayIPcLm2EELi4E23TrivialOffsetCalculatorILi1EjESE_NS0_6memory15LoadWithoutCastENSF_16StoreWithoutCastEEEviT_T0_T2_T3_T4_T5_ --------------------------
	.section	.nv.info._ZN2at6native27unrolled_elementwise_kernelIZZZNS0_66_GLOBAL__N__a0cfb035_28_ActivationHardswishKernel_cu_f5210f67_355216hardswish_kernelERNS_14TensorIteratorEENKUlvE_clEvENKUlvE2_clEvEUlN3c108BFloat16EE_St5arrayIPcLm2EELi4E23TrivialOffsetCalculatorILi1EjESE_NS0_6memory15LoadWithoutCastENSF_16StoreWithoutCastEEEviT_T0_T2_T3_T4_T5_,"",@"SHT_CUDA_INFO"
	.sectionflags	@""
	.align	4


	//----- nvinfo : EIATTR_CUDA_API_VERSION
	.align		4
        /*0000*/ 	.byte	0x04, 0x37
        /*0002*/ 	.short	(.L_1039 - .L_1038)
.L_1038:
        /*0004*/ 	.word	0x00000082


	//----- nvinfo : EIATTR_KPARAM_INFO
	.align		4
.L_1039:
        /*0008*/ 	.byte	0x04, 0x17
        /*000a*/ 	.short	(.L_1041 - .L_1040)
.L_1040:
        /*000c*/ 	.word	0x00000000
        /*0010*/ 	.short	0x0006
        /*0012*/ 	.short	0x0033
        /*0014*/ 	.byte	0x00, 0xf0, 0x05, 0x00


	//----- nvinfo : EIATTR_KPARAM_INFO
	.align		4
.L_1041:
        /*0018*/ 	.byte	0x04, 0x17
        /*001a*/ 	.short	(.L_1043 - .L_1042)
.L_1042:
        /*001c*/ 	.word	0x00000000
        /*0020*/ 	.short	0x0005
        /*0022*/ 	.short	0x0032
        /*0024*/ 	.byte	0x00, 0xf0, 0x05, 0x00


	//----- nvinfo : EIATTR_KPARAM_INFO
	.align		4
.L_1043:
        /*0028*/ 	.byte	0x04, 0x17
        /*002a*/ 	.short	(.L_1045 - .L_1044)
.L_1044:
        /*002c*/ 	.word	0x00000000
        /*0030*/ 	.short	0x0004
        /*0032*/ 	.short	0x0031
        /*0034*/ 	.byte	0x00, 0xf0, 0x05, 0x00


	//----- nvinfo : EIATTR_KPARAM_INFO
	.align		4
.L_1045:
        /*0038*/ 	.byte	0x04, 0x17
        /*003a*/ 	.short	(.L_1047 - .L_1046)
.L_1046:
        /*003c*/ 	.word	0x00000000
        /*0040*/ 	.short	0x0003
        /*0042*/ 	.short	0x0030
        /*0044*/ 	.byte	0x00, 0xf0, 0x05, 0x00


	//----- nvinfo : EIATTR_KPARAM_INFO
	.align		4
.L_1047:
        /*0048*/ 	.byte	0x04, 0x17
        /*004a*/ 	.short	(.L_1049 - .L_1048)
.L_1048:
        /*004c*/ 	.word	0x00000000
        /*0050*/ 	.short	0x0002
        /*0052*/ 	.short	0x0020
        /*0054*/ 	.byte	0x00, 0xf0, 0x41, 0x00


	//----- nvinfo : EIATTR_KPARAM_INFO
	.align		4
.L_1049:
        /*0058*/ 	.byte	0x04, 0x17
        /*005a*/ 	.short	(.L_1051 - .L_1050)
.L_1050:
        /*005c*/ 	.word	0x00000000
        /*0060*/ 	.short	0x0001
        /*0062*/ 	.short	0x0008
        /*0064*/ 	.byte	0x00, 0xf0, 0x61, 0x00


	//----- nvinfo : EIATTR_KPARAM_INFO
	.align		4
.L_1051:
        /*0068*/ 	.byte	0x04, 0x17
        /*006a*/ 	.short	(.L_1053 - .L_1052)
.L_1052:
        /*006c*/ 	.word	0x00000000
        /*0070*/ 	.short	0x0000
        /*0072*/ 	.short	0x0000
        /*0074*/ 	.byte	0x00, 0xf0, 0x11, 0x00


	//----- nvinfo : EIATTR_SPARSE_MMA_MASK
	.align		4
.L_1053:
        /*0078*/ 	.byte	0x03, 0x50
        /*007a*/ 	.short	0x0000


	//----- nvinfo : EIATTR_MAXREG_COUNT
	.align		4
        /*007c*/ 	.byte	0x03, 0x1b
        /*007e*/ 	.short	0x00ff


	//----- nvinfo : EIATTR_MERCURY_ISA_VERSION
	.align		4
        /*0080*/ 	.byte	0x03, 0x5f
        /*0082*/ 	.short	0x0101


	//----- nvinfo : EIATTR_EXIT_INSTR_OFFSETS
	.align		4
        /*0084*/ 	.byte	0x04, 0x1c
        /*0086*/ 	.short	(.L_1055 - .L_1054)


	//   ....[0]....
.L_1054:
        /*0088*/ 	.word	0x00000750


	//   ....[1]....
        /*008c*/ 	.word	0x000007a0


	//----- nvinfo : EIATTR_MAX_THREADS
	.align		4
.L_1055:
        /*0090*/ 	.byte	0x04, 0x05
        /*0092*/ 	.short	(.L_1057 - .L_1056)
.L_1056:
        /*0094*/ 	.word	0x00000080
        /*0098*/ 	.word	0x00000001
        /*009c*/ 	.word	0x00000001


	//----- nvinfo : EIATTR_CRS_STACK_SIZE
	.align		4
.L_1057:
        /*00a0*/ 	.byte	0x04, 0x1e
        /*00a2*/ 	.short	(.L_1059 - .L_1058)
.L_1058:
        /*00a4*/ 	.word	0x00000000


	//----- nvinfo : EIATTR_CBANK_PARAM_SIZE
	.align		4
.L_1059:
        /*00a8*/ 	.byte	0x03, 0x19
        /*00aa*/ 	.short	0x0034


	//----- nvinfo : EIATTR_PARAM_CBANK
	.align		4
        /*00ac*/ 	.byte	0x04, 0x0a
        /*00ae*/ 	.short	(.L_1061 - .L_1060)
	.align		4
.L_1060:
        /*00b0*/ 	.word	index@(.nv.constant0._ZN2at6native27unrolled_elementwise_kernelIZZZNS0_66_GLOBAL__N__a0cfb035_28_ActivationHardswishKernel_cu_f5210f67_355216hardswish_kernelERNS_14TensorIteratorEENKUlvE_clEvENKUlvE2_clEvEUlN3c108BFloat16EE_St5arrayIPcLm2EELi4E23TrivialOffsetCalculatorILi1EjESE_NS0_6memory15LoadWithoutCastENSF_16StoreWithoutCastEEEviT_T0_T2_T3_T4_T5_)
        /*00b4*/ 	.short	0x0210
        /*00b6*/ 	.short	0x0034


	//----- nvinfo : EIATTR_SW_WAR
	.align		4
.L_1061:
        /*00b8*/ 	.byte	0x04, 0x36
        /*00ba*/ 	.short	(.L_1063 - .L_1062)
.L_1062:
        /*00bc*/ 	.word	0x00000008
.L_1063:


//--------------------- .nv.info._ZN2at6native29vectorized_elementwise_kernelILi2EZZZNS0_66_GLOBAL__N__a0cfb035_28_ActivationHardswishKernel_cu_f5210f67_355216hardswish_kernelERNS_14TensorIteratorEENKUlvE_clEvENKUlvE2_clEvEUlN3c108BFloat16EE_St5arrayIPcLm2EEEEviT0_T1_ --------------------------
	.section	.nv.info._ZN2at6native29vectorized_elementwise_kernelILi2EZZZNS0_66_GLOBAL__N__a0cfb035_28_ActivationHardswishKernel_cu_f5210f67_355216hardswish_kernelERNS_14TensorIteratorEENKUlvE_clEvENKUlvE2_clEvEUlN3c108BFloat16EE_St5arrayIPcLm2EEEEviT0_T1_,"",@"SHT_CUDA_INFO"
	.sectionflags	@""
	.align	4


	//----- nvinfo : EIATTR_CUDA_API_VERSION
	.align		4
        /*0000*/ 	.byte	0x04, 0x37
        /*0002*/ 	.short	(.L_1065 - .L_1064)
.L_1064:
        /*0004*/ 	.word	0x00000082


	//----- nvinfo : EIATTR_KPARAM_INFO
	.align		4
.L_1065:
        /*0008*/ 	.byte	0x04, 0x17
        /*000a*/ 	.short	(.L_1067 - .L_1066)
.L_1066:
        /*000c*/ 	.word	0x00000000
        /*0010*/ 	.short	0x0002
        /*0012*/ 	.short	0x0020
        /*0014*/ 	.byte	0x00, 0xf0, 0x41, 0x00


	//----- nvinfo : EIATTR_KPARAM_INFO
	.align		4
.L_1067:
        /*0018*/ 	.byte	0x04, 0x17
        /*001a*/ 	.short	(.L_1069 - .L_1068)
.L_1068:
        /*001c*/ 	.word	0x00000000
        /*0020*/ 	.short	0x0001
        /*0022*/ 	.short	0x0008
        /*0024*/ 	.byte	0x00, 0xf0, 0x61, 0x00


	//----- nvinfo : EIATTR_KPARAM_INFO
	.align		4
.L_1069:
        /*0028*/ 	.byte	0x04, 0x17
        /*002a*/ 	.short	(.L_1071 - .L_1070)
.L_1070:
        /*002c*/ 	.word	0x00000000
        /*0030*/ 	.short	0x0000
        /*0032*/ 	.short	0x0000
        /*0034*/ 	.byte	0x00, 0xf0, 0x11, 0x00


	//----- nvinfo : EIATTR_SPARSE_MMA_MASK
	.align		4
.L_1071:
        /*0038*/ 	.byte	0x03, 0x50
        /*003a*/ 	.short	0x0000


	//----- nvinfo : EIATTR_MAXREG_COUNT
	.align		4
        /*003c*/ 	.byte	0x03, 0x1b
        /*003e*/ 	.short	0x00ff


	//----- nvinfo : EIATTR_MERCURY_ISA_VERSION
	.align		4
        /*0040*/ 	.byte	0x03, 0x5f
        /*0042*/ 	.short	0x0101


	//----- nvinfo : EIATTR_EXIT_INSTR_OFFSETS
	.align		4
        /*0044*/ 	.byte	0x04, 0x1c
        /*0046*/ 	.short	(.L_1073 - .L_1072)


	//   ....[0]....
.L_1072:
        /*0048*/ 	.word	0x00000610


	//   ....[1]....
        /*004c*/ 	.word	0x000014e0


	//   ....[2]....
        /*0050*/ 	.word	0x00001530


	//----- nvinfo : EIATTR_MAX_THREADS
	.align		4
.L_1073:
        /*0054*/ 	.byte	0x04, 0x05
        /*0056*/ 	.short	(.L_1075 - .L_1074)
.L_1074:
        /*0058*/ 	.word	0x00000080
        /*005c*/ 	.word	0x00000001
        /*0060*/ 	.word	0x00000001


	//----- nvinfo : EIATTR_CRS_STACK_SIZE
	.align		4
.L_1075:
        /*0064*/ 	.byte	0x04, 0x1e
        /*0066*/ 	.short	(.L_1077 - .L_1076)
.L_1076:
        /*0068*/ 	.word	0x00000000


	//----- nvinfo : EIATTR_CBANK_PARAM_SIZE
	.align		4
.L_1077:
        /*006c*/ 	.byte	0x03, 0x19
        /*006e*/ 	.short	0x0030


	//----- nvinfo : EIATTR_PARAM_CBANK
	.align		4
        /*0070*/ 	.byte	0x04, 0x0a
        /*0072*/ 	.short	(.L_1079 - .L_1078)
	.align		4
.L_1078:
        /*0074*/ 	.word	index@(.nv.constant0._ZN2at6native29vectorized_elementwise_kernelILi2EZZZNS0_66_GLOBAL__N__a0cfb035_28_ActivationHardswishKernel_cu_f5210f67_355216hardswish_kernelERNS_14TensorIteratorEENKUlvE_clEvENKUlvE2_clEvEUlN3c108BFloat16EE_St5arrayIPcLm2EEEEviT0_T1_)
        /*0078*/ 	.short	0x0210
        /*007a*/ 	.short	0x0030


	//----- nvinfo : EIATTR_SW_WAR
	.align		4
.L_1079:
        /*007c*/ 	.byte	0x04, 0x36
        /*007e*/ 	.short	(.L_1081 - .L_1080)
.L_1080:
        /*0080*/ 	.word	0x00000008
.L_1081:


//--------------------- .nv.info._ZN2at6native29vectorized_elementwise_kernelILi4EZZZNS0_66_GLOBAL__N__a0cfb035_28_ActivationHardswishKernel_cu_f5210f67_355216hardswish_kernelERNS_14TensorIteratorEENKUlvE_clEvENKUlvE2_clEvEUlN3c108BFloat16EE_St5arrayIPcLm2EEEEviT0_T1_ --------------------------
	.section	.nv.info._ZN2at6native29vectorized_elementwise_kernelILi4EZZZNS0_66_GLOBAL__N__a0cfb035_28_ActivationHardswishKernel_cu_f5210f67_355216hardswish_kernelERNS_14TensorIteratorEENKUlvE_clEvENKUlvE2_clEvEUlN3c108BFloat16EE_St5arrayIPcLm2EEEEviT0_T1_,"",@"SHT_CUDA_INFO"
	.sectionflags	@""
	.align	4


	//----- nvinfo : EIATTR_CUDA_API_VERSION
	.align		4
        /*0000*/ 	.byte	0x04, 0x37
        /*0002*/ 	.short	(.L_1083 - .L_1082)
.L_1082:
        /*0004*/ 	.word	0x00000082


	//----- nvinfo : EIATTR_KPARAM_INFO
	.align		4
.L_1083:
        /*0008*/ 	.byte	0x04, 0x17
        /*000a*/ 	.short	(.L_1085 - .L_1084)
.L_1084:
        /*000c*/ 	.word	0x00000000
        /*0010*/ 	.short	0x0002
        /*0012*/ 	.short	0x0020
        /*0014*/ 	.byte	0x00, 0xf0, 0x41, 0x00


	//----- nvinfo : EIATTR_KPARAM_INFO
	.align		4
.L_1085:
        /*0018*/ 	.byte	0x04, 0x17
        /*001a*/ 	.short	(.L_1087 - .L_1086)
.L_1086:
        /*001c*/ 	.word	0x00000000
        /*0020*/ 	.short	0x0001
        /*0022*/ 	.short	0x0008
        /*0024*/ 	.byte	0x00, 0xf0, 0x61, 0x00


	//----- nvinfo : EIATTR_KPARAM_INFO
	.align		4
.L_1087:
        /*0028*/ 	.byte	0x04, 0x17
        /*002a*/ 	.short	(.L_1089 - .L_1088)
.L_1088:
        /*002c*/ 	.word	0x00000000
        /*0030*/ 	.short	0x0000
        /*0032*/ 	.short	0x0000
        /*0034*/ 	.byte	0x00, 0xf0, 0x11, 0x00


	//----- nvinfo : EIATTR_SPARSE_MMA_MASK
	.align		4
.L_1089:
        /*0038*/ 	.byte	0x03, 0x50
        /*003a*/ 	.short	0x0000


	//----- nvinfo : EIATTR_MAXREG_COUNT
	.align		4
        /*003c*/ 	.byte	0x03, 0x1b
        /*003e*/ 	.short	0x00ff


	//----- nvinfo : EIATTR_MERCURY_ISA_VERSION
	.align		4
        /*0040*/ 	.byte	0x03, 0x5f
        /*0042*/ 	.short	0x0101


	//----- nvinfo : EIATTR_EXIT_INSTR_OFFSETS
	.align		4
        /*0044*/ 	.byte	0x04, 0x1c
        /*0046*/ 	.short	(.L_1091 - .L_1090)


	//   ....[0]....
.L_1090:
        /*0048*/ 	.word	0x000005d0


	//   ....[1]....
        /*004c*/ 	.word	0x000014a0


	//   ....[2]....
        /*0050*/ 	.word	0x000014f0


	//----- nvinfo : EIATTR_MAX_THREADS
	.align		4
.L_1091:
        /*0054*/ 	.byte	0x04, 0x05
        /*0056*/ 	.short	(.L_1093 - .L_1092)
.L_1092:
        /*0058*/ 	.word	0x00000080
        /*005c*/ 	.word	0x00000001
        /*0060*/ 	.word	0x00000001


	//----- nvinfo : EIATTR_CRS_STACK_SIZE
	.align		4
.L_1093:
        /*0064*/ 	.byte	0x04, 0x1e
        /*0066*/ 	.short	(.L_1095 - .L_1094)
.L_1094:
        /*0068*/ 	.word	0x00000000


	//----- nvinfo : EIATTR_CBANK_PARAM_SIZE
	.align		4
.L_1095:
        /*006c*/ 	.byte	0x03, 0x19
        /*006e*/ 	.short	0x0030


	//----- nvinfo : EIATTR_PARAM_CBANK
	.align		4
        /*0070*/ 	.byte	0x04, 0x0a
        /*0072*/ 	.short	(.L_1097 - .L_1096)
	.align		4
.L_1096:
        /*0074*/ 	.word	index@(.nv.constant0._ZN2at6native29vectorized_elementwise_kernelILi4EZZZNS0_66_GLOBAL__N__a0cfb035_28_ActivationHardswishKernel_cu_f5210f67_355216hardswish_kernelERNS_14TensorIteratorEENKUlvE_clEvENKUlvE2_clEvEUlN3c108BFloat16EE_St5arrayIPcLm2EEEEviT0_T1_)
        /*0078*/ 	.short	0x0210
        /*007a*/ 	.short	0x0030


	//----- nvinfo : EIATTR_SW_WAR
	.align		4
.L_1097:
        /*007c*/ 	.byte	0x04, 0x36
        /*007e*/ 	.short	(.L_1099 - .L_1098)
.L_1098:
        /*0080*/ 	.word	0x00000008
.L_1099:


//--------------------- .nv.info._ZN2at6native29vectorized_elementwise_kernelILi8EZZZNS0_66_GLOBAL__N__a0cfb035_28_ActivationHardswishKernel_cu_f5210f67_355216hardswish_kernelERNS_14TensorIteratorEENKUlvE_clEvENKUlvE2_clEvEUlN3c108BFloat16EE_St5arrayIPcLm2EEEEviT0_T1_ --------------------------
	.section	.nv.info._ZN2at6native29vectorized_elementwise_kernelILi8EZZZNS0_66_GLOBAL__N__a0cfb035_28_ActivationHardswishKernel_cu_f5210f67_355216hardswish_kernelERNS_14TensorIteratorEENKUlvE_clEvENKUlvE2_clEvEUlN3c108BFloat16EE_St5arrayIPcLm2EEEEviT0_T1_,"",@"SHT_CUDA_INFO"
	.sectionflags	@""
	.align	4


	//----- nvinfo : EIATTR_CUDA_API_VERSION
	.align		4
        /*0000*/ 	.byte	0x04, 0x37
        /*0002*/ 	.short	(.L_1101 - .L_1100)
.L_1100:
        /*0004*/ 	.word	0x00000082


	//----- nvinfo : EIATTR_KPARAM_INFO
	.align		4
.L_1101:
        /*0008*/ 	.byte	0x04, 0x17
        /*000a*/ 	.short	(.L_1103 - .L_1102)
.L_1102:
        /*000c*/ 	.word	0x00000000
        /*0010*/ 	.short	0x0002
        /*0012*/ 	.short	0x0020
        /*0014*/ 	.byte	0x00, 0xf0, 0x41, 0x00


	//----- nvinfo : EIATTR_KPARAM_INFO
	.align		4
.L_1103:
        /*0018*/ 	.byte	0x04, 0x17
        /*001a*/ 	.short	(.L_1105 - .L_1104)
.L_1104:
        /*001c*/ 	.word	0x00000000
        /*0020*/ 	.short	0x0001
        /*0022*/ 	.short	0x0008
        /*0024*/ 	.byte	0x00, 0xf0, 0x61, 0x00


	//----- nvinfo : EIATTR_KPARAM_INFO
	.align		4
.L_1105:
        /*0028*/ 	.byte	0x04, 0x17
        /*002a*/ 	.short	(.L_1107 - .L_1106)
.L_1106:
        /*002c*/ 	.word	0x00000000
        /*0030*/ 	.short	0x0000
        /*0032*/ 	.short	0x0000
        /*0034*/ 	.byte	0x00, 0xf0, 0x11, 0x00


	//----- nvinfo : EIATTR_SPARSE_MMA_MASK
	.align		4
.L_1107:
        /*0038*/ 	.byte	0x03, 0x50
        /*003a*/ 	.short	0x0000


	//----- nvinfo : EIATTR_MAXREG_COUNT
	.align		4
        /*003c*/ 	.byte	0x03, 0x1b
        /*003e*/ 	.short	0x00ff


	//----- nvinfo : EIATTR_MERCURY_ISA_VERSION
	.align		4
        /*0040*/ 	.byte	0x03, 0x5f
        /*0042*/ 	.short	0x0101


	//----- nvinfo : EIATTR_EXIT_INSTR_OFFSETS
	.align		4
        /*0044*/ 	.byte	0x04, 0x1c
        /*0046*/ 	.short	(.L_1109 - .L_1108)


	//   ....[0]....
.L_1108:
        /*0048*/ 	.word	0x000005b0


	//   ....[1]....
        /*004c*/ 	.word	0x00001480


	//   ....[2]....
        /*0050*/ 	.word	0x000014d0


	//----- nvinfo : EIATTR_MAX_THREADS
	.align		4
.L_1109:
        /*0054*/ 	.byte	0x04, 0x05
        /*0056*/ 	.short	(.L_1111 - .L_1110)
.L_1110:
        /*0058*/ 	.word	0x00000080
        /*005c*/ 	.word	0x00000001
        /*0060*/ 	.word	0x00000001


	//----- nvinfo : EIATTR_CRS_STACK_SIZE
	.align		4
.L_1111:
        /*0064*/ 	.byte	0x04, 0x1e
        /*0066*/ 	.short	(.L_1113 - .L_1112)
.L_1112:
        /*0068*/ 	.word	0x00000000


	//----- nvinfo : EIATTR_CBANK_PARAM_SIZE
	.align		4
.L_1113:
        /*006c*/ 	.byte	0x03, 0x19
        /*006e*/ 	.short	0x0030


	//----- nvinfo : EIATTR_PARAM_CBANK
	.align		4
        /*0070*/ 	.byte	0x04, 0x0a
        /*0072*/ 	.short	(.L_1115 - .L_1114)
	.align		4
.L_1114:
        /*0074*/ 	.word	index@(.nv.constant0._ZN2at6native29vectorized_elementwise_kernelILi8EZZZNS0_66_GLOBAL__N__a0cfb035_28_ActivationHardswishKernel_cu_f5210f67_355216hardswish_kernelERNS_14TensorIteratorEENKUlvE_clEvENKUlvE2_clEvEUlN3c108BFloat16EE_St5arrayIPcLm2EEEEviT0_T1_)
        /*0078*/ 	.short	0x0210
        /*007a*/ 	.short	0x0030


	//----- nvinfo : EIATTR_SW_WAR
	.align		4
.L_1115:
        /*007c*/ 	.byte	0x04, 0x36
        /*007e*/ 	.short	(.L_1117 - .L_1116)
.L_1116:
        /*0080*/ 	.word	0x00000008
.L_1117:


//--------------------- .nv.info._ZN2at6native18elementwise_kernelILi128ELi4EZNS0_15gpu_kernel_implIZZZNS0_66_GLOBAL__N__a0cfb035_28_ActivationHardswishKernel_cu_f5210f67_355216hardswish_kernelERNS_14TensorIteratorEENKUlvE_clEvENKUlvE1_clEvEUlN3c104HalfEE_EEvRNS_18TensorIteratorBaseERKT_EUliE_EEviT1_ --------------------------
	.section	.nv.info._ZN2at6native18elementwise_kernelILi128ELi4EZNS0_15gpu_kernel_implIZZZNS0_66_GLOBAL__N__a0cfb035_28_ActivationHardswishKernel_cu_f5210f67_355216hardswish_kernelERNS_14TensorIteratorEENKUlvE_clEvENKUlvE1_clEvEUlN3c104HalfEE_EEvRNS_18TensorIteratorBaseERKT_EUliE_EEviT1_,"",@"SHT_CUDA_INFO"
	.sectionflags	@""
	.align	4


	//----- nvinfo : EIATTR_CUDA_API_VERSION
	.align		4
        /*0000*/ 	.byte	0x04, 0x37
        /*0002*/ 	.short	(.L_1119 - .L_1118)
.L_1118:
        /*0004*/ 	.word	0x00000082


	//----- nvinfo : EIATTR_KPARAM_INFO
	.align		4
.L_1119:
        /*0008*/ 	.byte	0x04, 0x17
        /*000a*/ 	.short	(.L_1121 - .L_1120)
.L_1120:
        /*000c*/ 	.word	0x00000000
        /*0010*/ 	.short	0x0001
        /*0012*/ 	.short	0x0008
        /*0014*/ 	.byte	0x00, 0xf0, 0xc1, 0x08


	//----- nvinfo : EIATTR_KPARAM_INFO
	.align		4
.L_1121:
        /*0018*/ 	.byte	0x04, 0x17
        /*001a*/ 	.short	(.L_1123 - .L_1122)
.L_1122:
        /*001c*/ 	.word	0x00000000
        /*0020*/ 	.short	0x0000
        /*0022*/ 	.short	0x0000
        /*0024*/ 	.byte	0x00, 0xf0, 0x11, 0x00


	//----- nvinfo : EIATTR_SPARSE_MMA_MASK
	.align		4
.L_1123:
        /*0028*/ 	.byte	0x03, 0x50
        /*002a*/ 	.short	0x0000


	//----- nvinfo : EIATTR_MAXREG_COUNT
	.align		4
        /*002c*/ 	.byte	0x03, 0x1b
        /*002e*/ 	.short	0x0080


	//----- nvinfo : EIATTR_EXTERNS
	.align		4
        /*0030*/ 	.byte	0x04, 0x0f
        /*0032*/ 	.short	(.L_1125 - .L_1124)


	//   ....[0]....
	.align		4
.L_1124:
        /*0034*/ 	.word	index@(__assertfail)


	//----- nvinfo : EIATTR_MERCURY_ISA_VERSION
	.align		4
.L_1125:
        /*0038*/ 	.byte	0x03, 0x5f
        /*003a*/ 	.short	0x0101


	//----- nvinfo : EIATTR_SYSCALL_OFFSETS
	.align		4
        /*003c*/ 	.byte	0x04, 0x46
        /*003e*/ 	.short	(.L_1127 - .L_1126)


	//   ....[0]....
.L_1126:
        /*0040*/ 	.word	0x000022d0


	//   ....[1]....
        /*0044*/ 	.word	0x000032f0


	//   ....[2]....
        /*0048*/ 	.word	0x00005600


	//   ....[3]....
        /*004c*/ 	.word	0x00006620


	//   ....[4]....
        /*0050*/ 	.word	0x00008920


	//   ....[5]....
        /*0054*/ 	.word	0x00009940


	//   ....[6]....
        /*0058*/ 	.word	0x0000bc30


	//   ....[7]....
        /*005c*/ 	.word	0x0000cc50


	//----- nvinfo : EIATTR_EXIT_INSTR_OFFSETS
	.align		4
.L_1127:
        /*0060*/ 	.byte	0x04, 0x1c
        /*0062*/ 	.short	(.L_1129 - .L_1128)


	//   ....[0]....
.L_1128:
        /*0064*/ 	.word	0x00009a10


	//   ....[1]....
        /*0068*/ 	.word	0x0000be80


	//   ....[2]....
        /*006c*/ 	.word	0x0000bec0


	//   ....[3]....
        /*0070*/ 	.word	0x0000bf60


	//   ....[4]....
        /*0074*/ 	.word	0x0000bfa0


	//   ....[5]....
        /*0078*/ 	.word	0x0000bfe0


	//   ....[6]....
        /*007c*/ 	.word	0x0000c070


	//   ....[7]....
        /*0080*/ 	.word	0x0000c090


	//   ....[8]....
        /*0084*/ 	.word	0x0000c130


	//   ....[9]....
        /*0088*/ 	.word	0x0000c180


	//   ....[10]....
        /*008c*/ 	.word	0x0000c1d0


	//   ....[11]....
        /*0090*/ 	.word	0x0000c2a0


	//   ....[12]....
        /*0094*/ 	.word	0x0000c300


	//   ....[13]....
        /*0098*/ 	.word	0x0000c490


	//   ....[14]....
        /*009c*/ 	.word	0x0000c5f0


	//   ....[15]....
        /*00a0*/ 	.word	0x0000c630


	//   ....[16]....
        /*00a4*/ 	.word	0x0000c6f0


	//   ....[17]....
        /*00a8*/ 	.word	0x0000c870


	//   ....[18]....
        /*00ac*/ 	.word	0x0000c9f0


	//   ....[19]....
        /*00b0*/ 	.word	0x0000cb50


	//   ....[20]....
        /*00b4*/ 	.word	0x0000cc60


	//   ....[21]....
        /*00b8*/ 	.word	0x0000cca0


	//   ....[22]....
        /*00bc*/ 	.word	0x0000cce0


	//----- nvinfo : EIATTR_MAX_THREADS
	.align		4
.L_1129:
        /*00c0*/ 	.byte	0x04, 0x05
        /*00c2*/ 	.short	(.L_1131 - .L_1130)
.L_1130:
        /*00c4*/ 	.word	0x00000080
        /*00c8*/ 	.word	0x00000001
        /*00cc*/ 	.word	0x00000001


	//----- nvinfo : EIATTR_CRS_STACK_SIZE
	.align		4
.L_1131:
        /*00d0*/ 	.byte	0x04, 0x1e
        /*00d2*/ 	.short	(.L_1133 - .L_1132)
.L_1132:
        /*00d4*/ 	.word	0x00000000


	//----- nvinfo : EIATTR_CBANK_PARAM_SIZE
	.align		4
.L_1133:
        /*00d8*/ 	.byte	0x03, 0x19
        /*00da*/ 	.short	0x0238


	//----- nvinfo : EIATTR_PARAM_CBANK
	.align		4
        /*00dc*/ 	.byte	0x04, 0x0a
        /*00de*/ 	.short	(.L_1135 - .L_1134)
	.align		4
.L_1134:
        /*00e0*/ 	.word	index@(.nv.constant0._ZN2at6native18elementwise_kernelILi128ELi4EZNS0_15gpu_kernel_implIZZZNS0_66_GLOBAL__N__a0cfb035_28_ActivationHardswishKernel_cu_f5210f67_355216hardswish_kernelERNS_14TensorIteratorEENKUlvE_clEvENKUlvE1_clEvEUlN3c104HalfEE_EEvRNS_18TensorIteratorBaseERKT_EUliE_EEviT1_)
        /*00e4*/ 	.short	0x0210
        /*00e6*/ 	.short	0x0238


	//----- nvinfo : EIATTR_SW_WAR
	.align		4
.L_1135:
        /*00e8*/ 	.byte	0x04, 0x36
        /*00ea*/ 	.short	(.L_1137 - .L_1136)
.L_1136:
        /*00ec*/ 	.word	0x00000008
.L_1137:


//--------------------- .nv.info._ZN2at6native27unrolled_elementwise_kernelIZZZNS0_66_GLOBAL__N__a0cfb035_28_ActivationHardswishKernel_cu_f5210f67_355216hardswish_kernelERNS_14TensorIteratorEENKUlvE_clEvENKUlvE1_clEvEUlN3c104HalfEE_St5arrayIPcLm2EELi4E23TrivialOffsetCalculatorILi1EjESE_NS0_6memory12LoadWithCastILi1EEENSF_13StoreWithCastILi1EEEEEviT_T0_T2_T3_T4_T5_ --------------------------
	.section	.nv.info._ZN2at6native27unrolled_elementwise_kernelIZZZNS0_66_GLOBAL__N__a0cfb035_28_ActivationHardswishKernel_cu_f5210f67_355216hardswish_kernelERNS_14TensorIteratorEENKUlvE_clEvENKUlvE1_clEvEUlN3c104HalfEE_St5arrayIPcLm2EELi4E23TrivialOffsetCalculatorILi1EjESE_NS0_6memory12LoadWithCastILi1EEENSF_13StoreWithCastILi1EEEEEviT_T0_T2_T3_T4_T5_,"",@"SHT_CUDA_INFO"
	.sectionflags	@""
	.align	4


	//----- nvinfo : EIATTR_CUDA_API_VERSION
	.align		4
        /*0000*/ 	.byte	0x04, 0x37
        /*0002*/ 	.short	(.L_1139 - .L_1138)
.L_1138:
        /*0004*/ 	.word	0x00000082


	//----- nvinfo : EIATTR_KPARAM_INFO
	.align		4
.L_1139:
        /*0008*/ 	.byte	0x04, 0x17
        /*000a*/ 	.short	(.L_1141 - .L_1140)
.L_1140:
        /*000c*/ 	.word	0x00000000
        /*0010*/ 	.short	0x0006
        /*0012*/ 	.short	0x003c
        /*0014*/ 	.byte	0x00, 0xf0, 0x21, 0x00


	//----- nvinfo : EIATTR_KPARAM_INFO
	.align		4
.L_1141:
        /*0018*/ 	.byte	0x04, 0x17
        /*001a*/ 	.short	(.L_1143 - .L_1142)
.L_1142:
        /*001c*/ 	.word	0x00000000
        /*0020*/ 	.short	0x0005
        /*0022*/ 	.short	0x0034
        /*0024*/ 	.byte	0x00, 0xf0, 0x21, 0x00


	//----- nvinfo : EIATTR_KPARAM_INFO
	.align		4
.L_1143:
        /*0028*/ 	.byte	0x04, 0x17
        /*002a*/ 	.short	(.L_1145 - .L_1144)
.L_1144:
        /*002c*/ 	.word	0x00000000
        /*0030*/ 	.short	0x0004
        /*0032*/ 	.short	0x0031
        /*0034*/ 	.byte	0x00, 0xf0, 0x05, 0x00


	//----- nvinfo : EIATTR_KPARAM_INFO
	.align		4
.L_1145:
        /*0038*/ 	.byte	0x04, 0x17
        /*003a*/ 	.short	(.L_1147 - .L_1146)
.L_1146:
        /*003c*/ 	.word	0x00000000
        /*0040*/ 	.short	0x0003
        /*0042*/ 	.short	0x0030
        /*0044*/ 	.byte	0x00, 0xf0, 0x05, 0x00


	//----- nvinfo : EIATTR_KPARAM_INFO
	.align		4
.L_1147:
        /*0048*/ 	.byte	0x04, 0x17
        /*004a*/ 	.short	(.L_1149 - .L_1148)
.L_1148:
        /*004c*/ 	.word	0x00000000
        /*0050*/ 	.short	0x0002
        /*0052*/ 	.short	0x0020
        /*0054*/ 	.byte	0x00, 0xf0, 0x41, 0x00


	//----- nvinfo : EIATTR_KPARAM_INFO
	.align		4
.L_1149:
        /*0058*/ 	.byte	0x04, 0x17
        /*005a*/ 	.short	(.L_1151 - .L_1150)
.L_1150:
        /*005c*/ 	.word	0x00000000
        /*0060*/ 	.short	0x0001
        /*0062*/ 	.short	0x0008
        /*0064*/ 	.byte	0x00, 0xf0, 0x61, 0x00


	//----- nvinfo : EIATTR_KPARAM_INFO
	.align		4
.L_1151:
        /*0068*/ 	.byte	0x04, 0x17
        /*006a*/ 	.short	(.L_1153 - .L_1152)
.L_1152:
        /*006c*/ 	.word	0x00000000
        /*0070*/ 	.short	0x0000
        /*0072*/ 	.short	0x0000
        /*0074*/ 	.byte	0x00, 0xf0, 0x11, 0x00


	//----- nvinfo : EIATTR_SPARSE_MMA_MASK
	.align		4
.L_1153:
        /*0078*/ 	.byte	0x03, 0x50
        /*007a*/ 	.short	0x0000


	//----- nvinfo : EIATTR_MAXREG_COUNT
	.align		4
        /*007c*/ 	.byte	0x03, 0x1b
        /*007e*/ 	.short	0x00ff


	//----- nvinfo : EIATTR_EXTERNS
	.align		4
        /*0080*/ 	.byte	0x04, 0x0f
        /*0082*/ 	.short	(.L_1155 - .L_1154)


	//   ....[0]....
	.align		4
.L_1154:
        /*0084*/ 	.word	index@(__assertfail)


	//----- nvinfo : EIATTR_MERCURY_ISA_VERSION
	.align		4
.L_1155:
        /*0088*/ 	.byte	0x03, 0x5f
        /*008a*/ 	.short	0x0101


	//----- nvinfo : EIATTR_SYSCALL_OFFSETS
	.align		4
        /*008c*/ 	.byte	0x04, 0x46
        /*008e*/ 	.short	(.L_1157 - .L_1156)


	//   ....[0]....
.L_1156:
        /*0090*/ 	.word	0x000010b0


	//   ....[1]....
        /*0094*/ 	.word	0x000021c0


	//   ....[2]....
        /*0098*/ 	.word	0x000032d0


	//   ....[3]....
        /*009c*/ 	.word	0x000043c0


	//   ....[4]....
        /*00a0*/ 	.word	0x00005900


	//   ....[5]....
        /*00a4*/ 	.word	0x00006920


	//   ....[6]....
        /*00a8*/ 	.word	0x00007900


	//   ....[7]....
        /*00ac*/ 	.word	0x000088e0


	//----- nvinfo : EIATTR_EXIT_INSTR_OFFSETS
	.align		4
.L_1157:
        /*00b0*/ 	.byte	0x04, 0x1c
        /*00b2*/ 	.short	(.L_1159 - .L_1158)


	//   ....[0]....
.L_1158:
        /*00b4*/ 	.word	0x000079c0


	//   ....[1]....
        /*00b8*/ 	.word	0x00007b10


	//   ....[2]....
        /*00bc*/ 	.word	0x00007b50


	//   ....[3]....
        /*00c0*/ 	.word	0x00007bf0


	//   ....[4]....
        /*00c4*/ 	.word	0x00007c30


	//   ....[5]....
        /*00c8*/ 	.word	0x00007c70


	//   ....[6]....
        /*00cc*/ 	.word	0x00007d00


	//   ....[7]....
        /*00d0*/ 	.word	0x00007d20


	//   ....[8]....
        /*00d4*/ 	.word	0x00007dc0


	//   ....[9]....
        /*00d8*/ 	.word	0x00007e10


	//   ....[10]....
        /*00dc*/ 	.word	0x00007e60


	//   ....[11]....
        /*00e0*/ 	.word	0x00007f30


	//   ....[12]....
        /*00e4*/ 	.word	0x00007f90


	//   ....[13]....
        /*00e8*/ 	.word	0x00008120


	//   ....[14]....
        /*00ec*/ 	.word	0x00008280


	//   ....[15]....
        /*00f0*/ 	.word	0x000082c0


	//   ....[16]....
        /*00f4*/ 	.word	0x00008380


	//   ....[17]....
        /*00f8*/ 	.word	0x00008500


	//   ....[18]....
        /*00fc*/ 	.word	0x00008680


	//   ....[19]....
        /*0100*/ 	.word	0x000087e0


	//   ....[20]....
        /*0104*/ 	.word	0x000088f0


	//   ....[21]....
        /*0108*/ 	.word	0x00008930


	//   ....[22]....
        /*010c*/ 	.word	0x00008970


	//----- nvinfo : EIATTR_MAX_THREADS
	.align		4
.L_1159:
        /*0110*/ 	.byte	0x04, 0x05
        /*0112*/ 	.short	(.L_1161 - .L_1160)
.L_1160:
        /*0114*/ 	.word	0x00000080
        /*0118*/ 	.word	0x00000001
        /*011c*/ 	.word	0x00000001


	//----- nvinfo : EIATTR_CRS_STACK_SIZE
	.align		4
.L_1161:
        /*0120*/ 	.byte	0x04, 0x1e
        /*0122*/ 	.short	(.L_1163 - .L_1162)
.L_1162:
        /*0124*/ 	.word	0x00000000


	//----- nvinfo : EIATTR_CBANK_PARAM_SIZE
	.align		4
.L_1163:
        /*0128*/ 	.byte	0x03, 0x19
        /*012a*/ 	.short	0x0044


	//----- nvinfo : EIATTR_PARAM_CBANK
	.align		4
        /*012c*/ 	.byte	0x04, 0x0a
        /*012e*/ 	.short	(.L_1165 - .L_1164)
	.align		4
.L_1164:
        /*0130*/ 	.word	index@(.nv.constant0._ZN2at6native27unrolled_elementwise_kernelIZZZNS0_66_GLOBAL__N__a0cfb035_28_ActivationHardswishKernel_cu_f5210f67_355216hardswish_kernelERNS_14TensorIteratorEENKUlvE_clEvENKUlvE1_clEvEUlN3c104HalfEE_St5arrayIPcLm2EELi4E23TrivialOffsetCalculatorILi1EjESE_NS0_6memory12LoadWithCastILi1EEENSF_13StoreWithCastILi1EEEEEviT_T0_T2_T3_T4_T5_)
        /*0134*/ 	.short	0x0210
        /*0136*/ 	.short	0x0044


	//----- nvinfo : EIATTR_SW_WAR
	.align		4
.L_1165:
        /*0138*/ 	.byte	0x04, 0x36
        /*013a*/ 	.short	(.L_1167 - .L_1166)
.L_1166:
        /*013c*/ 	.word	0x00000008
.L_1167:


//--------------------- .nv.info._ZN2at6native18elementwise_kernelILi128ELi4EZNS0_22gpu_kernel_impl_nocastIZZZNS0_66_GLOBAL__N__a0cfb035_28_ActivationHardswishKernel_cu_f5210f67_355216hardswish_kernelERNS_14TensorIteratorEENKUlvE_clEvENKUlvE1_clEvEUlN3c104HalfEE_EEvRNS_18TensorIteratorBaseERKT_EUliE_EEviT1_ --------------------------
	.section	.nv.info._ZN2at6native18elementwise_kernelILi128ELi4EZNS0_22gpu_kernel_impl_nocastIZZZNS0_66_GLOBAL__N__a0cfb035_28_ActivationHardswishKernel_cu_f5210f67_355216hardswish_kernelERNS_14TensorIteratorEENKUlvE_clEvENKUlvE1_clEvEUlN3c104HalfEE_EEvRNS_18TensorIteratorBaseERKT_EUliE_EEviT1_,"",@"SHT_CUDA_INFO"
	.sectionflags	@""
	.align	4


	//----- nvinfo : EIATTR_CUDA_API_VERSION
	.align		4
        /*0000*/ 	.byte	0x04, 0x37
        /*0002*/ 	.short	(.L_1169 - .L_1168)
.L_1168:
        /*0004*/ 	.word	0x00000082


	//----- nvinfo : EIATTR_KPARAM_INFO
	.align		4
.L_1169:
        /*0008*/ 	.byte	0x04, 0x17
        /*000a*/ 	.short	(.L_1171 - .L_1170)
.L_1170:
        /*000c*/ 	.word	0x00000000
        /*0010*/ 	.short	0x0001
        /*0012*/ 	.short	0x0008
        /*0014*/ 	.byte	0x00, 0xf0, 0xa1, 0x08


	//----- nvinfo : EIATTR_KPARAM_INFO
	.align		4
.L_1171:
        /*0018*/ 	.byte	0x04, 0x17
        /*001a*/ 	.short	(.L_1173 - .L_1172)
.L_1172:
        /*001c*/ 	.word	0x00000000
        /*0020*/ 	.short	0x0000
        /*0022*/ 	.short	0x0000
        /*0024*/ 	.byte	0x00, 0xf0, 0x11, 0x00


	//----- nvinfo : EIATTR_SPARSE_MMA_MASK
	.align		4
.L_1173:
        /*0028*/ 	.byte	0x03, 0x50
        /*002a*/ 	.short	0x0000


	//----- nvinfo : EIATTR_MAXREG_COUNT
	.align		4
        /*002c*/ 	.byte	0x03, 0x1b
        /*002e*/ 	.short	0x0080


	//----- nvinfo : EIATTR_MERCURY_ISA_VERSION
	.align		4
        /*0030*/ 	.byte	0x03, 0x5f
        /*0032*/ 	.short	0x0101


	//----- nvinfo : EIATTR_EXIT_INSTR_OFFSETS
	.align		4
        /*0034*/ 	.byte	0x04, 0x1c
        /*0036*/ 	.short	(.L_1175 - .L_1174)


	//   ....[0]....
.L_1174:
        /*0038*/ 	.word	0x00003d70


	//   ....[1]....
        /*003c*/ 	.word	0x00005190


	//----- nvinfo : EIATTR_MAX_THREADS
	.align		4
.L_1175:
        /*0040*/ 	.byte	0x04, 0x05
        /*0042*/ 	.short	(.L_1177 - .L_1176)
.L_1176:
        /*0044*/ 	.word	0x00000080
        /*0048*/ 	.word	0x00000001
        /*004c*/ 	.word	0x00000001


	//----- nvinfo : EIATTR_CRS_STACK_SIZE
	.align		4
.L_1177:
        /*0050*/ 	.byte	0x04, 0x1e
        /*0052*/ 	.short	(.L_1179 - .L_1178)
.L_1178:
        /*0054*/ 	.word	0x00000000


	//----- nvinfo : EIATTR_CBANK_PARAM_SIZE
	.align		4
.L_1179:
        /*0058*/ 	.byte	0x03, 0x19
        /*005a*/ 	.short	0x0230


	//----- nvinfo : EIATTR_PARAM_CBANK
	.align		4
        /*005c*/ 	.byte	0x04, 0x0a
        /*005e*/ 	.short	(.L_1181 - .L_1180)
	.align		4
.L_1180:
        /*0060*/ 	.word	index@(.nv.constant0._ZN2at6native18elementwise_kernelILi128ELi4EZNS0_22gpu_kernel_impl_nocastIZZZNS0_66_GLOBAL__N__a0cfb035_28_ActivationHardswishKernel_cu_f5210f67_355216hardswish_kernelERNS_14TensorIteratorEENKUlvE_clEvENKUlvE1_clEvEUlN3c104HalfEE_EEvRNS_18TensorIteratorBaseERKT_EUliE_EEviT1_)
        /*0064*/ 	.short	0x0210
        /*0066*/ 	.short	0x0230


	//----- nvinfo : EIATTR_SW_WAR
	.align		4
.L_1181:
        /*0068*/ 	.byte	0x04, 0x36
        /*006a*/ 	.short	(.L_1183 - .L_1182)
.L_1182:
        /*006c*/ 	.word	0x00000008
.L_1183:


//--------------------- .nv.info._ZN2at6native27unrolled_elementwise_kernelIZZZNS0_66_GLOBAL__N__a0cfb035_28_ActivationHardswishKernel_cu_f5210f67_355216hardswish_kernelERNS_14TensorIteratorEENKUlvE_clEvENKUlvE1_clEvEUlN3c104HalfEE_St5arrayIPcLm2EELi4E23TrivialOffsetCalculatorILi1EjESE_NS0_6memory15LoadWithoutCastENSF_16StoreWithoutCastEEEviT_T0_T2_T3_T4_T5_ --------------------------
	.section	.nv.info._ZN2at6native27unrolled_elementwise_kernelIZZZNS0_66_GLOBAL__N__a0cfb035_28_ActivationHardswishKernel_cu_f5210f67_355216hardswish_kernelERNS_14TensorIteratorEENKUlvE_clEvENKUlvE1_clEvEUlN3c104HalfEE_St5arrayIPcLm2EELi4E23TrivialOffsetCalculatorILi1EjESE_NS0_6memory15LoadWithoutCastENSF_16StoreWithoutCastEEEviT_T0_T2_T3_T4_T5_,"",@"SHT_CUDA_INFO"
	.sectionflags	@""
	.align	4


	//----- nvinfo : EIATTR_CUDA_API_VERSION
	.align		4
        /*0000*/ 	.byte	0x04, 0x37
        /*0002*/ 	.short	(.L_1185 - .L_1184)
.L_1184:
        /*0004*/ 	.word	0x00000082


	//----- nvinfo : EIATTR_KPARAM_INFO
	.align		4
.L_1185:
        /*0008*/ 	.byte	0x04, 0x17
        /*000a*/ 	.short	(.L_1187 - .L_1186)
.L_1186:
        /*000c*/ 	.word	0x00000000
        /*0010*/ 	.short	0x0006
        /*0012*/ 	.short	0x0033
        /*0014*/ 	.byte	0x00, 0xf0, 0x05, 0x00


	//----- nvinfo : EIATTR_KPARAM_INFO
	.align		4
.L_1187:
        /*0018*/ 	.byte	0x04, 0x17
        /*001a*/ 	.short	(.L_1189 - .L_1188)
.L_1188:
        /*001c*/ 	.word	0x00000000
        /*0020*/ 	.short	0x0005
        /*0022*/ 	.short	0x0032
        /*0024*/ 	.byte	0x00, 0xf0, 0x05, 0x00


	//----- nvinfo : EIATTR_KPARAM_INFO
	.align		4
.L_1189:
        /*0028*/ 	.byte	0x04, 0x17
        /*002a*/ 	.short	(.L_1191 - .L_1190)
.L_1190:
        /*002c*/ 	.word	0x00000000
        /*0030*/ 	.short	0x0004
        /*0032*/ 	.short	0x0031
        /*0034*/ 	.byte	0x00, 0xf0, 0x05, 0x00


	//----- nvinfo : EIATTR_KPARAM_INFO
	.align		4
.L_1191:
        /*0038*/ 	.byte	0x04, 0x17
        /*003a*/ 	.short	(.L_1193 - .L_1192)
.L_1192:
        /*003c*/ 	.word	0x00000000
        /*0040*/ 	.short	0x0003
        /*0042*/ 	.short	0x0030
        /*0044*/ 	.byte	0x00, 0xf0, 0x05, 0x00


	//----- nvinfo : EIATTR_KPARAM_INFO
	.align		4
.L_1193:
        /*0048*/ 	.byte	0x04, 0x17
        /*004a*/ 	.short	(.L_1195 - .L_1194)
.L_1194:
        /*004c*/ 	.word	0x00000000
        /*0050*/ 	.short	0x0002
        /*0052*/ 	.short	0x0020
        /*0054*/ 	.byte	0x00, 0xf0, 0x41, 0x00


	//----- nvinfo : EIATTR_KPARAM_INFO
	.align		4
.L_1195:
        /*0058*/ 	.byte	0x04, 0x17
        /*005a*/ 	.short	(.L_1197 - .L_1196)
.L_1196:
        /*005c*/ 	.word	0x00000000
        /*0060*/ 	.short	0x0001
        /*0062*/ 	.short	0x0008
        /*0064*/ 	.byte	0x00, 0xf0, 0x61, 0x00


	//----- nvinfo : EIATTR_KPARAM_INFO
	.align		4
.L_1197:
        /*0068*/ 	.byte	0x04, 0x17
        /*006a*/ 	.short	(.L_1199 - .L_1198)
.L_1198:
        /*006c*/ 	.word	0x00000000
        /*0070*/ 	.short	0x0000
        /*0072*/ 	.short	0x0000
        /*0074*/ 	.byte	0x00, 0xf0, 0x11, 0x00


	//----- nvinfo : EIATTR_SPARSE_MMA_MASK
	.align		4
.L_1199:
        /*0078*/ 	.byte	0x03, 0x50
        /*007a*/ 	.short	0x0000


	//----- nvinfo : EIATTR_MAXREG_COUNT
	.align		4
        /*007c*/ 	.byte	0x03, 0x1b
        /*007e*/ 	.short	0x00ff


	//----- nvinfo : EIATTR_MERCURY_ISA_VERSION
	.align		4
        /*0080*/ 	.byte	0x03, 0x5f
        /*0082*/ 	.short	0x0101


	//----- nvinfo : EIATTR_EXIT_INSTR_OFFSETS
	.align		4
        /*0084*/ 	.byte	0x04, 0x1c
        /*0086*/ 	.short	(.L_1201 - .L_1200)


	//   ....[0]....
.L_1200:
        /*0088*/ 	.word	0x00000750


	//   ....[1]....
        /*008c*/ 	.word	0x000007a0


	//----- nvinfo : EIATTR_MAX_THREADS
	.align		4
.L_1201:
        /*0090*/ 	.byte	0x04, 0x05
        /*0092*/ 	.short	(.L_1203 - .L_1202)
.L_1202:
        /*0094*/ 	.word	0x00000080
        /*0098*/ 	.word	0x00000001
        /*009c*/ 	.word	0x00000001


	//----- nvinfo : EIATTR_CRS_STACK_SIZE
	.align		4
.L_1203:
        /*00a0*/ 	.byte	0x04, 0x1e
        /*00a2*/ 	.short	(.L_1205 - .L_1204)
.L_1204:
        /*00a4*/ 	.word	0x00000000


	//----- nvinfo : EIATTR_CBANK_PARAM_SIZE
	.align		4
.L_1205:
        /*00a8*/ 	.byte	0x03, 0x19
        /*00aa*/ 	.short	0x0034


	//----- nvinfo : EIATTR_PARAM_CBANK
	.align		4
        /*00ac*/ 	.byte	0x04, 0x0a
        /*00ae*/ 	.short	(.L_1207 - .L_1206)
	.align		4
.L_1206:
        /*00b0*/ 	.word	index@(.nv.constant0._ZN2at6native27unrolled_elementwise_kernelIZZZNS0_66_GLOBAL__N__a0cfb035_28_ActivationHardswishKernel_cu_f5210f67_355216hardswish_kernelERNS_14TensorIteratorEENKUlvE_clEvENKUlvE1_clEvEUlN3c104HalfEE_St5arrayIPcLm2EELi4E23TrivialOffsetCalculatorILi1EjESE_NS0_6memory15LoadWithoutCastENSF_16StoreWithoutCastEEEviT_T0_T2_T3_T4_T5_)
        /*00b4*/ 	.short	0x0210
        /*00b6*/ 	.short	0x0034


	//----- nvinfo : EIATTR_SW_WAR
	.align		4
.L_1207:
        /*00b8*/ 	.byte	0x04, 0x36
        /*00ba*/ 	.short	(.L_1209 - .L_1208)
.L_1208:
        /*00bc*/ 	.word	0x00000008
.L_1209:


//--------------------- .nv.info._ZN2at6native29vectorized_elementwise_kernelILi2EZZZNS0_66_GLOBAL__N__a0cfb035_28_ActivationHardswishKernel_cu_f5210f67_355216hardswish_kernelERNS_14TensorIteratorEENKUlvE_clEvENKUlvE1_clEvEUlN3c104HalfEE_St5arrayIPcLm2EEEEviT0_T1_ --------------------------
	.section	.nv.info._ZN2at6native29vectorized_elementwise_kernelILi2EZZZNS0_66_GLOBAL__N__a0cfb035_28_ActivationHardswishKernel_cu_f5210f67_355216hardswish_kernelERNS_14TensorIteratorEENKUlvE_clEvENKUlvE1_clEvEUlN3c104HalfEE_St5arrayIPcLm2EEEEviT0_T1_,"",@"SHT_CUDA_INFO"
	.sectionflags	@""
	.align	4


	//----- nvinfo : EIATTR_CUDA_API_VERSION
	.align		4
        /*0000*/ 	.byte	0x04, 0x37
        /*0002*/ 	.short	(.L_1211 - .L_1210)
.L_1210:
        /*0004*/ 	.word	0x00000082


	//----- nvinfo : EIATTR_KPARAM_INFO
	.align		4
.L_1211:
        /*0008*/ 	.byte	0x04, 0x17
        /*000a*/ 	.short	(.L_1213 - .L_1212)
.L_1212:
        /*000c*/ 	.word	0x00000000
        /*0010*/ 	.short	0x0002
        /*0012*/ 	.short	0x0020
        /*0014*/ 	.byte	0x00, 0xf0, 0x41, 0x00


	//----- nvinfo : EIATTR_KPARAM_INFO
	.align		4
.L_1213:
        /*0018*/ 	.byte	0x04, 0x17
        /*001a*/ 	.short	(.L_1215 - .L_1214)
.L_1214:
        /*001c*/ 	.word	0x00000000
        /*0020*/ 	.short	0x0001
        /*0022*/ 	.short	0x0008
        /*0024*/ 	.byte	0x00, 0xf0, 0x61, 0x00


	//----- nvinfo : EIATTR_KPARAM_INFO
	.align		4
.L_1215:
        /*0028*/ 	.byte	0x04, 0x17
        /*002a*/ 	.short	(.L_1217 - .L_1216)
.L_1216:
        /*002c*/ 	.word	0x00000000
        /*0030*/ 	.short	0x0000
        /*0032*/ 	.short	0x0000
        /*0034*/ 	.byte	0x00, 0xf0, 0x11, 0x00


	//----- nvinfo : EIATTR_SPARSE_MMA_MASK
	.align		4
.L_1217:
        /*0038*/ 	.byte	0x03, 0x50
        /*003a*/ 	.short	0x0000


	//----- nvinfo : EIATTR_MAXREG_COUNT
	.align		4
        /*003c*/ 	.byte	0x03, 0x1b
        /*003e*/ 	.short	0x00ff


	//----- nvinfo : EIATTR_MERCURY_ISA_VERSION
	.align		4
        /*0040*/ 	.byte	0x03, 0x5f
        /*0042*/ 	.short	0x0101


	//----- nvinfo : EIATTR_EXIT_INSTR_OFFSETS
	.align		4
        /*0044*/ 	.byte	0x04, 0x1c
        /*0046*/ 	.short	(.L_1219 - .L_1218)


	//   ....[0]....
.L_1218:
        /*0048*/ 	.word	0x000005d0


	//   ....[1]....
        /*004c*/ 	.word	0x000014a0


	//   ....[2]....
        /*0050*/ 	.word	0x000014f0


	//----- nvinfo : EIATTR_MAX_THREADS
	.align		4
.L_1219:
        /*0054*/ 	.byte	0x04, 0x05
        /*0056*/ 	.short	(.L_1221 - .L_1220)
.L_1220:
        /*0058*/ 	.word	0x00000080
        /*005c*/ 	.word	0x00000001
        /*0060*/ 	.word	0x00000001


	//----- nvinfo : EIATTR_CRS_STACK_SIZE
	.align		4
.L_1221:
        /*0064*/ 	.byte	0x04, 0x1e
        /*0066*/ 	.short	(.L_1223 - .L_1222)
.L_1222:
        /*0068*/ 	.word	0x00000000


	//----- nvinfo : EIATTR_CBANK_PARAM_SIZE
	.align		4
.L_1223:
        /*006c*/ 	.byte	0x03, 0x19
        /*006e*/ 	.short	0x0030


	//----- nvinfo : EIATTR_PARAM_CBANK
	.align		4
        /*0070*/ 	.byte	0x04, 0x0a
        /*0072*/ 	.short	(.L_1225 - .L_1224)
	.align		4
.L_1224:
        /*0074*/ 	.word	index@(.nv.constant0._ZN2at6native29vectorized_elementwise_kernelILi2EZZZNS0_66_GLOBAL__N__a0cfb035_28_ActivationHardswishKernel_cu_f5210f67_355216hardswish_kernelERNS_14TensorIteratorEENKUlvE_clEvENKUlvE1_clEvEUlN3c104HalfEE_St5arrayIPcLm2EEEEviT0_T1_)
        /*0078*/ 	.short	0x0210
        /*007a*/ 	.short	0x0030


	//----- nvinfo : EIATTR_SW_WAR
	.align		4
.L_1225:
        /*007c*/ 	.byte	0x04, 0x36
        /*007e*/ 	.short	(.L_1227 - .L_1226)
.L_1226:
        /*0080*/ 	.word	0x00000008
.L_1227:


//--------------------- .nv.info._ZN2at6native29vectorized_elementwise_kernelILi4EZZZNS0_66_GLOBAL__N__a0cfb035_28_ActivationHardswishKernel_cu_f5210f67_355216hardswish_kernelERNS_14TensorIteratorEENKUlvE_clEvENKUlvE1_clEvEUlN3c104HalfEE_St5arrayIPcLm2EEEEviT0_T1_ --------------------------
	.section	.nv.info._ZN2at6native29vectorized_elementwise_kernelILi4EZZZNS0_66_GLOBAL__N__a0cfb035_28_ActivationHardswishKernel_cu_f5210f67_355216hardswish_kernelERNS_14TensorIteratorEENKUlvE_clEvENKUlvE1_clEvEUlN3c104HalfEE_St5arrayIPcLm2EEEEviT0_T1_,"",@"SHT_CUDA_INFO"
	.sectionflags	@""
	.align	4


	//----- nvinfo : EIATTR_CUDA_API_VERSION
	.align		4
        /*0000*/ 	.byte	0x04, 0x37
        /*0002*/ 	.short	(.L_1229 - .L_1228)
.L_1228:
        /*0004*/ 	.word	0x00000082


	//----- nvinfo : EIATTR_KPARAM_INFO
	.align		4
.L_1229:
        /*0008*/ 	.byte	0x04, 0x17
        /*000a*/ 	.short	(.L_1231 - .L_1230)
.L_1230:
        /*000c*/ 	.word	0x00000000
        /*0010*/ 	.short	0x0002
        /*0012*/ 	.short	0x0020
        /*0014*/ 	.byte	0x00, 0xf0, 0x41, 0x00


	//----- nvinfo : EIATTR_KPARAM_INFO
	.align		4
.L_1231:
        /*0018*/ 	.byte	0x04, 0x17
        /*001a*/ 	.short	(.L_1233 - .L_1232)
.L_1232:
        /*001c*/ 	.word	0x00000000
        /*0020*/ 	.short	0x0001
        /*0022*/ 	.short	0x0008
        /*0024*/ 	.byte	0x00, 0xf0, 0x61, 0x00


	//----- nvinfo : EIATTR_KPARAM_INFO
	.align		4
.L_1233:
        /*0028*/ 	.byte	0x04, 0x17
        /*002a*/ 	.short	(.L_1235 - .L_1234)
.L_1234:
        /*002c*/ 	.word	0x00000000
        /*0030*/ 	.short	0x0000
        /*0032*/ 	.short	0x0000
        /*0034*/ 	.byte	0x00, 0xf0, 0x11, 0x00


	//----- nvinfo : EIATTR_SPARSE_MMA_MASK
	.align		4
.L_1235:
        /*0038*/ 	.byte	0x03, 0x50
        /*003a*/ 	.short	0x0000


	//----- nvinfo : EIATTR_MAXREG_COUNT
	.align		4
        /*003c*/ 	.byte	0x03, 0x1b
        /*003e*/ 	.short	0x00ff


	//----- nvinfo : EIATTR_MERCURY_ISA_VERSION
	.align		4
        /*0040*/ 	.byte	0x03, 0x5f
        /*0042*/ 	.short	0x0101


	//----- nvinfo : EIATTR_EXIT_INSTR_OFFSETS
	.align		4
        /*0044*/ 	.byte	0x04, 0x1c
        /*0046*/ 	.short	(.L_1237 - .L_1236)


	//   ....[0]....
.L_1236:
        /*0048*/ 	.word	0x00000590


	//   ....[1]....
        /*004c*/ 	.word	0x00001460


	//   ....[2]....
        /*0050*/ 	.word	0x000014b0


	//----- nvinfo : EIATTR_MAX_THREADS
	.align		4
.L_1237:
        /*0054*/ 	.byte	0x04, 0x05
        /*0056*/ 	.short	(.L_1239 - .L_1238)
.L_1238:
        /*0058*/ 	.word	0x00000080
        /*005c*/ 	.word	0x00000001
        /*0060*/ 	.word	0x00000001


	//----- nvinfo : EIATTR_CRS_STACK_SIZE
	.align		4
.L_1239:
        /*0064*/ 	.byte	0x04, 0x1e
        /*0066*/ 	.short	(.L_1241 - .L_1240)
.L_1240:
        /*0068*/ 	.word	0x00000000


	//----- nvinfo : EIATTR_CBANK_PARAM_SIZE
	.align		4
.L_1241:
        /*006c*/ 	.byte	0x03, 0x19
        /*006e*/ 	.short	0x0030


	//----- nvinfo : EIATTR_PARAM_CBANK
	.align		4
        /*0070*/ 	.byte	0x04, 0x0a
        /*0072*/ 	.short	(.L_1243 - .L_1242)
	.align		4
.L_1242:
        /*0074*/ 	.word	index@(.nv.constant0._ZN2at6native29vectorized_elementwise_kernelILi4EZZZNS0_66_GLOBAL__N__a0cfb035_28_ActivationHardswishKernel_cu_f5210f67_355216hardswish_kernelERNS_14TensorIteratorEENKUlvE_clEvENKUlvE1_clEvEUlN3c104HalfEE_St5arrayIPcLm2EEEEviT0_T1_)
        /*0078*/ 	.short	0x0210
        /*007a*/ 	.short	0x0030


	//----- nvinfo : EIATTR_SW_WAR
	.align		4
.L_1243:
        /*007c*/ 	.byte	0x04, 0x36
        /*007e*/ 	.short	(.L_1245 - .L_1244)
.L_1244:
        /*0080*/ 	.word	0x00000008
.L_1245:


//--------------------- .nv.info._ZN2at6native29vectorized_elementwise_kernelILi8EZZZNS0_66_GLOBAL__N__a0cfb035_28_ActivationHardswishKernel_cu_f5210f67_355216hardswish_kernelERNS_14TensorIteratorEENKUlvE_clEvENKUlvE1_clEvEUlN3c104HalfEE_St5arrayIPcLm2EEEEviT0_T1_ --------------------------
	.section	.nv.info._ZN2at6native29vectorized_elementwise_kernelILi8EZZZNS0_66_GLOBAL__N__a0cfb035_28_ActivationHardswishKernel_cu_f5210f67_355216hardswish_kernelERNS_14TensorIteratorEENKUlvE_clEvENKUlvE1_clEvEUlN3c104HalfEE_St5arrayIPcLm2EEEEviT0_T1_,"",@"SHT_CUDA_INFO"
	.sectionflags	@""
	.align	4


	//----- nvinfo : EIATTR_CUDA_API_VERSION
	.align		4
        /*0000*/ 	.byte	0x04, 0x37
        /*0002*/ 	.short	(.L_1247 - .L_1246)
.L_1246:
        /*0004*/ 	.word	0x00000082


	//----- nvinfo : EIATTR_KPARAM_INFO
	.align		4
.L_1247:
        /*0008*/ 	.byte	0x04, 0x17
        /*000a*/ 	.short	(.L_1249 - .L_1248)
.L_1248:
        /*000c*/ 	.word	0x00000000
        /*0010*/ 	.short	0x0002
        /*0012*/ 	.short	0x0020
        /*0014*/ 	.byte	0x00, 0xf0, 0x41, 0x00


	//----- nvinfo : EIATTR_KPARAM_INFO
	.align		4
.L_1249:
        /*0018*/ 	.byte	0x04, 0x17
        /*001a*/ 	.short	(.L_1251 - .L_1250)
.L_1250:
        /*001c*/ 	.word	0x00000000
        /*0020*/ 	.short	0x0001
        /*0022*/ 	.short	0x0008
        /*0024*/ 	.byte	0x00, 0xf0, 0x61, 0x00


	//----- nvinfo : EIATTR_KPARAM_INFO
	.align		4
.L_1251:
        /*0028*/ 	.byte	0x04, 0x17
        /*002a*/ 	.short	(.L_1253 - .L_1252)
.L_1252:
        /*002c*/ 	.word	0x00000000
        /*0030*/ 	.short	0x0000
        /*0032*/ 	.short	0x0000
        /*0034*/ 	.byte	0x00, 0xf0, 0x11, 0x00


	//----- nvinfo : EIATTR_SPARSE_MMA_MASK
	.align		4
.L_1253:
        /*0038*/ 	.byte	0x03, 0x50
        /*003a*/ 	.short	0x0000


	//----- nvinfo : EIATTR_MAXREG_COUNT
	.align		4
        /*003c*/ 	.byte	0x03, 0x1b
        /*003e*/ 	.short	0x00ff


	//----- nvinfo : EIATTR_MERCURY_ISA_VERSION
	.align		4
        /*0040*/ 	.byte	0x03, 0x5f
        /*0042*/ 	.short	0x0101


	//----- nvinfo : EIATTR_EXIT_INSTR_OFFSETS
	.align		4
        /*0044*/ 	.byte	0x04, 0x1c
        /*0046*/ 	.short	(.L_1255 - .L_1254)


	//   ....[0]....
.L_1254:
        /*0048*/ 	.word	0x00000570


	//   ....[1]....
        /*004c*/ 	.word	0x00001440


	//   ....[2]....
        /*0050*/ 	.word	0x00001490


	//----- nvinfo : EIATTR_MAX_THREADS
	.align		4
.L_1255:
        /*0054*/ 	.byte	0x04, 0x05
        /*0056*/ 	.short	(.L_1257 - .L_1256)
.L_1256:
        /*0058*/ 	.word	0x00000080
        /*005c*/ 	.word	0x00000001
        /*0060*/ 	.word	0x00000001


	//----- nvinfo : EIATTR_CRS_STACK_SIZE
	.align		4
.L_1257:
        /*0064*/ 	.byte	0x04, 0x1e
        /*0066*/ 	.short	(.L_1259 - .L_1258)
.L_1258:
        /*0068*/ 	.word	0x00000000


	//----- nvinfo : EIATTR_CBANK_PARAM_SIZE
	.align		4
.L_1259:
        /*006c*/ 	.byte	0x03, 0x19
        /*006e*/ 	.short	0x0030


	//----- nvinfo : EIATTR_PARAM_CBANK
	.align		4
        /*0070*/ 	.byte	0x04, 0x0a
        /*0072*/ 	.short	(.L_1261 - .L_1260)
	.align		4
.L_1260:
        /*0074*/ 	.word	index@(.nv.constant0._ZN2at6native29vectorized_elementwise_kernelILi8EZZZNS0_66_GLOBAL__N__a0cfb035_28_ActivationHardswishKernel_cu_f5210f67_355216hardswish_kernelERNS_14TensorIteratorEENKUlvE_clEvENKUlvE1_clEvEUlN3c104HalfEE_St5arrayIPcLm2EEEEviT0_T1_)
        /*0078*/ 	.short	0x0210
        /*007a*/ 	.short	0x0030


	//----- nvinfo : EIATTR_SW_WAR
	.align		4
.L_1261:
        /*007c*/ 	.byte	0x04, 0x36
        /*007e*/ 	.short	(.L_1263 - .L_1262)
.L_1262:
        /*0080*/ 	.word	0x00000008
.L_1263:


//--------------------- .nv.info._ZN2at6native18elementwise_kernelILi128ELi4EZNS0_15gpu_kernel_implIZZZNS0_66_GLOBAL__N__a0cfb035_28_ActivationHardswishKernel_cu_f5210f67_355216hardswish_kernelERNS_14TensorIteratorEENKUlvE_clEvENKUlvE0_clEvEUlfE_EEvRNS_18TensorIteratorBaseERKT_EUliE_EEviT1_ --------------------------
	.section	.nv.info._ZN2at6native18elementwise_kernelILi128ELi4EZNS0_15gpu_kernel_implIZZZNS0_66_GLOBAL__N__a0cfb035_28_ActivationHardswishKernel_cu_f5210f67_355216hardswish_kernelERNS_14TensorIteratorEENKUlvE_clEvENKUlvE0_clEvEUlfE_EEvRNS_18TensorIteratorBaseERKT_EUliE_EEviT1_,"",@"SHT_CUDA_INFO"
	.sectionflags	@""
	.align	4


	//----- nvinfo : EIATTR_CUDA_API_VERSION
	.align		4
        /*0000*/ 	.byte	0x04, 0x37
        /*0002*/ 	.short	(.L_1265 - .L_1264)
.L_1264:
        /*0004*/ 	.word	0x00000082


	//----- nvinfo : EIATTR_KPARAM_INFO
	.align		4
.L_1265:
        /*0008*/ 	.byte	0x04, 0x17
        /*000a*/ 	.short	(.L_1267 - .L_1266)
.L_1266:
        /*000c*/ 	.word	0x00000000
        /*0010*/ 	.short	0x0001
        /*0012*/ 	.short	0x0008
        /*0014*/ 	.byte	0x00, 0xf0, 0xc1, 0x08


	//----- nvinfo : EIATTR_KPARAM_INFO
	.align		4
.L_1267:
        /*0018*/ 	.byte	0x04, 0x17
        /*001a*/ 	.short	(.L_1269 - .L_1268)
.L_1268:
        /*001c*/ 	.word	0x00000000
        /*0020*/ 	.short	0x0000
        /*0022*/ 	.short	0x0000
        /*0024*/ 	.byte	0x00, 0xf0, 0x11, 0x00


	//----- nvinfo : EIATTR_SPARSE_MMA_MASK
	.align		4
.L_1269:
        /*0028*/ 	.byte	0x03, 0x50
        /*002a*/ 	.short	0x0000


	//----- nvinfo : EIATTR_MAXREG_COUNT
	.align		4
        /*002c*/ 	.byte	0x03, 0x1b
        /*002e*/ 	.short	0x0080


	//----- nvinfo : EIATTR_EXTERNS
	.align		4
        /*0030*/ 	.byte	0x04, 0x0f
        /*0032*/ 	.short	(.L_1271 - .L_1270)


	//   ....[0]....
	.align		4
.L_1270:
        /*0034*/ 	.word	index@(__assertfail)


	//----- nvinfo : EIATTR_MERCURY_ISA_VERSION
	.align		4
.L_1271:
        /*0038*/ 	.byte	0x03, 0x5f
        /*003a*/ 	.short	0x0101


	//----- nvinfo : EIATTR_SYSCALL_OFFSETS
	.align		4
        /*003c*/ 	.byte	0x04, 0x46
        /*003e*/ 	.short	(.L_1273 - .L_1272)


	//   ....[0]....
.L_1272:
        /*0040*/ 	.word	0x00002160


	//   ....[1]....
        /*0044*/ 	.word	0x00003040


	//   ....[2]....
        /*0048*/ 	.word	0x000051d0


	//   ....[3]....
        /*004c*/ 	.word	0x000060b0


	//   ....[4]....
        /*0050*/ 	.word	0x00008230


	//   ....[5]....
        /*0054*/ 	.word	0x00009110


	//   ....[6]....
        /*0058*/ 	.word	0x0000b280


	//   ....[7]....
        /*005c*/ 	.word	0x0000c160


	//----- nvinfo : EIATTR_EXIT_INSTR_OFFSETS
	.align		4
.L_1273:
        /*0060*/ 	.byte	0x04, 0x1c
        /*0062*/ 	.short	(.L_1275 - .L_1274)


	//   ....[0]....
.L_1274:
        /*0064*/ 	.word	0x000091c0


	//   ....[1]....
        /*0068*/ 	.word	0x0000b480


	//   ....[2]....
        /*006c*/ 	.word	0x0000b4c0


	//   ....[3]....
        /*0070*/ 	.word	0x0000b550


	//   ....[4]....
        /*0074*/ 	.word	0x0000b580


	//   ....[5]....
        /*0078*/ 	.word	0x0000b5b0


	//   ....[6]....
        /*007c*/ 	.word	0x0000b630


	//   ....[7]....
        /*0080*/ 	.word	0x0000b660


	//   ....[8]....
        /*0084*/ 	.word	0x0000b6f0


	//   ....[9]....
        /*0088*/ 	.word	0x0000b730


	//   ....[10]....
        /*008c*/ 	.word	0x0000b770


	//   ....[11]....
        /*0090*/ 	.word	0x0000b830


	//   ....[12]....
        /*0094*/ 	.word	0x0000b880


	//   ....[13]....
        /*0098*/ 	.word	0x0000ba00


	//   ....[14]....
        /*009c*/ 	.word	0x0000bb50


	//   ....[15]....
        /*00a0*/ 	.word	0x0000bb80


	//   ....[16]....
        /*00a4*/ 	.word	0x0000bc30


	//   ....[17]....
        /*00a8*/ 	.word	0x0000bda0


	//   ....[18]....
        /*00ac*/ 	.word	0x0000bf10


	//   ....[19]....
        /*00b0*/ 	.word	0x0000c060


	//   ....[20]....
        /*00b4*/ 	.word	0x0000c170


	//   ....[21]....
        /*00b8*/ 	.word	0x0000c1a0


	//   ....[22]....
        /*00bc*/ 	.word	0x0000c1d0


	//----- nvinfo : EIATTR_MAX_THREADS
	.align		4
.L_1275:
        /*00c0*/ 	.byte	0x04, 0x05
        /*00c2*/ 	.short	(.L_1277 - .L_1276)
.L_1276:
        /*00c4*/ 	.word	0x00000080
        /*00c8*/ 	.word	0x00000001
        /*00cc*/ 	.word	0x00000001


	//----- nvinfo : EIATTR_CRS_STACK_SIZE
	.align		4
.L_1277:
        /*00d0*/ 	.byte	0x04, 0x1e
        /*00d2*/ 	.short	(.L_1279 - .L_1278)
.L_1278:
        /*00d4*/ 	.word	0x00000000


	//----- nvinfo : EIATTR_CBANK_PARAM_SIZE
	.align		4
.L_1279:
        /*00d8*/ 	.byte	0x03, 0x19
        /*00da*/ 	.short	0x0238


	//----- nvinfo : EIATTR_PARAM_CBANK
	.align		4
        /*00dc*/ 	.byte	0x04, 0x0a
        /*00de*/ 	.short	(.L_1281 - .L_1280)
	.align		4
.L_1280:
        /*00e0*/ 	.word	index@(.nv.constant0._ZN2at6native18elementwise_kernelILi128ELi4EZNS0_15gpu_kernel_implIZZZNS0_66_GLOBAL__N__a0cfb035_28_ActivationHardswishKernel_cu_f5210f67_355216hardswish_kernelERNS_14TensorIteratorEENKUlvE_clEvENKUlvE0_clEvEUlfE_EEvRNS_18TensorIteratorBaseERKT_EUliE_EEviT1_)
        /*00e4*/ 	.short	0x0210
        /*00e6*/ 	.short	0x0238


	//----- nvinfo : EIATTR_SW_WAR
	.align		4
.L_1281:
        /*00e8*/ 	.byte	0x04, 0x36
        /*00ea*/ 	.short	(.L_1283 - .L_1282)
.L_1282:
        /*00ec*/ 	.word	0x00000008
.L_1283:


//--------------------- .nv.info._ZN2at6native27unrolled_elementwise_kernelIZZZNS0_66_GLOBAL__N__a0cfb035_28_ActivationHardswishKernel_cu_f5210f67_355216hardswish_kernelERNS_14TensorIteratorEENKUlvE_clEvENKUlvE0_clEvEUlfE_St5arrayIPcLm2EELi4E23TrivialOffsetCalculatorILi1EjESC_NS0_6memory12LoadWithCastILi1EEENSD_13StoreWithCastILi1EEEEEviT_T0_T2_T3_T4_T5_ --------------------------
	.section	.nv.info._ZN2at6native27unrolled_elementwise_kernelIZZZNS0_66_GLOBAL__N__a0cfb035_28_ActivationHardswishKernel_cu_f5210f67_355216hardswish_kernelERNS_14TensorIteratorEENKUlvE_clEvENKUlvE0_clEvEUlfE_St5arrayIPcLm2EELi4E23TrivialOffsetCalculatorILi1EjESC_NS0_6memory12LoadWithCastILi1EEENSD_13StoreWithCastILi1EEEEEviT_T0_T2_T3_T4_T5_,"",@"SHT_CUDA_INFO"
	.sectionflags	@""
	.align	4


	//----- nvinfo : EIATTR_CUDA_API_VERSION
	.align		4
        /*0000*/ 	.byte	0x04, 0x37
        /*0002*/ 	.short	(.L_1285 - .L_1284)
.L_1284:
        /*0004*/ 	.word	0x00000082


	//----- nvinfo : EIATTR_KPARAM_INFO
	.align		4
.L_1285:
        /*0008*/ 	.byte	0x04, 0x17
        /*000a*/ 	.short	(.L_1287 - .L_1286)
.L_1286:
        /*000c*/ 	.word	0x00000000
        /*0010*/ 	.short	0x0006
        /*0012*/ 	.short	0x003c
        /*0014*/ 	.byte	0x00, 0xf0, 0x21, 0x00


	//----- nvinfo : EIATTR_KPARAM_INFO
	.align		4
.L_1287:
        /*0018*/ 	.byte	0x04, 0x17
        /*001a*/ 	.short	(.L_1289 - .L_1288)
.L_1288:
        /*001c*/ 	.word	0x00000000
        /*0020*/ 	.short	0x0005
        /*0022*/ 	.short	0x0034
        /*0024*/ 	.byte	0x00, 0xf0, 0x21, 0x00


	//----- nvinfo : EIATTR_KPARAM_INFO
	.align		4
.L_1289:
        /*0028*/ 	.byte	0x04, 0x17
        /*002a*/ 	.short	(.L_1291 - .L_1290)
.L_1290:
        /*002c*/ 	.word	0x00000000
        /*0030*/ 	.short	0x0004
        /*0032*/ 	.short	0x0031
        /*0034*/ 	.byte	0x00, 0xf0, 0x05, 0x00


	//----- nvinfo : EIATTR_KPARAM_INFO
	.align		4
.L_1291:
        /*0038*/ 	.byte	0x04, 0x17
        /*003a*/ 	.short	(.L_1293 - .L_1292)
.L_1292:
        /*003c*/ 	.word	0x00000000
        /*0040*/ 	.short	0x0003
        /*0042*/ 	.short	0x0030
        /*0044*/ 	.byte	0x00, 0xf0, 0x05, 0x00


	//----- nvinfo : EIATTR_KPARAM_INFO
	.align		4
.L_1293:
        /*0048*/ 	.byte	0x04, 0x17
        /*004a*/ 	.short	(.L_1295 - .L_1294)
.L_1294:
        /*004c*/ 	.word	0x00000000
        /*0050*/ 	.short	0x0002
        /*0052*/ 	.short	0x0020
        /*0054*/ 	.byte	0x00, 0xf0, 0x41, 0x00


	//----- nvinfo : EIATTR_KPARAM_INFO
	.align		4
.L_1295:
        /*0058*/ 	.byte	0x04, 0x17
        /*005a*/ 	.short	(.L_1297 - .L_1296)
.L_1296:
        /*005c*/ 	.word	0x00000000
        /*0060*/ 	.short	0x0001
        /*0062*/ 	.short	0x0008
        /*0064*/ 	.byte	0x00, 0xf0, 0x61, 0x00


	//----- nvinfo : EIATTR_KPARAM_INFO
	.align		4
.L_1297:
        /*0068*/ 	.byte	0x04, 0x17
        /*006a*/ 	.short	(.L_1299 - .L_1298)
.L_1298:
        /*006c*/ 	.word	0x00000000
        /*0070*/ 	.short	0x0000
        /*0072*/ 	.short	0x0000
        /*0074*/ 	.byte	0x00, 0xf0, 0x11, 0x00


	//----- nvinfo : EIATTR_SPARSE_MMA_MASK
	.align		4
.L_1299:
        /*0078*/ 	.byte	0x03, 0x50
        /*007a*/ 	.short	0x0000


	//----- nvinfo : EIATTR_MAXREG_COUNT
	.align		4
        /*007c*/ 	.byte	0x03, 0x1b
        /*007e*/ 	.short	0x00ff


	//----- nvinfo : EIATTR_EXTERNS
	.align		4
        /*0080*/ 	.byte	0x04, 0x0f
        /*0082*/ 	.short	(.L_1301 - .L_1300)


	//   ....[0]....
	.align		4
.L_1300:
        /*0084*/ 	.word	index@(__assertfail)


	//----- nvinfo : EIATTR_MERCURY_ISA_VERSION
	.align		4
.L_1301:
        /*0088*/ 	.byte	0x03, 0x5f
        /*008a*/ 	.short	0x0101


	//----- nvinfo : EIATTR_SYSCALL_OFFSETS
	.align		4
        /*008c*/ 	.byte	0x04, 0x46
        /*008e*/ 	.short	(.L_1303 - .L_1302)


	//   ....[0]....
.L_1302:
        /*0090*/ 	.word	0x00000e80


	//   ....[1]....
        /*0094*/ 	.word	0x00001d30


	//   ....[2]....
        /*0098*/ 	.word	0x00002bf0


	//   ....[3]....
        /*009c*/ 	.word	0x00003a50


	//   ....[4]....
        /*00a0*/ 	.word	0x00004dc0


	//   ....[5]....
        /*00a4*/ 	.word	0x00005cc0


	//   ....[6]....
        /*00a8*/ 	.word	0x00006b80


	//   ....[7]....
        /*00ac*/ 	.word	0x00007a40


	//----- nvinfo : EIATTR_EXIT_INSTR_OFFSETS
	.align		4
.L_1303:
        /*00b0*/ 	.byte	0x04, 0x1c
        /*00b2*/ 	.short	(.L_1305 - .L_1304)


	//   ....[0]....
.L_1304:
        /*00b4*/ 	.word	0x00006c20


	//   ....[1]....
        /*00b8*/ 	.word	0x00006d60


	//   ....[2]....
        /*00bc*/ 	.word	0x00006da0


	//   ....[3]....
        /*00c0*/ 	.word	0x00006e30


	//   ....[4]....
        /*00c4*/ 	.word	0x00006e60


	//   ....[5]....
        /*00c8*/ 	.word	0x00006e90


	//   ....[6]....
        /*00cc*/ 	.word	0x00006f10


	//   ....[7]....
        /*00d0*/ 	.word	0x00006f40


	//   ....[8]....
        /*00d4*/ 	.word	0x00006fd0


	//   ....[9]....
        /*00d8*/ 	.word	0x00007010


	//   ....[10]....
        /*00dc*/ 	.word	0x00007050


	//   ....[11]....
        /*00e0*/ 	.word	0x00007110


	//   ....[12]....
        /*00e4*/ 	.word	0x00007160


	//   ....[13]....
        /*00e8*/ 	.word	0x000072e0


	//   ....[14]....
        /*00ec*/ 	.word	0x00007430


	//   ....[15]....
        /*00f0*/ 	.word	0x00007460


	//   ....[16]....
        /*00f4*/ 	.word	0x00007510


	//   ....[17]....
        /*00f8*/ 	.word	0x00007680


	//   ....[18]....
        /*00fc*/ 	.word	0x000077f0


	//   ....[19]....
        /*0100*/ 	.word	0x00007940


	//   ....[20]....
        /*0104*/ 	.word	0x00007a50


	//   ....[21]....
        /*0108*/ 	.word	0x00007a80


	//   ....[22]....
        /*010c*/ 	.word	0x00007ab0


	//----- nvinfo : EIATTR_MAX_THREADS
	.align		4
.L_1305:
        /*0110*/ 	.byte	0x04, 0x05
        /*0112*/ 	.short	(.L_1307 - .L_1306)
.L_1306:
        /*0114*/ 	.word	0x00000080
        /*0118*/ 	.word	0x00000001
        /*011c*/ 	.word	0x00000001


	//----- nvinfo : EIATTR_CRS_STACK_SIZE
	.align		4
.L_1307:
        /*0120*/ 	.byte	0x04, 0x1e
        /*0122*/ 	.short	(.L_1309 - .L_1308)
.L_1308:
        /*0124*/ 	.word	0x00000000


	//----- nvinfo : EIATTR_CBANK_PARAM_SIZE
	.align		4
.L_1309:
        /*0128*/ 	.byte	0x03, 0x19
        /*012a*/ 	.short	0x0044


	//----- nvinfo : EIATTR_PARAM_CBANK
	.align		4
        /*012c*/ 	.byte	0x04, 0x0a
        /*012e*/ 	.short	(.L_1311 - .L_1310)
	.align		4
.L_1310:
        /*0130*/ 	.word	index@(.nv.constant0._ZN2at6native27unrolled_elementwise_kernelIZZZNS0_66_GLOBAL__N__a0cfb035_28_ActivationHardswishKernel_cu_f5210f67_355216hardswish_kernelERNS_14TensorIteratorEENKUlvE_clEvENKUlvE0_clEvEUlfE_St5arrayIPcLm2EELi4E23TrivialOffsetCalculatorILi1EjESC_NS0_6memory12LoadWithCastILi1EEENSD_13StoreWithCastILi1EEEEEviT_T0_T2_T3_T4_T5_)
        /*0134*/ 	.short	0x0210
        /*0136*/ 	.short	0x0044


	//----- nvinfo : EIATTR_SW_WAR
	.align		4
.L_1311:
        /*0138*/ 	.byte	0x04, 0x36
        /*013a*/ 	.short	(.L_1313 - .L_1312)
.L_1312:
        /*013c*/ 	.word	0x00000008
.L_1313:


//--------------------- .nv.info._ZN2at6native18elementwise_kernelILi128ELi2EZNS0_22gpu_kernel_impl_nocastIZZZNS0_66_GLOBAL__N__a0cfb035_28_ActivationHardswishKernel_cu_f5210f67_355216hardswish_kernelERNS_14TensorIteratorEENKUlvE_clEvENKUlvE0_clEvEUlfE_EEvRNS_18TensorIteratorBaseERKT_EUliE_EEviT1_ --------------------------
	.section	.nv.info._ZN2at6native18elementwise_kernelILi128ELi2EZNS0_22gpu_kernel_impl_nocastIZZZNS0_66_GLOBAL__N__a0cfb035_28_ActivationHardswishKernel_cu_f5210f67_355216hardswish_kernelERNS_14TensorIteratorEENKUlvE_clEvENKUlvE0_clEvEUlfE_EEvRNS_18TensorIteratorBaseERKT_EUliE_EEviT1_,"",@"SHT_CUDA_INFO"
	.sectionflags	@""
	.align	4


	//----- nvinfo : EIATTR_CUDA_API_VERSION
	.align		4
        /*0000*/ 	.byte	0x04, 0x37
        /*0002*/ 	.short	(.L_1315 - .L_1314)
.L_1314:
        /*0004*/ 	.word	0x00000082


	//----- nvinfo : EIATTR_KPARAM_INFO
	.align		4
.L_1315:
        /*0008*/ 	.byte	0x04, 0x17
        /*000a*/ 	.short	(.L_1317 - .L_1316)
.L_1316:
        /*000c*/ 	.word	0x00000000
        /*0010*/ 	.short	0x0001
        /*0012*/ 	.short	0x0008
        /*0014*/ 	.byte	0x00, 0xf0, 0xa1, 0x08


	//----- nvinfo : EIATTR_KPARAM_INFO
	.align		4
.L_1317:
        /*0018*/ 	.byte	0x04, 0x17
        /*001a*/ 	.short	(.L_1319 - .L_1318)
.L_1318:
        /*001c*/ 	.word	0x00000000
        /*0020*/ 	.short	0x0000
        /*0022*/ 	.short	0x0000
        /*0024*/ 	.byte	0x00, 0xf0, 0x11, 0x00


	//----- nvinfo : EIATTR_SPARSE_MMA_MASK
	.align		4
.L_1319:
        /*0028*/ 	.byte	0x03, 0x50
        /*002a*/ 	.short	0x0000


	//----- nvinfo : EIATTR_MAXREG_COUNT
	.align		4
        /*002c*/ 	.byte	0x03, 0x1b
        /*002e*/ 	.short	0x0080


	//----- nvinfo : EIATTR_MERCURY_ISA_VERSION
	.align		4
        /*0030*/ 	.byte	0x03, 0x5f
        /*0032*/ 	.short	0x0101


	//----- nvinfo : EIATTR_EXIT_INSTR_OFFSETS
	.align		4
        /*0034*/ 	.byte	0x04, 0x1c
        /*0036*/ 	.short	(.L_1321 - .L_1320)


	//   ....[0]....
.L_1320:
        /*0038*/ 	.word	0x000014b0


	//   ....[1]....
        /*003c*/ 	.word	0x000028b0


	//----- nvinfo : EIATTR_MAX_THREADS
	.align		4
.L_1321:
        /*0040*/ 	.byte	0x04, 0x05
        /*0042*/ 	.short	(.L_1323 - .L_1322)
.L_1322:
        /*0044*/ 	.word	0x00000080
        /*0048*/ 	.word	0x00000001
        /*004c*/ 	.word	0x00000001


	//----- nvinfo : EIATTR_CRS_STACK_SIZE
	.align		4
.L_1323:
        /*0050*/ 	.byte	0x04, 0x1e
        /*0052*/ 	.short	(.L_1325 - .L_1324)
.L_1324:
        /*0054*/ 	.word	0x00000000


	//----- nvinfo : EIATTR_CBANK_PARAM_SIZE
	.align		4
.L_1325:
        /*0058*/ 	.byte	0x03, 0x19
        /*005a*/ 	.short	0x0230


	//----- nvinfo : EIATTR_PARAM_CBANK
	.align		4
        /*005c*/ 	.byte	0x04, 0x0a
        /*005e*/ 	.short	(.L_1327 - .L_1326)
	.align		4
.L_1326:
        /*0060*/ 	.word	index@(.nv.constant0._ZN2at6native18elementwise_kernelILi128ELi2EZNS0_22gpu_kernel_impl_nocastIZZZNS0_66_GLOBAL__N__a0cfb035_28_ActivationHardswishKernel_cu_f5210f67_355216hardswish_kernelERNS_14TensorIteratorEENKUlvE_clEvENKUlvE0_clEvEUlfE_EEvRNS_18TensorIteratorBaseERKT_EUliE_EEviT1_)
        /*0064*/ 	.short	0x0210
        /*0066*/ 	.short	0x0230


	//----- nvinfo : EIATTR_SW_WAR
	.align		4
.L_1327:
        /*0068*/ 	.byte	0x04, 0x36
        /*006a*/ 	.short	(.L_1329 - .L_1328)
.L_1328:
        /*006c*/ 	.word	0x00000008
.L_1329:


//--------------------- .nv.info._ZN2at6native27unrolled_elementwise_kernelIZZZNS0_66_GLOBAL__N__a0cfb035_28_ActivationHardswishKernel_cu_f5210f67_355216hardswish_kernelERNS_14TensorIteratorEENKUlvE_clEvENKUlvE0_clEvEUlfE_St5arrayIPcLm2EELi4E23TrivialOffsetCalculatorILi1EjESC_NS0_6memory15LoadWithoutCastENSD_16StoreWithoutCastEEEviT_T0_T2_T3_T4_T5_ --------------------------
	.section	.nv.info._ZN2at6native27unrolled_elementwise_kernelIZZZNS0_66_GLOBAL__N__a0cfb035_28_ActivationHardswishKernel_cu_f5210f67_355216hardswish_kernelERNS_14TensorIteratorEENKUlvE_clEvENKUlvE0_clEvEUlfE_St5arrayIPcLm2EELi4E23TrivialOffsetCalculatorILi1EjESC_NS0_6memory15LoadWithoutCastENSD_16StoreWithoutCastEEEviT_T0_T2_T3_T4_T5_,"",@"SHT_CUDA_INFO"
	.sectionflags	@""
	.align	4


	//----- nvinfo : EIATTR_CUDA_API_VERSION
	.align		4
        /*0000*/ 	.byte	0x04, 0x37
        /*0002*/ 	.short	(.L_1331 - .L_1330)
.L_1330:
        /*0004*/ 	.word	0x00000082


	//----- nvinfo : EIATTR_KPARAM_INFO
	.align		4
.L_1331:
        /*0008*/ 	.byte	0x04, 0x17
        /*000a*/ 	.short	(.L_1333 - .L_1332)
.L_1332:
        /*000c*/ 	.word	0x00000000
        /*0010*/ 	.short	0x0006
        /*0012*/ 	.short	0x0033
        /*0014*/ 	.byte	0x00, 0xf0, 0x05, 0x00


	//----- nvinfo : EIATTR_KPARAM_INFO
	.align		4
.L_1333:
        /*0018*/ 	.byte	0x04, 0x17
        /*001a*/ 	.short	(.L_1335 - .L_1334)
.L_1334:
        /*001c*/ 	.word	0x00000000
        /*0020*/ 	.short	0x0005
        /*0022*/ 	.short	0x0032
        /*0024*/ 	.byte	0x00, 0xf0, 0x05, 0x00


	//----- nvinfo : EIATTR_KPARAM_INFO
	.align		4
.L_1335:
        /*0028*/ 	.byte	0x04, 0x17
        /*002a*/ 	.short	(.L_1337 - .L_1336)
.L_1336:
        /*002c*/ 	.word	0x00000000
        /*0030*/ 	.short	0x0004
        /*0032*/ 	.short	0x0031
        /*0034*/ 	.byte	0x00, 0xf0, 0x05, 0x00


	//----- nvinfo : EIATTR_KPARAM_INFO
	.align		4
.L_1337:
        /*0038*/ 	.byte	0x04, 0x17
        /*003a*/ 	.short	(.L_1339 - .L_1338)
.L_1338:
        /*003c*/ 	.word	0x00000000
        /*0040*/ 	.short	0x0003
        /*0042*/ 	.short	0x0030
        /*0044*/ 	.byte	0x00, 0xf0, 0x05, 0x00


	//----- nvinfo : EIATTR_KPARAM_INFO
	.align		4
.L_1339:
        /*0048*/ 	.byte	0x04, 0x17
        /*004a*/ 	.short	(.L_1341 - .L_1340)
.L_1340:
        /*004c*/ 	.word	0x00000000
        /*0050*/ 	.short	0x0002
        /*0052*/ 	.short	0x0020
        /*0054*/ 	.byte	0x00, 0xf0, 0x41, 0x00


	//----- nvinfo : EIATTR_KPARAM_INFO
	.align		4
.L_1341:
        /*0058*/ 	.byte	0x04, 0x17
        /*005a*/ 	.short	(.L_1343 - .L_1342)
.L_1342:
        /*005c*/ 	.word	0x00000000
        /*0060*/ 	.short	0x0001
        /*0062*/ 	.short	0x0008
        /*0064*/ 	.byte	0x00, 0xf0, 0x61, 0x00


	//----- nvinfo : EIATTR_KPARAM_INFO
	.align		4
.L_1343:
        /*0068*/ 	.byte	0x04, 0x17
        /*006a*/ 	.short	(.L_1345 - .L_1344)
.L_1344:
        /*006c*/ 	.word	0x00000000
        /*0070*/ 	.short	0x0000
        /*0072*/ 	.short	0x0000
        /*0074*/ 	.byte	0x00, 0xf0, 0x11, 0x00


	//----- nvinfo : EIATTR_SPARSE_MMA_MASK
	.align		4
.L_1345:
        /*0078*/ 	.byte	0x03, 0x50
        /*007a*/ 	.short	0x0000


	//----- nvinfo : EIATTR_MAXREG_COUNT
	.align		4
        /*007c*/ 	.byte	0x03, 0x1b
        /*007e*/ 	.short	0x00ff


	//----- nvinfo : EIATTR_MERCURY_ISA_VERSION
	.align		4
        /*0080*/ 	.byte	0x03, 0x5f
        /*0082*/ 	.short	0x0101


	//----- nvinfo : EIATTR_EXIT_INSTR_OFFSETS
	.align		4
        /*0084*/ 	.byte	0x04, 0x1c
        /*0086*/ 	.short	(.L_1347 - .L_1346)


	//   ....[0]....
.L_1346:
        /*0088*/ 	.word	0x000006b0


	//   ....[1]....
        /*008c*/ 	.word	0x00000700


	//----- nvinfo : EIATTR_MAX_THREADS
	.align		4
.L_1347:
        /*0090*/ 	.byte	0x04, 0x05
        /*0092*/ 	.short	(.L_1349 - .L_1348)
.L_1348:
        /*0094*/ 	.word	0x00000080
        /*0098*/ 	.word	0x00000001
        /*009c*/ 	.word	0x00000001


	//----- nvinfo : EIATTR_CRS_STACK_SIZE
	.align		4
.L_1349:
        /*00a0*/ 	.byte	0x04, 0x1e
        /*00a2*/ 	.short	(.L_1351 - .L_1350)
.L_1350:
        /*00a4*/ 	.word	0x00000000


	//----- nvinfo : EIATTR_CBANK_PARAM_SIZE
	.align		4
.L_1351:
        /*00a8*/ 	.byte	0x03, 0x19
        /*00aa*/ 	.short	0x0034


	//----- nvinfo : EIATTR_PARAM_CBANK
	.align		4
        /*00ac*/ 	.byte	0x04, 0x0a
        /*00ae*/ 	.short	(.L_1353 - .L_1352)
	.align		4
.L_1352:
        /*00b0*/ 	.word	index@(.nv.constant0._ZN2at6native27unrolled_elementwise_kernelIZZZNS0_66_GLOBAL__N__a0cfb035_28_ActivationHardswishKernel_cu_f5210f67_355216hardswish_kernelERNS_14TensorIteratorEENKUlvE_clEvENKUlvE0_clEvEUlfE_St5arrayIPcLm2EELi4E23TrivialOffsetCalculatorILi1EjESC_NS0_6memory15LoadWithoutCastENSD_16StoreWithoutCastEEEviT_T0_T2_T3_T4_T5_)
        /*00b4*/ 	.short	0x0210
        /*00b6*/ 	.short	0x0034


	//----- nvinfo : EIATTR_SW_WAR
	.align		4
.L_1353:
        /*00b8*/ 	.byte	0x04, 0x36
        /*00ba*/ 	.short	(.L_1355 - .L_1354)
.L_1354:
        /*00bc*/ 	.word	0x00000008
.L_1355:


//--------------------- .nv.info._ZN2at6native29vectorized_elementwise_kernelILi2EZZZNS0_66_GLOBAL__N__a0cfb035_28_ActivationHardswishKernel_cu_f5210f67_355216hardswish_kernelERNS_14TensorIteratorEENKUlvE_clEvENKUlvE0_clEvEUlfE_St5arrayIPcLm2EEEEviT0_T1_ --------------------------
	.section	.nv.info._ZN2at6native29vectorized_elementwise_kernelILi2EZZZNS0_66_GLOBAL__N__a0cfb035_28_ActivationHardswishKernel_cu_f5210f67_355216hardswish_kernelERNS_14TensorIteratorEENKUlvE_clEvENKUlvE0_clEvEUlfE_St5arrayIPcLm2EEEEviT0_T1_,"",@"SHT_CUDA_INFO"
	.sectionflags	@""
	.align	4


	//----- nvinfo : EIATTR_CUDA_API_VERSION
	.align		4
        /*0000*/ 	.byte	0x04, 0x37
        /*0002*/ 	.short	(.L_1357 - .L_1356)
.L_1356:
        /*0004*/ 	.word	0x00000082


	//----- nvinfo : EIATTR_KPARAM_INFO
	.align		4
.L_1357:
        /*0008*/ 	.byte	0x04, 0x17
        /*000a*/ 	.short	(.L_1359 - .L_1358)
.L_1358:
        /*000c*/ 	.word	0x00000000
        /*0010*/ 	.short	0x0002
        /*0012*/ 	.short	0x0020
        /*0014*/ 	.byte	0x00, 0xf0, 0x41, 0x00


	//----- nvinfo : EIATTR_KPARAM_INFO
	.align		4
.L_1359:
        /*0018*/ 	.byte	0x04, 0x17
        /*001a*/ 	.short	(.L_1361 - .L_1360)
.L_1360:
        /*001c*/ 	.word	0x00000000
        /*0020*/ 	.short	0x0001
        /*0022*/ 	.short	0x0008
        /*0024*/ 	.byte	0x00, 0xf0, 0x61, 0x00


	//----- nvinfo : EIATTR_KPARAM_INFO
	.align		4
.L_1361:
        /*0028*/ 	.byte	0x04, 0x17
        /*002a*/ 	.short	(.L_1363 - .L_1362)
.L_1362:
        /*002c*/ 	.word	0x00000000
        /*0030*/ 	.short	0x0000
        /*0032*/ 	.short	0x0000
        /*0034*/ 	.byte	0x00, 0xf0, 0x11, 0x00


	//----- nvinfo : EIATTR_SPARSE_MMA_MASK
	.align		4
.L_1363:
        /*0038*/ 	.byte	0x03, 0x50
        /*003a*/ 	.short	0x0000


	//----- nvinfo : EIATTR_MAXREG_COUNT
	.align		4
        /*003c*/ 	.byte	0x03, 0x1b
        /*003e*/ 	.short	0x00ff


	//----- nvinfo : EIATTR_MERCURY_ISA_VERSION
	.align		4
        /*0040*/ 	.byte	0x03, 0x5f
        /*0042*/ 	.short	0x0101


	//----- nvinfo : EIATTR_EXIT_INSTR_OFFSETS
	.align		4
        /*0044*/ 	.byte	0x04, 0x1c
        /*0046*/ 	.short	(.L_1365 - .L_1364)


	//   ....[0]....
.L_1364:
        /*0048*/ 	.word	0x00000510


	//   ....[1]....
        /*004c*/ 	.word	0x000012b0


	//   ....[2]....
        /*0050*/ 	.word	0x00001300


	//----- nvinfo : EIATTR_MAX_THREADS
	.align		4
.L_1365:
        /*0054*/ 	.byte	0x04, 0x05
        /*0056*/ 	.short	(.L_1367 - .L_1366)
.L_1366:
        /*0058*/ 	.word	0x00000080
        /*005c*/ 	.word	0x00000001
        /*0060*/ 	.word	0x00000001


	//----- nvinfo : EIATTR_CRS_STACK_SIZE
	.align		4
.L_1367:
        /*0064*/ 	.byte	0x04, 0x1e
        /*0066*/ 	.short	(.L_1369 - .L_1368)
.L_1368:
        /*0068*/ 	.word	0x00000000


	//----- nvinfo : EIATTR_CBANK_PARAM_SIZE
	.align		4
.L_1369:
        /*006c*/ 	.byte	0x03, 0x19
        /*006e*/ 	.short	0x0030


	//----- nvinfo : EIATTR_PARAM_CBANK
	.align		4
        /*0070*/ 	.byte	0x04, 0x0a
        /*0072*/ 	.short	(.L_1371 - .L_1370)
	.align		4
.L_1370:
        /*0074*/ 	.word	index@(.nv.constant0._ZN2at6native29vectorized_elementwise_kernelILi2EZZZNS0_66_GLOBAL__N__a0cfb035_28_ActivationHardswishKernel_cu_f5210f67_355216hardswish_kernelERNS_14TensorIteratorEENKUlvE_clEvENKUlvE0_clEvEUlfE_St5arrayIPcLm2EEEEviT0_T1_)
        /*0078*/ 	.short	0x0210
        /*007a*/ 	.short	0x0030


	//----- nvinfo : EIATTR_SW_WAR
	.align		4
.L_1371:
        /*007c*/ 	.byte	0x04, 0x36
        /*007e*/ 	.short	(.L_1373 - .L_1372)
.L_1372:
        /*0080*/ 	.word	0x00000008
.L_1373:


//--------------------- .nv.info._ZN2at6native29vectorized_elementwise_kernelILi4EZZZNS0_66_GLOBAL__N__a0cfb035_28_ActivationHardswishKernel_cu_f5210f67_355216hardswish_kernelERNS_14TensorIteratorEENKUlvE_clEvENKUlvE0_clEvEUlfE_St5arrayIPcLm2EEEEviT0_T1_ --------------------------
	.section	.nv.info._ZN2at6native29vectorized_elementwise_kernelILi4EZZZNS0_66_GLOBAL__N__a0cfb035_28_ActivationHardswishKernel_cu_f5210f67_355216hardswish_kernelERNS_14TensorIteratorEENKUlvE_clEvENKUlvE0_clEvEUlfE_St5arrayIPcLm2EEEEviT0_T1_,"",@"SHT_CUDA_INFO"
	.sectionflags	@""
	.align	4


	//----- nvinfo : EIATTR_CUDA_API_VERSION
	.align		4
        /*0000*/ 	.byte	0x04, 0x37
        /*0002*/ 	.short	(.L_1375 - .L_1374)
.L_1374:
        /*0004*/ 	.word	0x00000082


	//----- nvinfo : EIATTR_KPARAM_INFO
	.align		4
.L_1375:
        /*0008*/ 	.byte	0x04, 0x17
        /*000a*/ 	.short	(.L_1377 - .L_1376)
.L_1376:
        /*000c*/ 	.word	0x00000000
        /*0010*/ 	.short	0x0002
        /*0012*/ 	.short	0x0020
        /*0014*/ 	.byte	0x00, 0xf0, 0x41, 0x00


	//----- nvinfo : EIATTR_KPARAM_INFO
	.align		4
.L_1377:
        /*0018*/ 	.byte	0x04, 0x17
        /*001a*/ 	.short	(.L_1379 - .L_1378)
.L_1378:
        /*001c*/ 	.word	0x00000000
        /*0020*/ 	.short	0x0001
        /*0022*/ 	.short	0x0008
        /*0024*/ 	.byte	0x00, 0xf0, 0x61, 0x00


	//----- nvinfo : EIATTR_KPARAM_INFO
	.align		4
.L_1379:
        /*0028*/ 	.byte	0x04, 0x17
        /*002a*/ 	.short	(.L_1381 - .L_1380)
.L_1380:
        /*002c*/ 	.word	0x00000000
        /*0030*/ 	.short	0x0000
        /*0032*/ 	.short	0x0000
        /*0034*/ 	.byte	0x00, 0xf0, 0x11, 0x00


	//----- nvinfo : EIATTR_SPARSE_MMA_MASK
	.align		4
.L_1381:
        /*0038*/ 	.byte	0x03, 0x50
        /*003a*/ 	.short	0x0000


	//----- nvinfo : EIATTR_MAXREG_COUNT
	.align		4
        /*003c*/ 	.byte	0x03, 0x1b
        /*003e*/ 	.short	0x00ff


	//----- nvinfo : EIATTR_MERCURY_ISA_VERSION
	.align		4
        /*0040*/ 	.byte	0x03, 0x5f
        /*0042*/ 	.short	0x0101


	//----- nvinfo : EIATTR_EXIT_INSTR_OFFSETS
	.align		4
        /*0044*/ 	.byte	0x04, 0x1c
        /*0046*/ 	.short	(.L_1383 - .L_1382)


	//   ....[0]....
.L_1382:
        /*0048*/ 	.word	0x000004d0


	//   ....[1]....
        /*004c*/ 	.word	0x00001270


	//   ....[2]....
        /*0050*/ 	.word	0x000012c0


	//----- nvinfo : EIATTR_MAX_THREADS
	.align		4
.L_1383:
        /*0054*/ 	.byte	0x04, 0x05
        /*0056*/ 	.short	(.L_1385 - .L_1384)
.L_1384:
        /*0058*/ 	.word	0x00000080
        /*005c*/ 	.word	0x00000001
        /*0060*/ 	.word	0x00000001


	//----- nvinfo : EIATTR_CRS_STACK_SIZE
	.align		4
.L_1385:
        /*0064*/ 	.byte	0x04, 0x1e
        /*0066*/ 	.short	(.L_1387 - .L_1386)
.L_1386:
        /*0068*/ 	.word	0x00000000


	//----- nvinfo : EIATTR_CBANK_PARAM_SIZE
	.align		4
.L_1387:
        /*006c*/ 	.byte	0x03, 0x19
        /*006e*/ 	.short	0x0030


	//----- nvinfo : EIATTR_PARAM_CBANK
	.align		4
        /*0070*/ 	.byte	0x04, 0x0a
        /*0072*/ 	.short	(.L_1389 - .L_1388)
	.align		4
.L_1388:
        /*0074*/ 	.word	index@(.nv.constant0._ZN2at6native29vectorized_elementwise_kernelILi4EZZZNS0_66_GLOBAL__N__a0cfb035_28_ActivationHardswishKernel_cu_f5210f67_355216hardswish_kernelERNS_14TensorIteratorEENKUlvE_clEvENKUlvE0_clEvEUlfE_St5arrayIPcLm2EEEEviT0_T1_)
        /*0078*/ 	.short	0x0210
        /*007a*/ 	.short	0x0030


	//----- nvinfo : EIATTR_SW_WAR
	.align		4
.L_1389:
        /*007c*/ 	.byte	0x04, 0x36
        /*007e*/ 	.short	(.L_1391 - .L_1390)
.L_1390:
        /*0080*/ 	.word	0x00000008
.L_1391:


//--------------------- .nv.info._ZN2at6native29vectorized_elementwise_kernelILi8EZZZNS0_66_GLOBAL__N__a0cfb035_28_ActivationHardswishKernel_cu_f5210f67_355216hardswish_kernelERNS_14TensorIteratorEENKUlvE_clEvENKUlvE0_clEvEUlfE_St5arrayIPcLm2EEEEviT0_T1_ --------------------------
	.section	.nv.info._ZN2at6native29vectorized_elementwise_kernelILi8EZZZNS0_66_GLOBAL__N__a0cfb035_28_ActivationHardswishKernel_cu_f5210f67_355216hardswish_kernelERNS_14TensorIteratorEENKUlvE_clEvENKUlvE0_clEvEUlfE_St5arrayIPcLm2EEEEviT0_T1_,"",@"SHT_CUDA_INFO"
	.sectionflags	@""
	.align	4


	//----- nvinfo : EIATTR_CUDA_API_VERSION
	.align		4
        /*0000*/ 	.byte	0x04, 0x37
        /*0002*/ 	.short	(.L_1393 - .L_1392)
.L_1392:
        /*0004*/ 	.word	0x00000082


	//----- nvinfo : EIATTR_KPARAM_INFO
	.align		4
.L_1393:
        /*0008*/ 	.byte	0x04, 0x17
        /*000a*/ 	.short	(.L_1395 - .L_1394)
.L_1394:
        /*000c*/ 	.word	0x00000000
        /*0010*/ 	.short	0x0002
        /*0012*/ 	.short	0x0020
        /*0014*/ 	.byte	0x00, 0xf0, 0x41, 0x00


	//----- nvinfo : EIATTR_KPARAM_INFO
	.align		4
.L_1395:
        /*0018*/ 	.byte	0x04, 0x17
        /*001a*/ 	.short	(.L_1397 - .L_1396)
.L_1396:
        /*001c*/ 	.word	0x00000000
        /*0020*/ 	.short	0x0001
        /*0022*/ 	.short	0x0008
        /*0024*/ 	.byte	0x00, 0xf0, 0x61, 0x00


	//----- nvinfo : EIATTR_KPARAM_INFO
	.align		4
.L_1397:
        /*0028*/ 	.byte	0x04, 0x17
        /*002a*/ 	.short	(.L_1399 - .L_1398)
.L_1398:
        /*002c*/ 	.word	0x00000000
        /*0030*/ 	.short	0x0000
        /*0032*/ 	.short	0x0000
        /*0034*/ 	.byte	0x00, 0xf0, 0x11, 0x00


	//----- nvinfo : EIATTR_SPARSE_MMA_MASK
	.align		4
.L_1399:
        /*0038*/ 	.byte	0x03, 0x50
        /*003a*/ 	.short	0x0000


	//----- nvinfo : EIATTR_MAXREG_COUNT
	.align		4
        /*003c*/ 	.byte	0x03, 0x1b
        /*003e*/ 	.short	0x00ff


	//----- nvinfo : EIATTR_MERCURY_ISA_VERSION
	.align		4
        /*0040*/ 	.byte	0x03, 0x5f
        /*0042*/ 	.short	0x0101


	//----- nvinfo : EIATTR_EXIT_INSTR_OFFSETS
	.align		4
        /*0044*/ 	.byte	0x04, 0x1c
        /*0046*/ 	.short	(.L_1401 - .L_1400)


	//   ....[0]....
.L_1400:
        /*0048*/ 	.word	0x000004d0


	//   ....[1]....
        /*004c*/ 	.word	0x00001270


	//   ....[2]....
        /*0050*/ 	.word	0x000012c0


	//----- nvinfo : EIATTR_MAX_THREADS
	.align		4
.L_1401:
        /*0054*/ 	.byte	0x04, 0x05
        /*0056*/ 	.short	(.L_1403 - .L_1402)
.L_1402:
        /*0058*/ 	.word	0x00000080
        /*005c*/ 	.word	0x00000001
        /*0060*/ 	.word	0x00000001


	//----- nvinfo : EIATTR_CRS_STACK_SIZE
	.align		4
.L_1403:
        /*0064*/ 	.byte	0x04, 0x1e
        /*0066*/ 	.short	(.L_1405 - .L_1404)
.L_1404:
        /*0068*/ 	.word	0x00000000


	//----- nvinfo : EIATTR_CBANK_PARAM_SIZE
	.align		4
.L_1405:
        /*006c*/ 	.byte	0x03, 0x19
        /*006e*/ 	.short	0x0030


	//----- nvinfo : EIATTR_PARAM_CBANK
	.align		4
        /*0070*/ 	.byte	0x04, 0x0a
        /*0072*/ 	.short	(.L_1407 - .L_1406)
	.align		4
.L_1406:
        /*0074*/ 	.word	index@(.nv.constant0._ZN2at6native29vectorized_elementwise_kernelILi8EZZZNS0_66_GLOBAL__N__a0cfb035_28_ActivationHardswishKernel_cu_f5210f67_355216hardswish_kernelERNS_14TensorIteratorEENKUlvE_clEvENKUlvE0_clEvEUlfE_St5arrayIPcLm2EEEEviT0_T1_)
        /*0078*/ 	.short	0x0210
        /*007a*/ 	.short	0x0030


	//----- nvinfo : EIATTR_SW_WAR
	.align		4
.L_1407:
        /*007c*/ 	.byte	0x04, 0x36
        /*007e*/ 	.short	(.L_1409 - .L_1408)
.L_1408:
        /*0080*/ 	.word	0x00000008
.L_1409:


//--------------------- .nv.info._ZN2at6native18elementwise_kernelILi128ELi4EZNS0_15gpu_kernel_implIZZZNS0_66_GLOBAL__N__a0cfb035_28_ActivationHardswishKernel_cu_f5210f67_355216hardswish_kernelERNS_14TensorIteratorEENKUlvE_clEvENKUlvE_clEvEUldE_EEvRNS_18TensorIteratorBaseERKT_EUliE_EEviT1_ --------------------------
	.section	.nv.info._ZN2at6native18elementwise_kernelILi128ELi4EZNS0_15gpu_kernel_implIZZZNS0_66_GLOBAL__N__a0cfb035_28_ActivationHardswishKernel_cu_f5210f67_355216hardswish_kernelERNS_14TensorIteratorEENKUlvE_clEvENKUlvE_clEvEUldE_EEvRNS_18TensorIteratorBaseERKT_EUliE_EEviT1_,"",@"SHT_CUDA_INFO"
	.sectionflags	@""
	.align	4


	//----- nvinfo : EIATTR_CUDA_API_VERSION
	.align		4
        /*0000*/ 	.byte	0x04, 0x37
        /*0002*/ 	.short	(.L_1411 - .L_1410)
.L_1410:
        /*0004*/ 	.word	0x00000082


	//----- nvinfo : EIATTR_KPARAM_INFO
	.align		4
.L_1411:
        /*0008*/ 	.byte	0x04, 0x17
        /*000a*/ 	.short	(.L_1413 - .L_1412)
.L_1412:
        /*000c*/ 	.word	0x00000000
        /*0010*/ 	.short	0x0001
        /*0012*/ 	.short	0x0008
        /*0014*/ 	.byte	0x00, 0xf0, 0x01, 0x09


	//----- nvinfo : EIATTR_KPARAM_INFO
	.align		4
.L_1413:
        /*0018*/ 	.byte	0x04, 0x17
        /*001a*/ 	.short	(.L_1415 - .L_1414)
.L_1414:
        /*001c*/ 	.word	0x00000000
        /*0020*/ 	.short	0x0000
        /*0022*/ 	.short	0x0000
        /*0024*/ 	.byte	0x00, 0xf0, 0x11, 0x00


	//----- nvinfo : EIATTR_SPARSE_MMA_MASK
	.align		4
.L_1415:
        /*0028*/ 	.byte	0x03, 0x50
        /*002a*/ 	.short	0x0000


	//----- nvinfo : EIATTR_MAXREG_COUNT
	.align		4
        /*002c*/ 	.byte	0x03, 0x1b
        /*002e*/ 	.short	0x0080


	//----- nvinfo : EIATTR_EXTERNS
	.align		4
        /*0030*/ 	.byte	0x04, 0x0f
        /*0032*/ 	.short	(.L_1417 - .L_1416)


	//   ....[0]....
	.align		4
.L_1416:
        /*0034*/ 	.word	index@(__assertfail)


	//----- nvinfo : EIATTR_MERCURY_ISA_VERSION
	.align		4
.L_1417:
        /*0038*/ 	.byte	0x03, 0x5f
        /*003a*/ 	.short	0x0101


	//----- nvinfo : EIATTR_SYSCALL_OFFSETS
	.align		4
        /*003c*/ 	.byte	0x04, 0x46
        /*003e*/ 	.short	(.L_1419 - .L_1418)


	//   ....[0]....
.L_1418:
        /*0040*/ 	.word	0x00002260


	//   ....[1]....
        /*0044*/ 	.word	0x00003460


	//   ....[2]....
        /*0048*/ 	.word	0x000056f0


	//   ....[3]....
        /*004c*/ 	.word	0x000068f0


	//   ....[4]....
        /*0050*/ 	.word	0x00008b70


	//   ....[5]....
        /*0054*/ 	.word	0x00009d70


	//   ....[6]....
        /*0058*/ 	.word	0x0000bfe0


	//   ....[7]....
        /*005c*/ 	.word	0x0000d1e0


	//----- nvinfo : EIATTR_EXIT_INSTR_OFFSETS
	.align		4
.L_1419:
        /*0060*/ 	.byte	0x04, 0x1c
        /*0062*/ 	.short	(.L_1421 - .L_1420)


	//   ....[0]....
.L_1420:
        /*0064*/ 	.word	0x00009e20


	//   ....[1]....
        /*0068*/ 	.word	0x0000c220


	//   ....[2]....
        /*006c*/ 	.word	0x0000c260


	//   ....[3]....
        /*0070*/ 	.word	0x0000c2f0


	//   ....[4]....
        /*0074*/ 	.word	0x0000c320


	//   ....[5]....
        /*0078*/ 	.word	0x0000c350


	//   ....[6]....
        /*007c*/ 	.word	0x0000c420


	//   ....[7]....
        /*0080*/ 	.word	0x0000c4a0


	//   ....[8]....
        /*0084*/ 	.word	0x0000c580


	//   ....[9]....
        /*0088*/ 	.word	0x0000c610


	//   ....[10]....
        /*008c*/ 	.word	0x0000c630


	//   ....[11]....
        /*0090*/ 	.word	0x0000c6f0


	//   ....[12]....
        /*0094*/ 	.word	0x0000c720


	//   ....[13]....
        /*0098*/ 	.word	0x0000c8f0


	//   ....[14]....
        /*009c*/ 	.word	0x0000ca90


	//   ....[15]....
        /*00a0*/ 	.word	0x0000cb10


	//   ....[16]....
        /*00a4*/ 	.word	0x0000cbc0


	//   ....[17]....
        /*00a8*/ 	.word	0x0000cd80


	//   ....[18]....
        /*00ac*/ 	.word	0x0000cf40


	//   ....[19]....
        /*00b0*/ 	.word	0x0000d0e0


	//   ....[20]....
        /*00b4*/ 	.word	0x0000d1f0


	//   ....[21]....
        /*00b8*/ 	.word	0x0000d220


	//   ....[22]....
        /*00bc*/ 	.word	0x0000d250


	//----- nvinfo : EIATTR_MAX_THREADS
	.align		4
.L_1421:
        /*00c0*/ 	.byte	0x04, 0x05
        /*00c2*/ 	.short	(.L_1423 - .L_1422)
.L_1422:
        /*00c4*/ 	.word	0x00000080
        /*00c8*/ 	.word	0x00000001
        /*00cc*/ 	.word	0x00000001


	//----- nvinfo : EIATTR_CRS_STACK_SIZE
	.align		4
.L_1423:
        /*00d0*/ 	.byte	0x04, 0x1e
        /*00d2*/ 	.short	(.L_1425 - .L_1424)
.L_1424:
        /*00d4*/ 	.word	0x00000000


	//----- nvinfo : EIATTR_CBANK_PARAM_SIZE
	.align		4
.L_1425:
        /*00d8*/ 	.byte	0x03, 0x19
        /*00da*/ 	.short	0x0248


	//----- nvinfo : EIATTR_PARAM_CBANK
	.align		4
        /*00dc*/ 	.byte	0x04, 0x0a
        /*00de*/ 	.short	(.L_1427 - .L_1426)
	.align		4
.L_1426:
        /*00e0*/ 	.word	index@(.nv.constant0._ZN2at6native18elementwise_kernelILi128ELi4EZNS0_15gpu_kernel_implIZZZNS0_66_GLOBAL__N__a0cfb035_28_ActivationHardswishKernel_cu_f5210f67_355216hardswish_kernelERNS_14TensorIteratorEENKUlvE_clEvENKUlvE_clEvEUldE_EEvRNS_18TensorIteratorBaseERKT_EUliE_EEviT1_)
        /*00e4*/ 	.short	0x0210
        /*00e6*/ 	.short	0x0248


	//----- nvinfo : EIATTR_SW_WAR
	.align		4
.L_1427:
        /*00e8*/ 	.byte	0x04, 0x36
        /*00ea*/ 	.short	(.L_1429 - .L_1428)
.L_1428:
        /*00ec*/ 	.word	0x00000008
.L_1429:


//--------------------- .nv.info._ZN2at6native27unrolled_elementwise_kernelIZZZNS0_66_GLOBAL__N__a0cfb035_28_ActivationHardswishKernel_cu_f5210f67_355216hardswish_kernelERNS_14TensorIteratorEENKUlvE_clEvENKUlvE_clEvEUldE_St5arrayIPcLm2EELi4E23TrivialOffsetCalculatorILi1EjESC_NS0_6memory12LoadWithCastILi1EEENSD_13StoreWithCastILi1EEEEEviT_T0_T2_T3_T4_T5_ --------------------------
	.section	.nv.info._ZN2at6native27unrolled_elementwise_kernelIZZZNS0_66_GLOBAL__N__a0cfb035_28_ActivationHardswishKernel_cu_f5210f67_355216hardswish_kernelERNS_14TensorIteratorEENKUlvE_clEvENKUlvE_clEvEUldE_St5arrayIPcLm2EELi4E23TrivialOffsetCalculatorILi1EjESC_NS0_6memory12LoadWithCastILi1EEENSD_13StoreWithCastILi1EEEEEviT_T0_T2_T3_T4_T5_,"",@"SHT_CUDA_INFO"
	.sectionflags	@""
	.align	4


	//----- nvinfo : EIATTR_CUDA_API_VERSION
	.align		4
        /*0000*/ 	.byte	0x04, 0x37
        /*0002*/ 	.short	(.L_1431 - .L_1430)
.L_1430:
        /*0004*/ 	.word	0x00000082


	//----- nvinfo : EIATTR_KPARAM_INFO
	.align		4
.L_1431:
        /*0008*/ 	.byte	0x04, 0x17
        /*000a*/ 	.short	(.L_1433 - .L_1432)
.L_1432:
        /*000c*/ 	.word	0x00000000
        /*0010*/ 	.short	0x0006
        /*0012*/ 	.short	0x004c
        /*0014*/ 	.byte	0x00, 0xf0, 0x21, 0x00


	//----- nvinfo : EIATTR_KPARAM_INFO
	.align		4
.L_1433:
        /*0018*/ 	.byte	0x04, 0x17
        /*001a*/ 	.short	(.L_1435 - .L_1434)
.L_1434:
        /*001c*/ 	.word	0x00000000
        /*0020*/ 	.short	0x0005
        /*0022*/ 	.short	0x0044
        /*0024*/ 	.byte	0x00, 0xf0, 0x21, 0x00


	//----- nvinfo : EIATTR_KPARAM_INFO
	.align		4
.L_1435:
        /*0028*/ 	.byte	0x04, 0x17
        /*002a*/ 	.short	(.L_1437 - .L_1436)
.L_1436:
        /*002c*/ 	.word	0x00000000
        /*0030*/ 	.short	0x0004
        /*0032*/ 	.short	0x0041
        /*0034*/ 	.byte	0x00, 0xf0, 0x05, 0x00


	//----- nvinfo : EIATTR_KPARAM_INFO
	.align		4
.L_1437:
        /*0038*/ 	.byte	0x04, 0x17
        /*003a*/ 	.short	(.L_1439 - .L_1438)
.L_1438:
        /*003c*/ 	.word	0x00000000
        /*0040*/ 	.short	0x0003
        /*0042*/ 	.short	0x0040
        /*0044*/ 	.byte	0x00, 0xf0, 0x05, 0x00


	//----- nvinfo : EIATTR_KPARAM_INFO
	.align		4
.L_1439:
        /*0048*/ 	.byte	0x04, 0x17
        /*004a*/ 	.short	(.L_1441 - .L_1440)
.L_1440:
        /*004c*/ 	.word	0x00000000
        /*0050*/ 	.short	0x0002
        /*0052*/ 	.short	0x0030
        /*0054*/ 	.byte	0x00, 0xf0, 0x41, 0x00


	//----- nvinfo : EIATTR_KPARAM_INFO
	.align		4
.L_1441:
        /*0058*/ 	.byte	0x04, 0x17
        /*005a*/ 	.short	(.L_1443 - .L_1442)
.L_1442:
        /*005c*/ 	.word	0x00000000
        /*0060*/ 	.short	0x0001
        /*0062*/ 	.short	0x0008
        /*0064*/ 	.byte	0x00, 0xf0, 0xa1, 0x00


	//----- nvinfo : EIATTR_KPARAM_INFO
	.align		4
.L_1443:
        /*0068*/ 	.byte	0x04, 0x17
        /*006a*/ 	.short	(.L_1445 - .L_1444)
.L_1444:
        /*006c*/ 	.word	0x00000000
        /*0070*/ 	.short	0x0000
        /*0072*/ 	.short	0x0000
        /*0074*/ 	.byte	0x00, 0xf0, 0x11, 0x00


	//----- nvinfo : EIATTR_SPARSE_MMA_MASK
	.align		4
.L_1445:
        /*0078*/ 	.byte	0x03, 0x50
        /*007a*/ 	.short	0x0000


	//----- nvinfo : EIATTR_MAXREG_COUNT
	.align		4
        /*007c*/ 	.byte	0x03, 0x1b
        /*007e*/ 	.short	0x00ff


	//----- nvinfo : EIATTR_EXTERNS
	.align		4
        /*0080*/ 	.byte	0x04, 0x0f
        /*0082*/ 	.short	(.L_1447 - .L_1446)


	//   ....[0]....
	.align		4
.L_1446:
        /*0084*/ 	.word	index@(__assertfail)


	//----- nvinfo : EIATTR_MERCURY_ISA_VERSION
	.align		4
.L_1447:
        /*0088*/ 	.byte	0x03, 0x5f
        /*008a*/ 	.short	0x0101


	//----- nvinfo : EIATTR_SYSCALL_OFFSETS
	.align		4
        /*008c*/ 	.byte	0x04, 0x46
        /*008e*/ 	.short	(.L_1449 - .L_1448)


	//   ....[0]....
.L_1448:
        /*0090*/ 	.word	0x00000f80


	//   ....[1]....
        /*0094*/ 	.word	0x00001f20


	//   ....[2]....
        /*0098*/ 	.word	0x00002ed0


	//   ....[3]....
        /*009c*/ 	.word	0x00003e50


	//   ....[4]....
        /*00a0*/ 	.word	0x000055c0


	//   ....[5]....
        /*00a4*/ 	.word	0x00006780


	//   ....[6]....
        /*00a8*/ 	.word	0x00007900


	//   ....[7]....
        /*00ac*/ 	.word	0x00008aa0


	//----- nvinfo : EIATTR_EXIT_INSTR_OFFSETS
	.align		4
.L_1449:
        /*00b0*/ 	.byte	0x04, 0x1c
        /*00b2*/ 	.short	(.L_1451 - .L_1450)


	//   ....[0]....
.L_1450:
        /*00b4*/ 	.word	0x000079a0


	//   ....[1]....
        /*00b8*/ 	.word	0x00007ae0


	//   ....[2]....
        /*00bc*/ 	.word	0x00007b20


	//   ....[3]....
        /*00c0*/ 	.word	0x00007bb0


	//   ....[4]....
        /*00c4*/ 	.word	0x00007be0


	//   ....[5]....
        /*00c8*/ 	.word	0x00007c10


	//   ....[6]....
        /*00cc*/ 	.word	0x00007ce0


	//   ....[7]....
        /*00d0*/ 	.word	0x00007d60


	//   ....[8]....
        /*00d4*/ 	.word	0x00007e40


	//   ....[9]....
        /*00d8*/ 	.word	0x00007ed0


	//   ....[10]....
        /*00dc*/ 	.word	0x00007ef0


	//   ....[11]....
        /*00e0*/ 	.word	0x00007fb0


	//   ....[12]....
        /*00e4*/ 	.word	0x00007fe0


	//   ....[13]....
        /*00e8*/ 	.word	0x000081b0


	//   ....[14]....
        /*00ec*/ 	.word	0x00008350


	//   ....[15]....
        /*00f0*/ 	.word	0x000083d0


	//   ....[16]....
        /*00f4*/ 	.word	0x00008480


	//   ....[17]....
        /*00f8*/ 	.word	0x00008640


	//   ....[18]....
        /*00fc*/ 	.word	0x00008800


	//   ....[19]....
        /*0100*/ 	.word	0x000089a0


	//   ....[20]....
        /*0104*/ 	.word	0x00008ab0


	//   ....[21]....
        /*0108*/ 	.word	0x00008ae0


	//   ....[22]....
        /*010c*/ 	.word	0x00008b10


	//----- nvinfo : EIATTR_MAX_THREADS
	.align		4
.L_1451:
        /*0110*/ 	.byte	0x04, 0x05
        /*0112*/ 	.short	(.L_1453 - .L_1452)
.L_1452:
        /*0114*/ 	.word	0x00000080
        /*0118*/ 	.word	0x00000001
        /*011c*/ 	.word	0x00000001


	//----- nvinfo : EIATTR_CRS_STACK_SIZE
	.align		4
.L_1453:
        /*0120*/ 	.byte	0x04, 0x1e
        /*0122*/ 	.short	(.L_1455 - .L_1454)
.L_1454:
        /*0124*/ 	.word	0x00000000


	//----- nvinfo : EIATTR_CBANK_PARAM_SIZE
	.align		4
.L_1455:
        /*0128*/ 	.byte	0x03, 0x19
        /*012a*/ 	.short	0x0054


	//----- nvinfo : EIATTR_PARAM_CBANK
	.align		4
        /*012c*/ 	.byte	0x04, 0x0a
        /*012e*/ 	.short	(.L_1457 - .L_1456)
	.align		4
.L_1456:
        /*0130*/ 	.word	index@(.nv.constant0._ZN2at6native27unrolled_elementwise_kernelIZZZNS0_66_GLOBAL__N__a0cfb035_28_ActivationHardswishKernel_cu_f5210f67_355216hardswish_kernelERNS_14TensorIteratorEENKUlvE_clEvENKUlvE_clEvEUldE_St5arrayIPcLm2EELi4E23TrivialOffsetCalculatorILi1EjESC_NS0_6memory12LoadWithCastILi1EEENSD_13StoreWithCastILi1EEEEEviT_T0_T2_T3_T4_T5_)
        /*0134*/ 	.short	0x0210
        /*0136*/ 	.short	0x0054


	//----- nvinfo : EIATTR_SW_WAR
	.align		4
.L_1457:
        /*0138*/ 	.byte	0x04, 0x36
        /*013a*/ 	.short	(.L_1459 - .L_1458)
.L_1458:
        /*013c*/ 	.word	0x00000008
.L_1459:


//--------------------- .nv.info._ZN2at6native18elementwise_kernelILi128ELi2EZNS0_22gpu_kernel_impl_nocastIZZZNS0_66_GLOBAL__N__a0cfb035_28_ActivationHardswishKernel_cu_f5210f67_355216hardswish_kernelERNS_14TensorIteratorEENKUlvE_clEvENKUlvE_clEvEUldE_EEvRNS_18TensorIteratorBaseERKT_EUliE_EEviT1_ --------------------------
	.section	.nv.info._ZN2at6native18elementwise_kernelILi128ELi2EZNS0_22gpu_kernel_impl_nocastIZZZNS0_66_GLOBAL__N__a0cfb035_28_ActivationHardswishKernel_cu_f5210f67_355216hardswish_kernelERNS_14TensorIteratorEENKUlvE_clEvENKUlvE_clEvEUldE_EEvRNS_18TensorIteratorBaseERKT_EUliE_EEviT1_,"",@"SHT_CUDA_INFO"
	.sectionflags	@""
	.align	4


	//----- nvinfo : EIATTR_CUDA_API_VERSION
	.align		4
        /*0000*/ 	.byte	0x04, 0x37
        /*0002*/ 	.short	(.L_1461 - .L_1460)
.L_1460:
        /*0004*/ 	.word	0x00000082


	//----- nvinfo : EIATTR_KPARAM_INFO
	.align		4
.L_1461:
        /*0008*/ 	.byte	0x04, 0x17
        /*000a*/ 	.short	(.L_1463 - .L_1462)
.L_1462:
        /*000c*/ 	.word	0x00000000
        /*0010*/ 	.short	0x0001
        /*0012*/ 	.short	0x0008
        /*0014*/ 	.byte	0x00, 0xf0, 0xe1, 0x08


	//----- nvinfo : EIATTR_KPARAM_INFO
	.align		4
.L_1463:
        /*0018*/ 	.byte	0x04, 0x17
        /*001a*/ 	.short	(.L_1465 - .L_1464)
.L_1464:
        /*001c*/ 	.word	0x00000000
        /*0020*/ 	.short	0x0000
        /*0022*/ 	.short	0x0000
        /*0024*/ 	.byte	0x00, 0xf0, 0x11, 0x00


	//----- nvinfo : EIATTR_SPARSE_MMA_MASK
	.align		4
.L_1465:
        /*0028*/ 	.byte	0x03, 0x50
        /*002a*/ 	.short	0x0000


	//----- nvinfo : EIATTR_MAXREG_COUNT
	.align		4
        /*002c*/ 	.byte	0x03, 0x1b
        /*002e*/ 	.short	0x0080


	//----- nvinfo : EIATTR_MERCURY_ISA_VERSION
	.align		4
        /*0030*/ 	.byte	0x03, 0x5f
        /*0032*/ 	.short	0x0101


	//----- nvinfo : EIATTR_EXIT_INSTR_OFFSETS
	.align		4
        /*0034*/ 	.byte	0x04, 0x1c
        /*0036*/ 	.short	(.L_1467 - .L_1466)


	//   ....[0]....
.L_1466:
        /*0038*/ 	.word	0x00001510


	//   ....[1]....
        /*003c*/ 	.word	0x00002970


	//----- nvinfo : EIATTR_MAX_THREADS
	.align		4
.L_1467:
        /*0040*/ 	.byte	0x04, 0x05
        /*0042*/ 	.short	(.L_1469 - .L_1468)
.L_1468:
        /*0044*/ 	.word	0x00000080
        /*0048*/ 	.word	0x00000001
        /*004c*/ 	.word	0x00000001


	//----- nvinfo : EIATTR_CRS_STACK_SIZE
	.align		4
.L_1469:
        /*0050*/ 	.byte	0x04, 0x1e
        /*0052*/ 	.short	(.L_1471 - .L_1470)
.L_1470:
        /*0054*/ 	.word	0x00000000


	//----- nvinfo : EIATTR_CBANK_PARAM_SIZE
	.align		4
.L_1471:
        /*0058*/ 	.byte	0x03, 0x19
        /*005a*/ 	.short	0x0240


	//----- nvinfo : EIATTR_PARAM_CBANK
	.align		4
        /*005c*/ 	.byte	0x04, 0x0a
        /*005e*/ 	.short	(.L_1473 - .L_1472)
	.align		4
.L_1472:
        /*0060*/ 	.word	index@(.nv.constant0._ZN2at6native18elementwise_kernelILi128ELi2EZNS0_22gpu_kernel_impl_nocastIZZZNS0_66_GLOBAL__N__a0cfb035_28_ActivationHardswishKernel_cu_f5210f67_355216hardswish_kernelERNS_14TensorIteratorEENKUlvE_clEvENKUlvE_clEvEUldE_EEvRNS_18TensorIteratorBaseERKT_EUliE_EEviT1_)
        /*0064*/ 	.short	0x0210
        /*0066*/ 	.short	0x0240


	//----- nvinfo : EIATTR_SW_WAR
	.align		4
.L_1473:
        /*0068*/ 	.byte	0x04, 0x36
        /*006a*/ 	.short	(.L_1475 - .L_1474)
.L_1474:
        /*006c*/ 	.word	0x00000008
.L_1475:


//--------------------- .nv.info._ZN2at6native27unrolled_elementwise_kernelIZZZNS0_66_GLOBAL__N__a0cfb035_28_ActivationHardswishKernel_cu_f5210f67_355216hardswish_kernelERNS_14TensorIteratorEENKUlvE_clEvENKUlvE_clEvEUldE_St5arrayIPcLm2EELi4E23TrivialOffsetCalculatorILi1EjESC_NS0_6memory15LoadWithoutCastENSD_16StoreWithoutCastEEEviT_T0_T2_T3_T4_T5_ --------------------------
	.section	.nv.info._ZN2at6native27unrolled_elementwise_kernelIZZZNS0_66_GLOBAL__N__a0cfb035_28_ActivationHardswishKernel_cu_f5210f67_355216hardswish_kernelERNS_14TensorIteratorEENKUlvE_clEvENKUlvE_clEvEUldE_St5arrayIPcLm2EELi4E23TrivialOffsetCalculatorILi1EjESC_NS0_6memory15LoadWithoutCastENSD_16StoreWithoutCastEEEviT_T0_T2_T3_T4_T5_,"",@"SHT_CUDA_INFO"
	.sectionflags	@""
	.align	4


	//----- nvinfo : EIATTR_CUDA_API_VERSION
	.align		4
        /*0000*/ 	.byte	0x04, 0x37
        /*0002*/ 	.short	(.L_1477 - .L_1476)
.L_1476:
        /*0004*/ 	.word	0x00000082


	//----- nvinfo : EIATTR_KPARAM_INFO
	.align		4
.L_1477:
        /*0008*/ 	.byte	0x04, 0x17
        /*000a*/ 	.short	(.L_1479 - .L_1478)
.L_1478:
        /*000c*/ 	.word	0x00000000
        /*0010*/ 	.short	0x0006
        /*0012*/ 	.short	0x0043
        /*0014*/ 	.byte	0x00, 0xf0, 0x05, 0x00


	//----- nvinfo : EIATTR_KPARAM_INFO
	.align		4
.L_1479:
        /*0018*/ 	.byte	0x04, 0x17
        /*001a*/ 	.short	(.L_1481 - .L_1480)
.L_1480:
        /*001c*/ 	.word	0x00000000
        /*0020*/ 	.short	0x0005
        /*0022*/ 	.short	0x0042
        /*0024*/ 	.byte	0x00, 0xf0, 0x05, 0x00


	//----- nvinfo : EIATTR_KPARAM_INFO
	.align		4
.L_1481:
        /*0028*/ 	.byte	0x04, 0x17
        /*002a*/ 	.short	(.L_1483 - .L_1482)
.L_1482:
        /*002c*/ 	.word	0x00000000
        /*0030*/ 	.short	0x0004
        /*0032*/ 	.short	0x0041
        /*0034*/ 	.byte	0x00, 0xf0, 0x05, 0x00


	//----- nvinfo : EIATTR_KPARAM_INFO
	.align		4
.L_1483:
        /*0038*/ 	.byte	0x04, 0x17
        /*003a*/ 	.short	(.L_1485 - .L_1484)
.L_1484:
        /*003c*/ 	.word	0x00000000
        /*0040*/ 	.short	0x0003
        /*0042*/ 	.short	0x0040
        /*0044*/ 	.byte	0x00, 0xf0, 0x05, 0x00


	//----- nvinfo : EIATTR_KPARAM_INFO
	.align		4
.L_1485:
        /*0048*/ 	.byte	0x04, 0x17
        /*004a*/ 	.short	(.L_1487 - .L_1486)
.L_1486:
        /*004c*/ 	.word	0x00000000
        /*0050*/ 	.short	0x0002
        /*0052*/ 	.short	0x0030
        /*0054*/ 	.byte	0x00, 0xf0, 0x41, 0x00


	//----- nvinfo : EIATTR_KPARAM_INFO
	.align		4
.L_1487:
        /*0058*/ 	.byte	0x04, 0x17
        /*005a*/ 	.short	(.L_1489 - .L_1488)
.L_1488:
        /*005c*/ 	.word	0x00000000
        /*0060*/ 	.short	0x0001
        /*0062*/ 	.short	0x0008
        /*0064*/ 	.byte	0x00, 0xf0, 0xa1, 0x00


	//----- nvinfo : EIATTR_KPARAM_INFO
	.align		4
.L_1489:
        /*0068*/ 	.byte	0x04, 0x17
        /*006a*/ 	.short	(.L_1491 - .L_1490)
.L_1490:
        /*006c*/ 	.word	0x00000000
        /*0070*/ 	.short	0x0000
        /*0072*/ 	.short	0x0000
        /*0074*/ 	.byte	0x00, 0xf0, 0x11, 0x00


	//----- nvinfo : EIATTR_SPARSE_MMA_MASK
	.align		4
.L_1491:
        /*0078*/ 	.byte	0x03, 0x50
        /*007a*/ 	.short	0x0000


	//----- nvinfo : EIATTR_MAXREG_COUNT
	.align		4
        /*007c*/ 	.byte	0x03, 0x1b
        /*007e*/ 	.short	0x00ff


	//----- nvinfo : EIATTR_MERCURY_ISA_VERSION
	.align		4
        /*0080*/ 	.byte	0x03, 0x5f
        /*0082*/ 	.short	0x0101


	//----- nvinfo : EIATTR_EXIT_INSTR_OFFSETS
	.align		4
        /*0084*/ 	.byte	0x04, 0x1c
        /*0086*/ 	.short	(.L_1493 - .L_1492)


	//   ....[0]....
.L_1492:
        /*0088*/ 	.word	0x00000800


	//   ....[1]....
        /*008c*/ 	.word	0x00000850


	//----- nvinfo : EIATTR_MAX_THREADS
	.align		4
.L_1493:
        /*0090*/ 	.byte	0x04, 0x05
        /*0092*/ 	.short	(.L_1495 - .L_1494)
.L_1494:
        /*0094*/ 	.word	0x00000080
        /*0098*/ 	.word	0x00000001
        /*009c*/ 	.word	0x00000001


	//----- nvinfo : EIATTR_CRS_STACK_SIZE
	.align		4
.L_1495:
        /*00a0*/ 	.byte	0x04, 0x1e
        /*00a2*/ 	.short	(.L_1497 - .L_1496)
.L_1496:
        /*00a4*/ 	.word	0x00000000


	//----- nvinfo : EIATTR_CBANK_PARAM_SIZE
	.align		4
.L_1497:
        /*00a8*/ 	.byte	0x03, 0x19
        /*00aa*/ 	.short	0x0044


	//----- nvinfo : EIATTR_PARAM_CBANK
	.align		4
        /*00ac*/ 	.byte	0x04, 0x0a
        /*00ae*/ 	.short	(.L_1499 - .L_1498)
	.align		4
.L_1498:
        /*00b0*/ 	.word	index@(.nv.constant0._ZN2at6native27unrolled_elementwise_kernelIZZZNS0_66_GLOBAL__N__a0cfb035_28_ActivationHardswishKernel_cu_f5210f67_355216hardswish_kernelERNS_14TensorIteratorEENKUlvE_clEvENKUlvE_clEvEUldE_St5arrayIPcLm2EELi4E23TrivialOffsetCalculatorILi1EjESC_NS0_6memory15LoadWithoutCastENSD_16StoreWithoutCastEEEviT_T0_T2_T3_T4_T5_)
        /*00b4*/ 	.short	0x0210
        /*00b6*/ 	.short	0x0044


	//----- nvinfo : EIATTR_SW_WAR
	.align		4
.L_1499:
        /*00b8*/ 	.byte	0x04, 0x36
        /*00ba*/ 	.short	(.L_1501 - .L_1500)
.L_1500:
        /*00bc*/ 	.word	0x00000008
.L_1501:


//--------------------- .nv.info._ZN2at6native29vectorized_elementwise_kernelILi2EZZZNS0_66_GLOBAL__N__a0cfb035_28_ActivationHardswishKernel_cu_f5210f67_355216hardswish_kernelERNS_14TensorIteratorEENKUlvE_clEvENKUlvE_clEvEUldE_St5arrayIPcLm2EEEEviT0_T1_ --------------------------
	.section	.nv.info._ZN2at6native29vectorized_elementwise_kernelILi2EZZZNS0_66_GLOBAL__N__a0cfb035_28_ActivationHardswishKernel_cu_f5210f67_355216hardswish_kernelERNS_14TensorIteratorEENKUlvE_clEvENKUlvE_clEvEUldE_St5arrayIPcLm2EEEEviT0_T1_,"",@"SHT_CUDA_INFO"
	.sectionflags	@""
	.align	4


	//----- nvinfo : EIATTR_CUDA_API_VERSION
	.align		4
        /*0000*/ 	.byte	0x04, 0x37
        /*0002*/ 	.short	(.L_1503 - .L_1502)
.L_1502:
        /*0004*/ 	.word	0x00000082


	//----- nvinfo : EIATTR_KPARAM_INFO
	.align		4
.L_1503:
        /*0008*/ 	.byte	0x04, 0x17
        /*000a*/ 	.short	(.L_1505 - .L_1504)
.L_1504:
        /*000c*/ 	.word	0x00000000
        /*0010*/ 	.short	0x0002
        /*0012*/ 	.short	0x0030
        /*0014*/ 	.byte	0x00, 0xf0, 0x41, 0x00


	//----- nvinfo : EIATTR_KPARAM_INFO
	.align		4
.L_1505:
        /*0018*/ 	.byte	0x04, 0x17
        /*001a*/ 	.short	(.L_1507 - .L_1506)
.L_1506:
        /*001c*/ 	.word	0x00000000
        /*0020*/ 	.short	0x0001
        /*0022*/ 	.short	0x0008
        /*0024*/ 	.byte	0x00, 0xf0, 0xa1, 0x00


	//----- nvinfo : EIATTR_KPARAM_INFO
	.align		4
.L_1507:
        /*0028*/ 	.byte	0x04, 0x17
        /*002a*/ 	.short	(.L_1509 - .L_1508)
.L_1508:
        /*002c*/ 	.word	0x00000000
        /*0030*/ 	.short	0x0000
        /*0032*/ 	.short	0x0000
        /*0034*/ 	.byte	0x00, 0xf0, 0x11, 0x00


	//----- nvinfo : EIATTR_SPARSE_MMA_MASK
	.align		4
.L_1509:
        /*0038*/ 	.byte	0x03, 0x50
        /*003a*/ 	.short	0x0000


	//----- nvinfo : EIATTR_MAXREG_COUNT
	.align		4
        /*003c*/ 	.byte	0x03, 0x1b
        /*003e*/ 	.short	0x00ff


	//----- nvinfo : EIATTR_MERCURY_ISA_VERSION
	.align		4
        /*0040*/ 	.byte	0x03, 0x5f
        /*0042*/ 	.short	0x0101


	//----- nvinfo : EIATTR_EXIT_INSTR_OFFSETS
	.align		4
        /*0044*/ 	.byte	0x04, 0x1c
        /*0046*/ 	.short	(.L_1511 - .L_1510)


	//   ....[0]....
.L_1510:
        /*0048*/ 	.word	0x00000650


	//   ....[1]....
        /*004c*/ 	.word	0x000016a0


	//   ....[2]....
        /*0050*/ 	.word	0x000016f0


	//----- nvinfo : EIATTR_MAX_THREADS
	.align		4
.L_1511:
        /*0054*/ 	.byte	0x04, 0x05
        /*0056*/ 	.short	(.L_1513 - .L_1512)
.L_1512:
        /*0058*/ 	.word	0x00000080
        /*005c*/ 	.word	0x00000001
        /*0060*/ 	.word	0x00000001


	//----- nvinfo : EIATTR_CRS_STACK_SIZE
	.align		4
.L_1513:
        /*0064*/ 	.byte	0x04, 0x1e
        /*0066*/ 	.short	(.L_1515 - .L_1514)
.L_1514:
        /*0068*/ 	.word	0x00000000


	//----- nvinfo : EIATTR_CBANK_PARAM_SIZE
	.align		4
.L_1515:
        /*006c*/ 	.byte	0x03, 0x19
        /*006e*/ 	.short	0x0040


	//----- nvinfo : EIATTR_PARAM_CBANK
	.align		4
        /*0070*/ 	.byte	0x04, 0x0a
        /*0072*/ 	.short	(.L_1517 - .L_1516)
	.align		4
.L_1516:
        /*0074*/ 	.word	index@(.nv.constant0._ZN2at6native29vectorized_elementwise_kernelILi2EZZZNS0_66_GLOBAL__N__a0cfb035_28_ActivationHardswishKernel_cu_f5210f67_355216hardswish_kernelERNS_14TensorIteratorEENKUlvE_clEvENKUlvE_clEvEUldE_St5arrayIPcLm2EEEEviT0_T1_)
        /*0078*/ 	.short	0x0210
        /*007a*/ 	.short	0x0040


	//----- nvinfo : EIATTR_SW_WAR
	.align		4
.L_1517:
        /*007c*/ 	.byte	0x04, 0x36
        /*007e*/ 	.short	(.L_1519 - .L_1518)
.L_1518:
        /*0080*/ 	.word	0x00000008
.L_1519:


//--------------------- .nv.info._ZN2at6native29vectorized_elementwise_kernelILi4EZZZNS0_66_GLOBAL__N__a0cfb035_28_ActivationHardswishKernel_cu_f5210f67_355216hardswish_kernelERNS_14TensorIteratorEENKUlvE_clEvENKUlvE_clEvEUldE_St5arrayIPcLm2EEEEviT0_T1_ --------------------------
	.section	.nv.info._ZN2at6native29vectorized_elementwise_kernelILi4EZZZNS0_66_GLOBAL__N__a0cfb035_28_ActivationHardswishKernel_cu_f5210f67_355216hardswish_kernelERNS_14TensorIteratorEENKUlvE_clEvENKUlvE_clEvEUldE_St5arrayIPcLm2EEEEviT0_T1_,"",@"SHT_CUDA_INFO"
	.sectionflags	@""
	.align	4


	//----- nvinfo : EIATTR_CUDA_API_VERSION
	.align		4
        /*0000*/ 	.byte	0x04, 0x37
        /*0002*/ 	.short	(.L_1521 - .L_1520)
.L_1520:
        /*0004*/ 	.word	0x00000082


	//----- nvinfo : EIATTR_KPARAM_INFO
	.align		4
.L_1521:
        /*0008*/ 	.byte	0x04, 0x17
        /*000a*/ 	.short	(.L_1523 - .L_1522)
.L_1522:
        /*000c*/ 	.word	0x00000000
        /*0010*/ 	.short	0x0002
        /*0012*/ 	.short	0x0030
        /*0014*/ 	.byte	0x00, 0xf0, 0x41, 0x00


	//----- nvinfo : EIATTR_KPARAM_INFO
	.align		4
.L_1523:
        /*0018*/ 	.byte	0x04, 0x17
        /*001a*/ 	.short	(.L_1525 - .L_1524)
.L_1524:
        /*001c*/ 	.word	0x00000000
        /*0020*/ 	.short	0x0001
        /*0022*/ 	.short	0x0008
        /*0024*/ 	.byte	0x00, 0xf0, 0xa1, 0x00


	//----- nvinfo : EIATTR_KPARAM_INFO
	.align		4
.L_1525:
        /*0028*/ 	.byte	0x04, 0x17
        /*002a*/ 	.short	(.L_1527 - .L_1526)
.L_1526:
        /*002c*/ 	.word	0x00000000
        /*0030*/ 	.short	0x0000
        /*0032*/ 	.short	0x0000
        /*0034*/ 	.byte	0x00, 0xf0, 0x11, 0x00


	//----- nvinfo : EIATTR_SPARSE_MMA_MASK
	.align		4
.L_1527:
        /*0038*/ 	.byte	0x03, 0x50
        /*003a*/ 	.short	0x0000


	//----- nvinfo : EIATTR_MAXREG_COUNT
	.align		4
        /*003c*/ 	.byte	0x03, 0x1b
        /*003e*/ 	.short	0x00ff


	//----- nvinfo : EIATTR_MERCURY_ISA_VERSION
	.align		4
        /*0040*/ 	.byte	0x03, 0x5f
        /*0042*/ 	.short	0x0101


	//----- nvinfo : EIATTR_EXIT_INSTR_OFFSETS
	.align		4
        /*0044*/ 	.byte	0x04, 0x1c
        /*0046*/ 	.short	(.L_1529 - .L_1528)


	//   ....[0]....
.L_1528:
        /*0048*/ 	.word	0x00000650


	//   ....[1]....
        /*004c*/ 	.word	0x000016a0


	//   ....[2]....
        /*0050*/ 	.word	0x000016f0


	//----- nvinfo : EIATTR_MAX_THREADS
	.align		4
.L_1529:
        /*0054*/ 	.byte	0x04, 0x05
        /*0056*/ 	.short	(.L_1531 - .L_1530)
.L_1530:
        /*0058*/ 	.word	0x00000080
        /*005c*/ 	.word	0x00000001
        /*0060*/ 	.word	0x00000001


	//----- nvinfo : EIATTR_CRS_STACK_SIZE
	.align		4
.L_1531:
        /*0064*/ 	.byte	0x04, 0x1e
        /*0066*/ 	.short	(.L_1533 - .L_1532)
.L_1532:
        /*0068*/ 	.word	0x00000000


	//----- nvinfo : EIATTR_CBANK_PARAM_SIZE
	.align		4
.L_1533:
        /*006c*/ 	.byte	0x03, 0x19
        /*006e*/ 	.short	0x0040


	//----- nvinfo : EIATTR_PARAM_CBANK
	.align		4
        /*0070*/ 	.byte	0x04, 0x0a
        /*0072*/ 	.short	(.L_1535 - .L_1534)
	.align		4
.L_1534:
        /*0074*/ 	.word	index@(.nv.constant0._ZN2at6native29vectorized_elementwise_kernelILi4EZZZNS0_66_GLOBAL__N__a0cfb035_28_ActivationHardswishKernel_cu_f5210f67_355216hardswish_kernelERNS_14TensorIteratorEENKUlvE_clEvENKUlvE_clEvEUldE_St5arrayIPcLm2EEEEviT0_T1_)
        /*0078*/ 	.short	0x0210
        /*007a*/ 	.short	0x0040


	//----- nvinfo : EIATTR_SW_WAR
	.align		4
.L_1535:
        /*007c*/ 	.byte	0x04, 0x36
        /*007e*/ 	.short	(.L_1537 - .L_1536)
.L_1536:
        /*0080*/ 	.word	0x00000008
.L_1537:


//--------------------- .nv.info._ZN2at6native29vectorized_elementwise_kernelILi8EZZZNS0_66_GLOBAL__N__a0cfb035_28_ActivationHardswishKernel_cu_f5210f67_355216hardswish_kernelERNS_14TensorIteratorEENKUlvE_clEvENKUlvE_clEvEUldE_St5arrayIPcLm2EEEEviT0_T1_ --------------------------
	.section	.nv.info._ZN2at6native29vectorized_elementwise_kernelILi8EZZZNS0_66_GLOBAL__N__a0cfb035_28_ActivationHardswishKernel_cu_f5210f67_355216hardswish_kernelERNS_14TensorIteratorEENKUlvE_clEvENKUlvE_clEvEUldE_St5arrayIPcLm2EEEEviT0_T1_,"",@"SHT_CUDA_INFO"
	.sectionflags	@""
	.align	4


	//----- nvinfo : EIATTR_CUDA_API_VERSION
	.align		4
        /*0000*/ 	.byte	0x04, 0x37
        /*0002*/ 	.short	(.L_1539 - .L_1538)
.L_1538:
        /*0004*/ 	.word	0x00000082


	//----- nvinfo : EIATTR_KPARAM_INFO
	.align		4
.L_1539:
        /*0008*/ 	.byte	0x04, 0x17
        /*000a*/ 	.short	(.L_1541 - .L_1540)
.L_1540:
        /*000c*/ 	.word	0x00000000
        /*0010*/ 	.short	0x0002
        /*0012*/ 	.short	0x0030
        /*0014*/ 	.byte	0x00, 0xf0, 0x41, 0x00


	//----- nvinfo : EIATTR_KPARAM_INFO
	.align		4
.L_1541:
        /*0018*/ 	.byte	0x04, 0x17
        /*001a*/ 	.short	(.L_1543 - .L_1542)
.L_1542:
        /*001c*/ 	.word	0x00000000
        /*0020*/ 	.short	0x0001
        /*0022*/ 	.short	0x0008
        /*0024*/ 	.byte	0x00, 0xf0, 0xa1, 0x00


	//----- nvinfo : EIATTR_KPARAM_INFO
	.align		4
.L_1543:
        /*0028*/ 	.byte	0x04, 0x17
        /*002a*/ 	.short	(.L_1545 - .L_1544)
.L_1544:
        /*002c*/ 	.word	0x00000000
        /*0030*/ 	.short	0x0000
        /*0032*/ 	.short	0x0000
        /*0034*/ 	.byte	0x00, 0xf0, 0x11, 0x00


	//----- nvinfo : EIATTR_SPARSE_MMA_MASK
	.align		4
.L_1545:
        /*0038*/ 	.byte	0x03, 0x50
        /*003a*/ 	.short	0x0000


	//----- nvinfo : EIATTR_MAXREG_COUNT
	.align		4
        /*003c*/ 	.byte	0x03, 0x1b
        /*003e*/ 	.short	0x00ff


	//----- nvinfo : EIATTR_MERCURY_ISA_VERSION
	.align		4
        /*0040*/ 	.byte	0x03, 0x5f
        /*0042*/ 	.short	0x0101


	//----- nvinfo : EIATTR_EXIT_INSTR_OFFSETS
	.align		4
        /*0044*/ 	.byte	0x04, 0x1c
        /*0046*/ 	.short	(.L_1547 - .L_1546)


	//   ....[0]....
.L_1546:
        /*0048*/ 	.word	0x00000650


	//   ....[1]....
        /*004c*/ 	.word	0x000016a0


	//   ....[2]....
        /*0050*/ 	.word	0x000016f0


	//----- nvinfo : EIATTR_MAX_THREADS
	.align		4
.L_1547:
        /*0054*/ 	.byte	0x04, 0x05
        /*0056*/ 	.short	(.L_1549 - .L_1548)
.L_1548:
        /*0058*/ 	.word	0x00000080
        /*005c*/ 	.word	0x00000001
        /*0060*/ 	.word	0x00000001


	//----- nvinfo : EIATTR_CRS_STACK_SIZE
	.align		4
.L_1549:
        /*0064*/ 	.byte	0x04, 0x1e
        /*0066*/ 	.short	(.L_1551 - .L_1550)
.L_1550:
        /*0068*/ 	.word	0x00000000


	//----- nvinfo : EIATTR_CBANK_PARAM_SIZE
	.align		4
.L_1551:
        /*006c*/ 	.byte	0x03, 0x19
        /*006e*/ 	.short	0x0040


	//----- nvinfo : EIATTR_PARAM_CBANK
	.align		4
        /*0070*/ 	.byte	0x04, 0x0a
        /*0072*/ 	.short	(.L_1553 - .L_1552)
	.align		4
.L_1552:
        /*0074*/ 	.word	index@(.nv.constant0._ZN2at6native29vectorized_elementwise_kernelILi8EZZZNS0_66_GLOBAL__N__a0cfb035_28_ActivationHardswishKernel_cu_f5210f67_355216hardswish_kernelERNS_14TensorIteratorEENKUlvE_clEvENKUlvE_clEvEUldE_St5arrayIPcLm2EEEEviT0_T1_)
        /*0078*/ 	.short	0x0210
        /*007a*/ 	.short	0x0040


	//----- nvinfo : EIATTR_SW_WAR
	.align		4
.L_1553:
        /*007c*/ 	.byte	0x04, 0x36
        /*007e*/ 	.short	(.L_1555 - .L_1554)
.L_1554:
        /*0080*/ 	.word	0x00000008
.L_1555:


//--------------------- .nv.callgraph             --------------------------
	.section	.nv.callgraph,"",@"SHT_CUDA_CALLGRAPH"
	.align	4
	.sectionentsize	8
	.align		4
        /*0000*/ 	.word	0x00000000
	.align		4
        /*0004*/ 	.word	0xffffffff
	.align		4
        /*0008*/ 	.word	index@(_ZN2at6native18elementwise_kernelILi128ELi4EZNS0_15gpu_kernel_implIZZZNS0_66_GLOBAL__N__a0cfb035_28_ActivationHardswishKernel_cu_f5210f67_355225hardswish_backward_kernelERNS_14TensorIteratorEENKUlvE_clEvENKUlvE2_clEvEUlN3c108BFloat16ES9_E_EEvRNS_18TensorIteratorBaseERKT_EUliE_EEviT1_)
	.align		4
        /*000c*/ 	.word	index@(__assertfail)
	.align		4
        /*0010*/ 	.word	index@(_ZN2at6native27unrolled_elementwise_kernelIZZZNS0_66_GLOBAL__N__a0cfb035_28_ActivationHardswishKernel_cu_f5210f67_355225hardswish_backward_kernelERNS_14TensorIteratorEENKUlvE_clEvENKUlvE2_clEvEUlN3c108BFloat16ES8_E_St5arrayIPcLm3EELi4E23TrivialOffsetCalculatorILi2EjESD_ILi1EjENS0_6memory12LoadWithCastILi2EEENSG_13StoreWithCastILi1EEEEEviT_T0_T2_T3_T4_T5_)
	.align		4
        /*0014*/ 	.word	index@(__assertfail)
	.align		4
        /*0018*/ 	.word	index@(_ZN2at6native18elementwise_kernelILi128ELi4EZNS0_15gpu_kernel_implIZZZNS0_66_GLOBAL__N__a0cfb035_28_ActivationHardswishKernel_cu_f5210f67_355225hardswish_backward_kernelERNS_14TensorIteratorEENKUlvE_clEvENKUlvE1_clEvEUlN3c104HalfES9_E_EEvRNS_18TensorIteratorBaseERKT_EUliE_EEviT1_)
	.align		4
        /*001c*/ 	.word	index@(__assertfail)
	.align		4
        /*0020*/ 	.word	index@(_ZN2at6native27unrolled_elementwise_kernelIZZZNS0_66_GLOBAL__N__a0cfb035_28_ActivationHardswishKernel_cu_f5210f67_355225hardswish_backward_kernelERNS_14TensorIteratorEENKUlvE_clEvENKUlvE1_clEvEUlN3c104HalfES8_E_St5arrayIPcLm3EELi4E23TrivialOffsetCalculatorILi2EjESD_ILi1EjENS0_6memory12LoadWithCastILi2EEENSG_13StoreWithCastILi1EEEEEviT_T0_T2_T3_T4_T5_)
	.align		4
        /*0024*/ 	.word	index@(__assertfail)
	.align		4
        /*0028*/ 	.word	index@(_ZN2at6native18elementwise_kernelILi128ELi4EZNS0_15gpu_kernel_implIZZZNS0_66_GLOBAL__N__a0cfb035_28_ActivationHardswishKernel_cu_f5210f67_355225hardswish_backward_kernelERNS_14TensorIteratorEENKUlvE_clEvENKUlvE0_clEvEUlffE_EEvRNS_18TensorIteratorBaseERKT_EUliE_EEviT1_)
	.align		4
        /*002c*/ 	.word	index@(__assertfail)
	.align		4
        /*0030*/ 	.word	index@(_ZN2at6native27unrolled_elementwise_kernelIZZZNS0_66_GLOBAL__N__a0cfb035_28_ActivationHardswishKernel_cu_f5210f67_355225hardswish_backward_kernelERNS_14TensorIteratorEENKUlvE_clEvENKUlvE0_clEvEUlffE_St5arrayIPcLm3EELi4E23TrivialOffsetCalculatorILi2EjESB_ILi1EjENS0_6memory12LoadWithCastILi2EEENSE_13StoreWithCastILi1EEEEEviT_T0_T2_T3_T4_T5_)
	.align		4
        /*0034*/ 	.word	index@(__assertfail)
	.align		4
        /*0038*/ 	.word	index@(_ZN2at6native18elementwise_kernelILi128ELi4EZNS0_15gpu_kernel_implIZZZNS0_66_GLOBAL__N__a0cfb035_28_ActivationHardswishKernel_cu_f5210f67_355225hardswish_backward_kernelERNS_14TensorIteratorEENKUlvE_clEvENKUlvE_clEvEUlddE_EEvRNS_18TensorIteratorBaseERKT_EUliE_EEviT1_)
	.align		4
        /*003c*/ 	.word	index@(__assertfail)
	.align		4
        /*0040*/ 	.word	index@(_ZN2at6native27unrolled_elementwise_kernelIZZZNS0_66_GLOBAL__N__a0cfb035_28_ActivationHardswishKernel_cu_f5210f67_355225hardswish_backward_kernelERNS_14TensorIteratorEENKUlvE_clEvENKUlvE_clEvEUlddE_St5arrayIPcLm3EELi4E23TrivialOffsetCalculatorILi2EjESB_ILi1EjENS0_6memory12LoadWithCastILi2EEENSE_13StoreWithCastILi1EEEEEviT_T0_T2_T3_T4_T5_)
	.align		4
        /*0044*/ 	.word	index@(__assertfail)
	.align		4
        /*0048*/ 	.word	index@(_ZN2at6native18elementwise_kernelILi128ELi4EZNS0_15gpu_kernel_implIZZZNS0_66_GLOBAL__N__a0cfb035_28_ActivationHardswishKernel_cu_f5210f67_355216hardswish_kernelERNS_14TensorIteratorEENKUlvE_clEvENKUlvE2_clEvEUlN3c108BFloat16EE_EEvRNS_18TensorIteratorBaseERKT_EUliE_EEviT1_)
	.align		4
        /*004c*/ 	.word	index@(__assertfail)
	.align		4
        /*0050*/ 	.word	index@(_ZN2at6native27unrolled_elementwise_kernelIZZZNS0_66_GLOBAL__N__a0cfb035_28_ActivationHardswishKernel_cu_f5210f67_355216hardswish_kernelERNS_14TensorIteratorEENKUlvE_clEvENKUlvE2_clEvEUlN3c108BFloat16EE_St5arrayIPcLm2EELi4E23TrivialOffsetCalculatorILi1EjESE_NS0_6memory12LoadWithCastILi1EEENSF_13StoreWithCastILi1EEEEEviT_T0_T2_T3_T4_T5_)
	.align		4
        /*0054*/ 	.word	index@(__assertfail)
	.align		4
        /*0058*/ 	.word	index@(_ZN2at6native18elementwise_kernelILi128ELi4EZNS0_15gpu_kernel_implIZZZNS0_66_GLOBAL__N__a0cfb035_28_ActivationHardswishKernel_cu_f5210f67_355216hardswish_kernelERNS_14TensorIteratorEENKUlvE_clEvENKUlvE1_clEvEUlN3c104HalfEE_EEvRNS_18TensorIteratorBaseERKT_EUliE_EEviT1_)
	.align		4
        /*005c*/ 	.word	index@(__assertfail)
	.align		4
        /*0060*/ 	.word	index@(_ZN2at6native27unrolled_elementwise_kernelIZZZNS0_66_GLOBAL__N__a0cfb035_28_ActivationHardswishKernel_cu_f5210f67_355216hardswish_kernelERNS_14TensorIteratorEENKUlvE_clEvENKUlvE1_clEvEUlN3c104HalfEE_St5arrayIPcLm2EELi4E23TrivialOffsetCalculatorILi1EjESE_NS0_6memory12LoadWithCastILi1EEENSF_13StoreWithCastILi1EEEEEviT_T0_T2_T3_T4_T5_)
	.align		4
        /*0064*/ 	.word	index@(__assertfail)
	.align		4
        /*0068*/ 	.word	index@(_ZN2at6native18elementwise_kernelILi128ELi4EZNS0_15gpu_kernel_implIZZZNS0_66_GLOBAL__N__a0cfb035_28_ActivationHardswishKernel_cu_f5210f67_355216hardswish_kernelERNS_14TensorIteratorEENKUlvE_clEvENKUlvE0_clEvEUlfE_EEvRNS_18TensorIteratorBaseERKT_EUliE_EEviT1_)
	.align		4
        /*006c*/ 	.word	index@(__assertfail)
	.align		4
        /*0070*/ 	.word	index@(_ZN2at6native27unrolled_elementwise_kernelIZZZNS0_66_GLOBAL__N__a0cfb035_28_ActivationHardswishKernel_cu_f5210f67_355216hardswish_kernelERNS_14TensorIteratorEENKUlvE_clEvENKUlvE0_clEvEUlfE_St5arrayIPcLm2EELi4E23TrivialOffsetCalculatorILi1EjESC_NS0_6memory12LoadWithCastILi1EEENSD_13StoreWithCastILi1EEEEEviT_T0_T2_T3_T4_T5_)
	.align		4
        /*0074*/ 	.word	index@(__assertfail)
	.align		4
        /*0078*/ 	.word	index@(_ZN2at6native18elementwise_kernelILi128ELi4EZNS0_15gpu_kernel_implIZZZNS0_66_GLOBAL__N__a0cfb035_28_ActivationHardswishKernel_cu_f5210f67_355216hardswish_kernelERNS_14TensorIteratorEENKUlvE_clEvENKUlvE_clEvEUldE_EEvRNS_18TensorIteratorBaseERKT_EUliE_EEviT1_)
	.align		4
        /*007c*/ 	.word	index@(__assertfail)
	.align		4
        /*0080*/ 	.word	index@(_ZN2at6native27unrolled_elementwise_kernelIZZZNS0_66_GLOBAL__N__a0cfb035_28_ActivationHardswishKernel_cu_f5210f67_355216hardswish_kernelERNS_14TensorIteratorEENKUlvE_clEvENKUlvE_clEvEUldE_St5arrayIPcLm2EELi4E23TrivialOffsetCalculatorILi1EjESC_NS0_6memory12LoadWithCastILi1EEENSD_13StoreWithCastILi1EEEEEviT_T0_T2_T3_T4_T5_)
	.align		4
        /*0084*/ 	.word	index@(__assertfail)
	.align		4
        /*0088*/ 	.word	0x00000000
	.align		4
        /*008c*/ 	.word	0xfffffffe
	.align		4
        /*0090*/ 	.word	0x00000000
	.align		4
        /*0094*/ 	.word	0xfffffffd
	.align		4
        /*0098*/ 	.word	0x00000000
	.align		4
        /*009c*/ 	.word	0xfffffffc


//--------------------- .nv.constant4             --------------------------
	.section	.nv.constant4,"a",@progbits
	.align	8
	.align		8
.nv.constant4:
        /*0000*/ 	.dword	__assertfail
	.align		8
        /*0008*/ 	.dword	__unnamed_1
	.align		8
        /*0010*/ 	.dword	__unnamed_2
	.align		8
        /*0018*/ 	.dword	__unnamed_3
	.align		8
        /*0020*/ 	.dword	__unnamed_4
	.align		8
        /*0028*/ 	.dword	__unnamed_5
	.align		8
        /*0030*/ 	.dword	__unnamed_6
	.align		8
        /*0038*/ 	.dword	__unnamed_7
	.align		8
        /*0040*/ 	.dword	__unnamed_8
	.align		8
        /*0048*/ 	.dword	_ZN64_INTERNAL_a0cfb035_28_ActivationHardswishKernel_cu_f5210f67_35524cuda3std3__466_GLOBAL__N__a0cfb035_28_ActivationHardswishKernel_cu_f5210f67_35526ignoreE
	.align		8
        /*0050*/ 	.dword	_ZN64_INTERNAL_a0cfb035_28_ActivationHardswishKernel_cu_f5210f67_35524cuda3std3__45__cpo5beginE
	.align		8
        /*0058*/ 	.dword	_ZN64_INTERNAL_a0cfb035_28_ActivationHardswishKernel_cu_f5210f67_35524cuda3std3__45__cpo3endE
	.align		8
        /*0060*/ 	.dword	_ZN64_INTERNAL_a0cfb035_28_ActivationHardswishKernel_cu_f5210f67_35524cuda3std3__45__cpo6cbeginE
	.align		8
        /*0068*/ 	.dword	_ZN64_INTERNAL_a0cfb035_28_ActivationHardswishKernel_cu_f5210f67_35524cuda3std3__45__cpo4cendE
	.align		8
        /*0070*/ 	.dword	_ZN64_INTERNAL_a0cfb035_28_ActivationHardswishKernel_cu_f5210f67_35524cuda3std3__45__cpo6rbeginE
	.align		8
        /*0078*/ 	.dword	_ZN64_INTERNAL_a0cfb035_28_ActivationHardswishKernel_cu_f5210f67_35524cuda3std3__45__cpo4rendE
	.align		8
        /*0080*/ 	.dword	_ZN64_INTERNAL_a0cfb035_28_ActivationHardswishKernel_cu_f5210f67_35524cuda3std3__45__cpo7crbeginE
	.align		8
        /*0088*/ 	.dword	_ZN64_INTERNAL_a0cfb035_28_ActivationHardswishKernel_cu_f5210f67_35524cuda3std3__45__cpo5crendE
	.align		8
        /*0090*/ 	.dword	_ZN64_INTERNAL_a0cfb035_28_ActivationHardswishKernel_cu_f5210f67_35524cuda3std3__419piecewise_constructE
	.align		8
        /*0098*/ 	.dword	_ZN64_INTERNAL_a0cfb035_28_ActivationHardswishKernel_cu_f5210f67_35524cuda3std3__48in_placeE
	.align		8
        /*00a0*/ 	.dword	_ZN64_INTERNAL_a0cfb035_28_ActivationHardswishKernel_cu_f5210f67_35524cuda3std3__420unreachable_sentinelE
	.align		8
        /*00a8*/ 	.dword	_ZN64_INTERNAL_a0cfb035_28_ActivationHardswishKernel_cu_f5210f67_35524cuda3std6ranges3__45__cpo4swapE
	.align		8
        /*00b0*/ 	.dword	_ZN64_INTERNAL_a0cfb035_28_ActivationHardswishKernel_cu_f5210f67_35524cuda3std6ranges3__45__cpo9iter_moveE
	.align		8
        /*00b8*/ 	.dword	_ZN64_INTERNAL_a0cfb035_28_ActivationHardswishKernel_cu_f5210f67_35524cuda3std6ranges3__45__cpo5beginE
	.align		8
        /*00c0*/ 	.dword	_ZN64_INTERNAL_a0cfb035_28_ActivationHardswishKernel_cu_f5210f67_35524cuda3std6ranges3__45__cpo3endE
	.align		8
        /*00c8*/ 	.dword	_ZN64_INTERNAL_a0cfb035_28_ActivationHardswishKernel_cu_f5210f67_35524cuda3std6ranges3__45__cpo6cbeginE
	.align		8
        /*00d0*/ 	.dword	_ZN64_INTERNAL_a0cfb035_28_ActivationHardswishKernel_cu_f5210f67_35524cuda3std6ranges3__45__cpo4cendE
	.align		8
        /*00d8*/ 	.dword	_ZN64_INTERNAL_a0cfb035_28_ActivationHardswishKernel_cu_f5210f67_35524cuda3std6ranges3__45__cpo7advanceE
	.align		8
        /*00e0*/ 	.dword	_ZN64_INTERNAL_a0cfb035_28_ActivationHardswishKernel_cu_f5210f67_35524cuda3std6ranges3__45__cpo9iter_swapE
	.align		8
        /*00e8*/ 	.dword	_ZN64_INTERNAL_a0cfb035_28_ActivationHardswishKernel_cu_f5210f67_35524cuda3std6ranges3__45__cpo4nextE
	.align		8
        /*00f0*/ 	.dword	_ZN64_INTERNAL_a0cfb035_28_ActivationHardswishKernel_cu_f5210f67_35524cuda3std6ranges3__45__cpo4prevE
	.align		8
        /*00f8*/ 	.dword	_ZN64_INTERNAL_a0cfb035_28_ActivationHardswishKernel_cu_f5210f67_35524cuda3std6ranges3__45__cpo4dataE
	.align		8
        /*0100*/ 	.dword	_ZN64_INTERNAL_a0cfb035_28_ActivationHardswishKernel_cu_f5210f67_35524cuda3std6ranges3__45__cpo5cdataE
	.align		8
        /*0108*/ 	.dword	_ZN64_INTERNAL_a0cfb035_28_ActivationHardswishKernel_cu_f5210f67_35524cuda3std6ranges3__45__cpo4sizeE
	.align		8
        /*0110*/ 	.dword	_ZN64_INTERNAL_a0cfb035_28_ActivationHardswishKernel_cu_f5210f67_35524cuda3std6ranges3__45__cpo5ssizeE
	.align		8
        /*0118*/ 	.dword	_ZN64_INTERNAL_a0cfb035_28_ActivationHardswishKernel_cu_f5210f67_35524cuda3std6ranges3__45__cpo8distanceE
	.align		8
        /*0120*/ 	.dword	_ZN64_INTERNAL_a0cfb035_28_ActivationHardswishKernel_cu_f5210f67_35526thrust23THRUST_300001_SM_900_NS6system6detail10sequential3seqE
	.align		8
        /*0128*/ 	.dword	$str$6
	.align		8
        /*0130*/ 	.dword	$str$7


//--------------------- .text._ZN2at6native18elementwise_kernelILi128ELi4EZNS0_15gpu_kernel_implIZZZNS0_66_GLOBAL__N__a0cfb035_28_ActivationHardswishKernel_cu_f5210f67_355225hardswish_backward_kernelERNS_14TensorIteratorEENKUlvE_clEvENKUlvE2_clEvEUlN3c108BFloat16ES9_E_EEvRNS_18TensorIteratorBaseERKT_EUliE_EEviT1_ --------------------------
	.section	.text._ZN2at6native18elementwise_kernelILi128ELi4EZNS0_15gpu_kernel_implIZZZNS0_66_GLOBAL__N__a0cfb035_28_ActivationHardswishKernel_cu_f5210f67_355225hardswish_backward_kernelERNS_14TensorIteratorEENKUlvE_clEvENKUlvE2_clEvEUlN3c108BFloat16ES9_E_EEvRNS_18TensorIteratorBaseERKT_EUliE_EEviT1_,"ax",@progbits
	.align	128
        .global         _ZN2at6native18elementwise_kernelILi128ELi4EZNS0_15gpu_kernel_implIZZZNS0_66_GLOBAL__N__a0cfb035_28_ActivationHardswishKernel_cu_f5210f67_355225hardswish_backward_kernelERNS_14TensorIteratorEENKUlvE_clEvENKUlvE2_clEvEUlN3c108BFloat16ES9_E_EEvRNS_18TensorIteratorBaseERKT_EUliE_EEviT1_
        .type           _ZN2at6native18elementwise_kernelILi128ELi4EZNS0_15gpu_kernel_implIZZZNS0_66_GLOBAL__N__a0cfb035_28_ActivationHardswishKernel_cu_f5210f67_355225hardswish_backward_kernelERNS_14TensorIteratorEENKUlvE_clEvENKUlvE2_clEvEUlN3c108BFloat16ES9_E_EEvRNS_18TensorIteratorBaseERKT_EUliE_EEviT1_,@function
        .size           _ZN2at6native18elementwise_kernelILi128ELi4EZNS0_15gpu_kernel_implIZZZNS0_66_GLOBAL__N__a0cfb035_28_ActivationHardswishKernel_cu_f5210f67_355225hardswish_backward_kernelERNS_14TensorIteratorEENKUlvE_clEvENKUlvE2_clEvEUlN3c108BFloat16ES9_E_EEvRNS_18TensorIteratorBaseERKT_EUliE_EEviT1_,(.L_x_6604 - _ZN2at6native18elementwise_kernelILi128ELi4EZNS0_15gpu_kernel_implIZZZNS0_66_GLOBAL__N__a0cfb035_28_ActivationHardswishKernel_cu_f5210f67_355225hardswish_backward_kernelERNS_14TensorIteratorEENKUlvE_clEvENKUlvE2_clEvEUlN3c108BFloat16ES9_E_EEvRNS_18TensorIteratorBaseERKT_EUliE_EEviT1_)
        .other          _ZN2at6native18elementwise_kernelILi128ELi4EZNS0_15gpu_kernel_implIZZZNS0_66_GLOBAL__N__a0cfb035_28_ActivationHardswishKernel_cu_f5210f67_355225hardswish_backward_kernelERNS_14TensorIteratorEENKUlvE_clEvENKUlvE2_clEvEUlN3c108BFloat16ES9_E_EEvRNS_18TensorIteratorBaseERKT_EUliE_EEviT1_,@"STO_CUDA_ENTRY STV_DEFAULT"
_ZN2at6native18elementwise_kernelILi128ELi4EZNS0_15gpu_kernel_implIZZZNS0_66_GLOBAL__N__a0cfb035_28_ActivationHardswishKernel_cu_f5210f67_355225hardswish_backward_kernelERNS_14TensorIteratorEENKUlvE_clEvENKUlvE2_clEvEUlN3c108BFloat16ES9_E_EEvRNS_18TensorIteratorBaseERKT_EUliE_EEviT1_:
.text._ZN2at6native18elementwise_kernelILi128ELi4EZNS0_15gpu_kernel_implIZZZNS0_66_GLOBAL__N__a0cfb035_28_ActivationHardswishKernel_cu_f5210f67_355225hardswish_backward_kernelERNS_14TensorIteratorEENKUlvE_clEvENKUlvE2_clEvEUlN3c108BFloat16ES9_E_EEvRNS_18TensorIteratorBaseERKT_EUliE_EEviT1_:
[----:B------:R-:W0:Y:S01]  /*0000*/  LDC R1, c[0x0][0x28] ;  /* 0x00000a00ff017b82 */ /* 0x000e220000000800 */
[----:B------:R-:W1:Y:S01]  /*0010*/  S2R R18, SR_CTAID.X ;  /* 0x0000000000127919 */ /* 0x000e620000002500 */
[----:B------:R-:W-:Y:S01]  /*0020*/  ULDC UR4, c[0x0][0x210] ;  /* 0x0000840000047ab9 */ /* 0x000fe20000000800 */
[----:B------:R-:W-:Y:S01]  /*0030*/  ULDC.64 UR36, c[0x0][0x208] ;  /* 0x0000820000247ab9 */ /* 0x000fe20000000a00 */
[----:B------:R-:W-:Y:S01]  /*0040*/  BSSY B6, `(.L_x_0) ;  /* 0x0000477000067945 */ /* 0x000fe20003800000 */
[----:B------:R-:W1:Y:S02]  /*0050*/  S2R R23, SR_TID.X ;  /* 0x0000000000177919 */ /* 0x000e640000002100 */
[----:B-1----:R-:W-:-:S05]  /*0060*/  IMAD R19, R18, 0x200, R23 ;  /* 0x0000020012137824 */ /* 0x002fca00078e0217 */
[----:B------:R-:W-:-:S13]  /*0070*/  ISETP.GE.AND P0, PT, R19, UR4, PT ;  /* 0x0000000413007c0c */ /* 0x000fda000bf06270 */
[----:B0-----:R-:W-:Y:S05]  /*0080*/  @P0 BRA `(.L_x_1) ;  /* 0x0000004400c80947 */ /* 0x001fea0003800000 */
[----:B------:R-:W0:Y:S01]  /*0090*/  LDC R6, c[0x0][0x218] ;  /* 0x00008600ff067b82 */ /* 0x000e220000000800 */
[----:B------:R-:W-:Y:S02]  /*00a0*/  IMAD.MOV.U32 R22, RZ, RZ, RZ ;  /* 0x000000ffff167224 */ /* 0x000fe400078e00ff */
[----:B------:R-:W-:Y:S02]  /*00b0*/  IMAD.MOV.U32 R0, RZ, RZ, RZ ;  /* 0x000000ffff007224 */ /* 0x000fe400078e00ff */
[----:B------:R-:W-:Y:S01]  /*00c0*/  IMAD.MOV.U32 R16, RZ, RZ, RZ ;  /* 0x000000ffff107224 */ /* 0x000fe200078e00ff */
[----:B0-----:R-:W-:-:S13]  /*00d0*/  ISETP.NE.AND P0, PT, R6, RZ, PT ;  /* 0x000000ff0600720c */ /* 0x001fda0003f05270 */
[----:B------:R-:W-:Y:S05]  /*00e0*/  @!P0 BRA `(.L_x_2) ;  /* 0x0000001400788947 */ /* 0x000fea0003800000 */
[----:B------:R-:W-:Y:S01]  /*00f0*/  IMAD.MOV.U32 R2, RZ, RZ, RZ ;  /* 0x000000ffff027224 */ /* 0x000fe200078e00ff */
[----:B------:R-:W-:Y:S01]  /*0100*/  ULDC.64 UR4, c[0x0][0x220] ;  /* 0x0000880000047ab9 */ /* 0x000fe20000000a00 */
[----:B------:R-:W-:Y:S01]  /*0110*/  IMAD.MOV.U32 R3, RZ, RZ, R19 ;  /* 0x000000ffff037224 */ /* 0x000fe200078e0013 */
[----:B------:R-:W-:Y:S01]  /*0120*/  ISETP.NE.AND P0, PT, R6, 0x1, PT ;  /* 0x000000010600780c */ /* 0x000fe20003f05270 */
[----:B------:R-:W-:Y:S01]  /*0130*/  ULDC UR6, c[0x0][0x350] ;  /* 0x0000d40000067ab9 */ /* 0x000fe20000000800 */
[----:B------:R-:W-:Y:S01]  /*0140*/  IMAD.HI.U32 R4, R19, UR4, R2 ;  /* 0x0000000413047c27 */ /* 0x000fe2000f8e0002 */
[----:B------:R-:W-:-:S04]  /*0150*/  ULDC UR4, c[0x0][0x21c] ;  /* 0x0000870000047ab9 */ /* 0x000fc80000000800 */
[----:B------:R-:W-:-:S05]  /*0160*/  SHF.R.U32.HI R5, RZ, UR5, R4 ;  /* 0x00000005ff057c19 */ /* 0x000fca0008011604 */
[----:B------:R-:W-:-:S04]  /*0170*/  IMAD.MOV R0, RZ, RZ, -R5 ;  /* 0x000000ffff007224 */ /* 0x000fc800078e0a05 */
[----:B------:R-:W-:Y:S01]  /*0180*/  IMAD R19, R0, UR4, R19 ;  /* 0x0000000400137c24 */ /* 0x000fe2000f8e0213 */
[----:B------:R-:W-:-:S03]  /*0190*/  ULDC.64 UR4, c[0x0][0x348] ;  /* 0x0000d20000047ab9 */ /* 0x000fc60000000a00 */
[C---:B------:R-:W-:Y:S02]  /*01a0*/  IMAD R16, R19.reuse, UR4, RZ ;  /* 0x0000000413107c24 */ /* 0x040fe4000f8e02ff */
[C---:B------:R-:W-:Y:S02]  /*01b0*/  IMAD R0, R19.reuse, UR5, RZ ;  /* 0x0000000513007c24 */ /* 0x040fe4000f8e02ff */
[----:B------:R-:W-:Y:S01]  /*01c0*/  IMAD R22, R19, UR6, RZ ;  /* 0x0000000613167c24 */ /* 0x000fe2000f8e02ff */
[----:B------:R-:W-:Y:S06]  /*01d0*/  @!P0 BRA `(.L_x_2) ;  /* 0x00000014003c8947 */ /* 0x000fec0003800000 */
[----:B------:R-:W-:Y:S01]  /*01e0*/  IMAD.MOV.U32 R4, RZ, RZ, RZ ;  /* 0x000000ffff047224 */ /* 0x000fe200078e00ff */
[----:B------:R-:W-:Y:S01]  /*01f0*/  ULDC.64 UR8, c[0x0][0x228] ;  /* 0x00008a0000087ab9 */ /* 0x000fe20000000a00 */
[----:B------:R-:W-:Y:S01]  /*0200*/  ULDC UR4, c[0x0][0x230] ;  /* 0x00008c0000047ab9 */ /* 0x000fe20000000800 */
[----:B------:R-:W-:Y:S01]  /*0210*/  ISETP.NE.AND P0, PT, R6, 0x2, PT ;  /* 0x000000020600780c */ /* 0x000fe20003f05270 */
[----:B------:R-:W-:-:S05]  /*0220*/  IMAD.HI.U32 R2, R5, UR9, R4 ;  /* 0x0000000905027c27 */ /* 0x000fca000f8e0004 */
[----:B------:R-:W-:Y:S01]  /*0230*/  SHF.R.U32.HI R3, RZ, UR4, R2 ;  /* 0x00000004ff037c19 */ /* 0x000fe20008011602 */
[----:B------:R-:W-:-:S04]  /*0240*/  ULDC UR4, c[0x0][0x354] ;  /* 0x0000d50000047ab9 */ /* 0x000fc80000000800 */
[----:B------:R-:W-:-:S04]  /*0250*/  IMAD.MOV R4, RZ, RZ, -R3 ;  /* 0x000000ffff047224 */ /* 0x000fc800078e0a03 */
[----:B------:R-:W-:Y:S01]  /*0260*/  IMAD R5, R4, UR8, R5 ;  /* 0x0000000804057c24 */ /* 0x000fe2000f8e0205 */
[----:B------:R-:W-:-:S03]  /*0270*/  ULDC.64 UR8, c[0x0][0x358] ;  /* 0x0000d60000087ab9 */ /* 0x000fc60000000a00 */
[C---:B------:R-:W-:Y:S02]  /*0280*/  IMAD R22, R5.reuse, UR9, RZ ;  /* 0x0000000905167c24 */ /* 0x040fe4000f8e02ff */
[C---:B------:R-:W-:Y:S02]  /*0290*/  IMAD R16, R5.reuse, UR4, R16 ;  /* 0x0000000405107c24 */ /* 0x040fe4000f8e0210 */
[----:B------:R-:W-:Y:S02]  /*02a0*/  IMAD R0, R5, UR8, R0 ;  /* 0x0000000805007c24 */ /* 0x000fe4000f8e0200 */
[----:B------:R-:W-:Y:S01]  /*02b0*/  IMAD R22, R19, UR6, R22 ;  /* 0x0000000613167c24 */ /* 0x000fe2000f8e0216 */
[----:B------:R-:W-:Y:S06]  /*02c0*/  @!P0 BRA `(.L_x_2) ;  /* 0x0000001400008947 */ /* 0x000fec0003800000 */
[----:B------:R-:W-:Y:S01]  /*02d0*/  IMAD.MOV.U32 R2, RZ, RZ, RZ ;  /* 0x000000ffff027224 */ /* 0x000fe200078e00ff */
[----:B------:R-:W-:Y:S01]  /*02e0*/  ULDC.64 UR4, c[0x0][0x238] ;  /* 0x00008e0000047ab9 */ /* 0x000fe20000000a00 */
        /* <DEDUP_REMOVED lines=8> */
[C---:B------:R-:W-:Y:S02]  /*0370*/  IMAD R16, R3.reuse, UR4, R16 ;  /* 0x0000000403107c24 */ /* 0x040fe4000f8e0210 */
[C---:B------:R-:W-:Y:S02]  /*0380*/  IMAD R0, R3.reuse, UR5, R0 ;  /* 0x0000000503007c24 */ /* 0x040fe4000f8e0200 */
[----:B------:R-:W-:Y:S01]  /*0390*/  IMAD R22, R3, UR6, R22 ;  /* 0x0000000603167c24 */ /* 0x000fe2000f8e0216 */
        /* <DEDUP_REMOVED lines=297> */
[----:B------:R-:W-:Y:S02]  /*1630*/  ULDC UR6, c[0x0][0x470] ;  /* 0x00011c0000067ab9 */ /* 0x000fe40000000800 */
        /* <DEDUP_REMOVED lines=8> */
[----:B------:R-:W-:-:S07]  /*16c0*/  IMAD R22, R3, UR6, R22 ;  /* 0x0000000603167c24 */ /* 0x000fce000f8e0216 */
.L_x_2:
[----:B------:R-:W0:Y:S01]  /*16d0*/  LDC.U8 R5, c[0x0][0x4a9] ;  /* 0x00012a40ff057b82 */ /* 0x000e220000000000 */
[----:B------:R-:W-:Y:S01]  /*16e0*/  ULDC.64 UR4, c[0x0][0x478] ;  /* 0x00011e0000047ab9 */ /* 0x000fe20000000a00 */
[----:B------:R-:W-:Y:S01]  /*16f0*/  ULDC.64 UR6, c[0x0][0x480] ;  /* 0x0001200000067ab9 */ /* 0x000fe20000000a00 */
[----:B------:R-:W-:Y:S02]  /*1700*/  IADD3 R16, P1, R16, UR4, RZ ;  /* 0x0000000410107c10 */ /* 0x000fe4000ff3e0ff */
[----:B------:R-:W-:-:S03]  /*1710*/  IADD3 R2, P2, R0, UR6, RZ ;  /* 0x0000000600027c10 */ /* 0x000fc6000ff5e0ff */
[----:B------:R-:W-:Y:S02]  /*1720*/  IMAD.X R17, RZ, RZ, UR5, P1 ;  /* 0x00000005ff117e24 */ /* 0x000fe400088e06ff */
[----:B------:R-:W-:Y:S01]  /*1730*/  IMAD.X R3, RZ, RZ, UR7, P2 ;  /* 0x00000007ff037e24 */ /* 0x000fe200090e06ff */
[----:B0-----:R-:W-:-:S04]  /*1740*/  PRMT R4, R5, 0x9910, RZ ;  /* 0x0000991005047816 */ /* 0x001fc800000000ff */
[----:B------:R-:W-:-:S13]  /*1750*/  ISETP.GT.AND P0, PT, R4, 0x9, PT ;  /* 0x000000090400780c */ /* 0x000fda0003f04270 */
[----:B------:R-:W-:Y:S05]  /*1760*/  @P0 BRA `(.L_x_3) ;  /* 0x0000000400300947 */ /* 0x000fea0003800000 */
[----:B------:R-:W-:-:S13]  /*1770*/  ISETP.GT.AND P0, PT, R4, 0x4, PT ;  /* 0x000000040400780c */ /* 0x000fda0003f04270 */
[----:B------:R-:W-:Y:S05]  /*1780*/  @P0 BRA `(.L_x_4) ;  /* 0x0000000000940947 */ /* 0x000fea0003800000 */
[----:B------:R-:W-:-:S13]  /*1790*/  ISETP.GT.AND P0, PT, R4, 0x1, PT ;  /* 0x000000010400780c */ /* 0x000fda0003f04270 */
[----:B------:R-:W-:Y:S05]  /*17a0*/  @P0 BRA `(.L_x_5) ;  /* 0x0000000000380947 */ /* 0x000fea0003800000 */
[----:B------:R-:W-:-:S13]  /*17b0*/  ISETP.NE.AND P0, PT, R5, RZ, PT ;  /* 0x000000ff0500720c */ /* 0x000fda0003f05270 */
[----:B------:R-:W-:Y:S05]  /*17c0*/  @!P0 BRA `(.L_x_6) ;  /* 0x00000000001c8947 */ /* 0x000fea0003800000 */
[----:B------:R-:W-:-:S13]  /*17d0*/  ISETP.NE.AND P0, PT, R4, 0x1, PT ;  /* 0x000000010400780c */ /* 0x000fda0003f05270 */
[----:B------:R-:W-:Y:S05]  /*17e0*/  @P0 BRA `(.L_x_7) ;  /* 0x0000000c00840947 */ /* 0x000fea0003800000 */
[----:B------:R-:W2:Y:S02]  /*17f0*/  LDG.E.S8 R2, desc[UR36][R2.64] ;  /* 0x0000002402027981 */ /* 0x000ea4000c1e1300 */
[----:B--2---:R-:W0:Y:S02]  /*1800*/  I2F.S16 R0, R2 ;  /* 0x0000000200007306 */ /* 0x004e240000101400 */
[----:B0-----:R-:W-:-:S04]  /*1810*/  F2FP.BF16.F32.PACK_AB R0, RZ, R0 ;  /* 0x00000000ff00723e */ /* 0x001fc800000010ff */
[----:B------:R-:W-:Y:S01]  /*1820*/  PRMT R19, R0, 0x7610, R19 ;  /* 0x0000761000137816 */ /* 0x000fe20000000013 */
[----:B------:R-:W-:Y:S06]  /*1830*/  BRA `(.L_x_8) ;  /* 0x0000000c00dc7947 */ /* 0x000fec0003800000 */
.L_x_6:
[----:B------:R-:W2:Y:S02]  /*1840*/  LDG.E.U8 R2, desc[UR36][R2.64] ;  /* 0x0000002402027981 */ /* 0x000ea4000c1e1100 */
[----:B--2---:R-:W-:-:S04]  /*1850*/  I2FP.F32.U32 R0, R2 ;  /* 0x0000000200007245 */ /* 0x004fc80000201000 */
[----:B------:R-:W-:-:S04]  /*1860*/  F2FP.BF16.F32.PACK_AB R0, RZ, R0 ;  /* 0x00000000ff00723e */ /* 0x000fc800000010ff */
[----:B------:R-:W-:Y:S01]  /*1870*/  PRMT R19, R0, 0x7610, R19 ;  /* 0x0000761000137816 */ /* 0x000fe20000000013 */
[----:B------:R-:W-:Y:S06]  /*1880*/  BRA `(.L_x_8) ;  /* 0x0000000c00c87947 */ /* 0x000fec0003800000 */
.L_x_5:
[----:B------:R-:W-:-:S13]  /*1890*/  ISETP.NE.AND P0, PT, R4, 0x2, PT ;  /* 0x000000020400780c */ /* 0x000fda0003f05270 */
[----:B------:R-:W-:Y:S05]  /*18a0*/  @!P0 BRA `(.L_x_9) ;  /* 0x0000000000388947 */ /* 0x000fea0003800000 */
[----:B------:R-:W-:-:S13]  /*18b0*/  ISETP.NE.AND P0, PT, R4, 0x3, PT ;  /* 0x000000030400780c */ /* 0x000fda0003f05270 */
[----:B------:R-:W-:Y:S05]  /*18c0*/  @!P0 BRA `(.L_x_10) ;  /* 0x00000000001c8947 */ /* 0x000fea0003800000 */
[----:B------:R-:W-:-:S13]  /*18d0*/  ISETP.NE.AND P0, PT, R4, 0x4, PT ;  /* 0x000000040400780c */ /* 0x000fda0003f05270 */
[----:B------:R-:W-:Y:S05]  /*18e0*/  @P0 BRA `(.L_x_7) ;  /* 0x0000000c00440947 */ /* 0x000fea0003800000 */
[----:B------:R-:W2:Y:S02]  /*18f0*/  LDG.E.64 R2, desc[UR36][R2.64] ;  /* 0x0000002402027981 */ /* 0x000ea4000c1e1b00 */
[----:B--2---:R-:W0:Y:S02]  /*1900*/  I2F.S64 R0, R2 ;  /* 0x0000000200007312 */ /* 0x004e240000301400 */
[----:B0-----:R-:W-:-:S04]  /*1910*/  F2FP.BF16.F32.PACK_AB R0, RZ, R0 ;  /* 0x00000000ff00723e */ /* 0x001fc800000010ff */
[----:B------:R-:W-:Y:S01]  /*1920*/  PRMT R19, R0, 0x7610, R19 ;  /* 0x0000761000137816 */ /* 0x000fe20000000013 */
[----:B------:R-:W-:Y:S06]  /*1930*/  BRA `(.L_x_8) ;  /* 0x0000000c009c7947 */ /* 0x000fec0003800000 */
.L_x_10:
[----:B------:R-:W2:Y:S02]  /*1940*/  LDG.E R2, desc[UR36][R2.64] ;  /* 0x0000002402027981 */ /* 0x000ea4000c1e1900 */
[----:B--2---:R-:W-:-:S04]  /*1950*/  I2FP.F32.S32 R0, R2 ;  /* 0x0000000200007245 */ /* 0x004fc80000201400 */
[----:B------:R-:W-:-:S04]  /*1960*/  F2FP.BF16.F32.PACK_AB R0, RZ, R0 ;  /* 0x00000000ff00723e */ /* 0x000fc800000010ff */
[----:B------:R-:W-:Y:S01]  /*1970*/  PRMT R19, R0, 0x7610, R19 ;  /* 0x0000761000137816 */ /* 0x000fe20000000013 */
[----:B------:R-:W-:Y:S06]  /*1980*/  BRA `(.L_x_8) ;  /* 0x0000000c00887947 */ /* 0x000fec0003800000 */
.L_x_9:
[----:B------:R-:W2:Y:S02]  /*1990*/  LDG.E.U16 R2, desc[UR36][R2.64] ;  /* 0x0000002402027981 */ /* 0x000ea4000c1e1500 */
[----:B--2---:R-:W0:Y:S02]  /*19a0*/  I2F.S16 R0, R2 ;  /* 0x0000000200007306 */ /* 0x004e240000101400 */
[----:B0-----:R-:W-:-:S04]  /*19b0*/  F2FP.BF16.F32.PACK_AB R0, RZ, R0 ;  /* 0x00000000ff00723e */ /* 0x001fc800000010ff */
[----:B------:R-:W-:Y:S01]  /*19c0*/  PRMT R19, R0, 0x7610, R19 ;  /* 0x0000761000137816 */ /* 0x000fe20000000013 */
[----:B------:R-:W-:Y:S06]  /*19d0*/  BRA `(.L_x_8) ;  /* 0x0000000c00747947 */ /* 0x000fec0003800000 */
.L_x_4:
[----:B------:R-:W-:-:S13]  /*19e0*/  ISETP.GT.AND P0, PT, R4, 0x6, PT ;  /* 0x000000060400780c */ /* 0x000fda0003f04270 */
[----:B------:R-:W-:Y:S05]  /*19f0*/  @P0 BRA `(.L_x_11) ;  /* 0x0000000000300947 */ /* 0x000fea0003800000 */
[----:B------:R-:W-:-:S13]  /*1a00*/  ISETP.NE.AND P0, PT, R4, 0x5, PT ;  /* 0x000000050400780c */ /* 0x000fda0003f05270 */
[----:B------:R-:W-:Y:S05]  /*1a10*/  @!P0 BRA `(.L_x_12) ;  /* 0x0000000000148947 */ /* 0x000fea0003800000 */
[----:B------:R-:W-:-:S13]  /*1a20*/  ISETP.NE.AND P0, PT, R4, 0x6, PT ;  /* 0x000000060400780c */ /* 0x000fda0003f05270 */
[----:B------:R-:W-:Y:S05]  /*1a30*/  @P0 BRA `(.L_x_7) ;  /* 0x0000000800f00947 */ /* 0x000fea0003800000 */
[----:B------:R-:W2:Y:S02]  /*1a40*/  LDG.E R2, desc[UR36][R2.64] ;  /* 0x0000002402027981 */ /* 0x000ea4000c1e1900 */
[----:B--2---:R-:W-:Y:S01]  /*1a50*/  F2FP.BF16.F32.PACK_AB R19, RZ, R2 ;  /* 0x00000002ff13723e */ /* 0x004fe200000010ff */
[----:B------:R-:W-:Y:S06]  /*1a60*/  BRA `(.L_x_8) ;  /* 0x0000000c00507947 */ /* 0x000fec0003800000 */
.L_x_12:
[----:B------:R-:W2:Y:S02]  /*1a70*/  LDG.E.U16 R0, desc[UR36][R2.64] ;  /* 0x0000002402007981 */ /* 0x000ea4000c1e1500 */
[----:B--2---:R-:W-:-:S05]  /*1a80*/  HADD2.F32 R0, -RZ, R0.H0_H0 ;  /* 0x20000000ff007230 */ /* 0x004fca0000004100 */
[----:B------:R-:W-:-:S04]  /*1a90*/  F2FP.BF16.F32.PACK_AB R0, RZ, R0 ;  /* 0x00000000ff00723e */ /* 0x000fc800000010ff */
[----:B------:R-:W-:Y:S01]  /*1aa0*/  PRMT R19, R0, 0x7610, R19 ;  /* 0x0000761000137816 */ /* 0x000fe20000000013 */
[----:B------:R-:W-:Y:S06]  /*1ab0*/  BRA `(.L_x_8) ;  /* 0x0000000c003c7947 */ /* 0x000fec0003800000 */
.L_x_11:
[----:B------:R-:W-:-:S13]  /*1ac0*/  ISETP.NE.AND P0, PT, R4, 0x7, PT ;  /* 0x000000070400780c */ /* 0x000fda0003f05270 */
[----:B------:R-:W-:Y:S05]  /*1ad0*/  @!P0 BRA `(.L_x_13) ;  /* 0x0000000000308947 */ /* 0x000fea0003800000 */
[----:B------:R-:W-:-:S13]  /*1ae0*/  ISETP.NE.AND P0, PT, R4, 0x8, PT ;  /* 0x000000080400780c */ /* 0x000fda0003f05270 */
[----:B------:R-:W-:Y:S05]  /*1af0*/  @!P0 BRA `(.L_x_14) ;  /* 0x0000000000148947 */ /* 0x000fea0003800000 */
[----:B------:R-:W-:-:S13]  /*1b00*/  ISETP.NE.AND P0, PT, R4, 0x9, PT ;  /* 0x000000090400780c */ /* 0x000fda0003f05270 */
[----:B------:R-:W-:Y:S05]  /*1b10*/  @P0 BRA `(.L_x_7) ;  /* 0x0000000800b80947 */ /* 0x000fea0003800000 */
[----:B------:R-:W2:Y:S02]  /*1b20*/  LDG.E R2, desc[UR36][R2.64] ;  /* 0x0000002402027981 */ /* 0x000ea4000c1e1900 */
[----:B--2---:R-:W-:Y:S01]  /*1b30*/  F2FP.BF16.F32.PACK_AB R19, RZ, R2 ;  /* 0x00000002ff13723e */ /* 0x004fe200000010ff */
[----:B------:R-:W-:Y:S06]  /*1b40*/  BRA `(.L_x_8) ;  /* 0x0000000c00187947 */ /* 0x000fec0003800000 */
.L_x_14:
[----:B------:R-:W2:Y:S02]  /*1b50*/  LDG.E.U16 R2, desc[UR36][R2.64] ;  /* 0x0000002402027981 */ /* 0x000ea4000c1e1500 */
[----:B--2---:R-:W-:-:S05]  /*1b60*/  HADD2.F32 R0, -RZ, R2.H0_H0 ;  /* 0x20000002ff007230 */ /* 0x004fca0000004100 */
[----:B------:R-:W-:-:S04]  /*1b70*/  F2FP.BF16.F32.PACK_AB R0, RZ, R0 ;  /* 0x00000000ff00723e */ /* 0x000fc800000010ff */
[----:B------:R-:W-:Y:S01]  /*1b80*/  PRMT R19, R0, 0x7610, R19 ;  /* 0x0000761000137816 */ /* 0x000fe20000000013 */
[----:B------:R-:W-:Y:S06]  /*1b90*/  BRA `(.L_x_8) ;  /* 0x0000000c00047947 */ /* 0x000fec0003800000 */
.L_x_13:
[----:B------:R-:W2:Y:S01]  /*1ba0*/  LDG.E.64 R2, desc[UR36][R2.64] ;  /* 0x0000002402027981 */ /* 0x000ea2000c1e1b00 */
[----:B------:R-:W-:Y:S01]  /*1bb0*/  UMOV UR4, 0xf0000000 ;  /* 0xf000000000047882 */ /* 0x000fe20000000000 */
[----:B------:R-:W-:Y:S01]  /*1bc0*/  UMOV UR5, 0x380fffff ;  /* 0x380fffff00057882 */ /* 0x000fe20000000000 */
[----:B--2---:R-:W0:Y:S01]  /*1bd0*/  F2F.F32.F64 R0, R2 ;  /* 0x0000000200007310 */ /* 0x004e220000301000 */
[----:B------:R-:W-:-:S14]  /*1be0*/  DSETP.GEU.AND P0, PT, |R2|, UR4, PT ;  /* 0x0000000402007e2a */ /* 0x000fdc000bf0e200 */
[----:B0-----:R-:W-:-:S05]  /*1bf0*/  @!P0 FMUL R0, R0, 1.175494350822287508e-38 ;  /* 0x0080000000008820 */ /* 0x001fca0000400000 */
[----:B------:R-:W-:-:S04]  /*1c00*/  F2FP.BF16.F32.PACK_AB R0, RZ, R0 ;  /* 0x00000000ff00723e */ /* 0x000fc800000010ff */
[----:B------:R-:W-:Y:S01]  /*1c10*/  PRMT R19, R0, 0x7610, R19 ;  /* 0x0000761000137816 */ /* 0x000fe20000000013 */
[----:B------:R-:W-:Y:S06]  /*1c20*/  BRA `(.L_x_8) ;  /* 0x0000000800e07947 */ /* 0x000fec0003800000 */
.L_x_3:
[----:B------:R-:W-:-:S13]  /*1c30*/  ISETP.GT.AND P0, PT, R4, 0x18, PT ;  /* 0x000000180400780c */ /* 0x000fda0003f04270 */
[----:B------:R-:W-:Y:S05]  /*1c40*/  @P0 BRA `(.L_x_15) ;  /* 0x0000000400080947 */ /* 0x000fea0003800000 */
[----:B------:R-:W-:-:S13]  /*1c50*/  ISETP.GT.AND P0, PT, R4, 0xe, PT ;  /* 0x0000000e0400780c */ /* 0x000fda0003f04270 */
[----:B------:R-:W-:Y:S05]  /*1c60*/  @P0 BRA `(.L_x_16) ;  /* 0x00000000004c0947 */ /* 0x000fea0003800000 */
[----:B------:R-:W-:-:S13]  /*1c70*/  ISETP.NE.AND P0, PT, R4, 0xa, PT ;  /* 0x0000000a0400780c */ /* 0x000fda0003f05270 */
[----:B------:R-:W-:Y:S05]  /*1c80*/  @!P0 BRA `(.L_x_17) ;  /* 0x0000000000208947 */ /* 0x000fea0003800000 */
[----:B------:R-:W-:-:S13]  /*1c90*/  ISETP.NE.AND P0, PT, R4, 0xb, PT ;  /* 0x0000000b0400780c */ /* 0x000fda0003f05270 */
[----:B------:R-:W-:Y:S05]  /*1ca0*/  @P0 BRA `(.L_x_7) ;  /* 0x0000000800540947 */ /* 0x000fea0003800000 */
[----:B------:R-:W2:Y:S02]  /*1cb0*/  LDG.E.U8 R2, desc[UR36][R2.64] ;  /* 0x0000002402027981 */ /* 0x000ea4000c1e1100 */
[----:B--2---:R-:W-:-:S04]  /*1cc0*/  ISETP.NE.AND P0, PT, R2, RZ, PT ;  /* 0x000000ff0200720c */ /* 0x004fc80003f05270 */
[----:B------:R-:W-:-:S04]  /*1cd0*/  FSEL R0, RZ, 1, !P0 ;  /* 0x3f800000ff007808 */ /* 0x000fc80004000000 */
[----:B------:R-:W-:-:S04]  /*1ce0*/  F2FP.BF16.F32.PACK_AB R0, RZ, R0 ;  /* 0x00000000ff00723e */ /* 0x000fc800000010ff */
[----:B------:R-:W-:Y:S01]  /*1cf0*/  PRMT R19, R0, 0x7610, R19 ;  /* 0x0000761000137816 */ /* 0x000fe20000000013 */
[----:B------:R-:W-:Y:S06]  /*1d00*/  BRA `(.L_x_8) ;  /* 0x0000000800a87947 */ /* 0x000fec0003800000 */
.L_x_17:
        /* <DEDUP_REMOVED lines=9> */
.L_x_16:
[----:B------:R-:W-:-:S13]  /*1da0*/  ISETP.NE.AND P0, PT, R4, 0xf, PT ;  /* 0x0000000f0400780c */ /* 0x000fda0003f05270 */
[----:B------:R-:W-:Y:S05]  /*1db0*/  @!P0 BRA `(.L_x_18) ;  /* 0x0000000000a48947 */ /* 0x000fea0003800000 */
[----:B------:R-:W-:-:S13]  /*1dc0*/  ISETP.NE.AND P0, PT, R4, 0x17, PT ;  /* 0x000000170400780c */ /* 0x000fda0003f05270 */
[----:B------:R-:W-:Y:S05]  /*1dd0*/  @!P0 BRA `(.L_x_19) ;  /* 0x0000000000608947 */ /* 0x000fea0003800000 */
[----:B------:R-:W-:-:S13]  /*1de0*/  ISETP.NE.AND P0, PT, R4, 0x18, PT ;  /* 0x000000180400780c */ /* 0x000fda0003f05270 */
[----:B------:R-:W-:Y:S05]  /*1df0*/  @P0 BRA `(.L_x_7) ;  /* 0x0000000800000947 */ /* 0x000fea0003800000 */
[----:B------:R-:W2:Y:S01]  /*1e00*/  LDG.E.U8 R0, desc[UR36][R2.64] ;  /* 0x0000002402007981 */ /* 0x000ea2000c1e1100 */
[----:B------:R-:W-:Y:S02]  /*1e10*/  IMAD.MOV.U32 R8, RZ, RZ, -0x800000 ;  /* 0xff800000ff087424 */ /* 0x000fe400078e00ff */
[----:B--2---:R-:W-:-:S05]  /*1e20*/  IMAD.SHL.U32 R0, R0, 0x1000000, RZ ;  /* 0x0100000000007824 */ /* 0x004fca00078e00ff */
[----:B------:R-:W-:-:S04]  /*1e30*/  LOP3.LUT R4, R0, 0x7f000000, RZ, 0xc0, !PT ;  /* 0x7f00000000047812 */ /* 0x000fc800078ec0ff */
[----:B------:R-:W0:Y:S01]  /*1e40*/  FLO.U32 R5, R4 ;  /* 0x0000000400057300 */ /* 0x000e2200000e0000 */
[C---:B------:R-:W-:Y:S02]  /*1e50*/  VIADD R6, R4.reuse, 0x1000000 ;  /* 0x0100000004067836 */ /* 0x040fe40000000000 */
[----:B------:R-:W-:-:S03]  /*1e60*/  VIADD R2, R4, 0xffffffff ;  /* 0xffffffff04027836 */ /* 0x000fc60000000000 */
[----:B------:R-:W-:Y:S02]  /*1e70*/  SHF.R.S32.HI R6, RZ, 0x8, R6 ;  /* 0x00000008ff067819 */ /* 0x000fe40000011406 */
[----:B------:R-:W-:Y:S02]  /*1e80*/  SHF.R.S32.HI R2, RZ, 0x1f, R2 ;  /* 0x0000001fff027819 */ /* 0x000fe40000011402 */
[----:B0-----:R-:W-:-:S04]  /*1e90*/  IADD3 R5, -R5, 0x1f, RZ ;  /* 0x0000001f05057810 */ /* 0x001fc80007ffe1ff */
[C---:B------:R-:W-:Y:S01]  /*1ea0*/  ISETP.GT.U32.AND P0, PT, R5.reuse, 0x4, PT ;  /* 0x000000040500780c */ /* 0x040fe20003f04070 */
[----:B------:R-:W-:-:S05]  /*1eb0*/  VIADD R5, R5, 0xfffffffc ;  /* 0xfffffffc05057836 */ /* 0x000fca0000000000 */
[----:B------:R-:W-:-:S05]  /*1ec0*/  SEL R5, R5, RZ, P0 ;  /* 0x000000ff05057207 */ /* 0x000fca0000000000 */
[----:B------:R-:W-:Y:S01]  /*1ed0*/  IMAD R8, R5, R8, 0x3c000000 ;  /* 0x3c00000005087424 */ /* 0x000fe200078e0208 */
[----:B------:R-:W-:-:S04]  /*1ee0*/  SHF.L.U32 R5, R4, R5, RZ ;  /* 0x0000000504057219 */ /* 0x000fc800000006ff */
[----:B------:R-:W-:-:S04]  /*1ef0*/  LEA.HI R5, R5, R8, RZ, 0x1c ;  /* 0x0000000805057211 */ /* 0x000fc800078fe0ff */
[----:B------:R-:W-:-:S04]  /*1f00*/  LOP3.LUT R5, R5, 0x7f800000, R6, 0xf8, !PT ;  /* 0x7f80000005057812 */ /* 0x000fc800078ef806 */
[----:B------:R-:W-:-:S04]  /*1f10*/  LOP3.LUT R5, R5, R2, RZ, 0x30, !PT ;  /* 0x0000000205057212 */ /* 0x000fc800078e30ff */
[----:B------:R-:W-:-:S04]  /*1f20*/  LOP3.LUT R5, R5, 0x80000000, R0, 0xf8, !PT ;  /* 0x8000000005057812 */ /* 0x000fc800078ef800 */
[----:B------:R-:W-:-:S04]  /*1f30*/  F2FP.BF16.F32.PACK_AB R5, RZ, R5 ;  /* 0x00000005ff05723e */ /* 0x000fc800000010ff */
[----:B------:R-:W-:Y:S01]  /*1f40*/  PRMT R19, R5, 0x7610, R19 ;  /* 0x0000761005137816 */ /* 0x000fe20000000013 */
[----:B------:R-:W-:Y:S06]  /*1f50*/  BRA `(.L_x_8) ;  /* 0x0000000800147947 */ /* 0x000fec0003800000 */
.L_x_19:
[----:B------:R-:W2:Y:S02]  /*1f60*/  LDG.E.U8 R2, desc[UR36][R2.64] ;  /* 0x0000002402027981 */ /* 0x000ea4000c1e1100 */
[C---:B--2---:R-:W-:Y:S02]  /*1f70*/  IMAD.SHL.U32 R0, R2.reuse, 0x2000000, RZ ;  /* 0x0200000002007824 */ /* 0x044fe400078e00ff */
[----:B------:R-:W-:-:S03]  /*1f80*/  IMAD.SHL.U32 R5, R2, 0x1000000, RZ ;  /* 0x0100000002057824 */ /* 0x000fc600078e00ff */
[----:B------:R-:W-:-:S13]  /*1f90*/  ISETP.GE.U32.AND P0, PT, R0, 0x8000000, PT ;  /* 0x080000000000780c */ /* 0x000fda0003f06070 */
[C---:B------:R-:W-:Y:S02]  /*1fa0*/  @!P0 IMAD.SHL.U32 R0, R2.reuse, 0x100, RZ ;  /* 0x0000010002008824 */ /* 0x040fe400078e00ff */
[----:B------:R-:W-:-:S03]  /*1fb0*/  @P0 IMAD.SHL.U32 R4, R2, 0x200000, RZ ;  /* 0x0020000002040824 */ /* 0x000fc600078e00ff */
[----:B------:R-:W-:Y:S02]  /*1fc0*/  @!P0 LOP3.LUT R0, R0, 0x7f00, RZ, 0xc0, !PT ;  /* 0x00007f0000008812 */ /* 0x000fe400078ec0ff */
[----:B------:R-:W-:Y:S02]  /*1fd0*/  @P0 LOP3.LUT R4, R4, 0x70000000, RZ, 0xfc, !PT ;  /* 0x7000000004040812 */ /* 0x000fe400078efcff */
[----:B------:R-:W-:-:S03]  /*1fe0*/  @!P0 LOP3.LUT R0, R0, 0x3f000000, RZ, 0xfc, !PT ;  /* 0x3f00000000008812 */ /* 0x000fc600078efcff */
[----:B------:R-:W-:Y:S02]  /*1ff0*/  @P0 FMUL.FTZ R4, R4, 1.9259299443872358531e-34 ;  /* 0x0780000004040820 */ /* 0x000fe40000410000 */
[----:B------:R-:W-:-:S05]  /*2000*/  @!P0 FADD.FTZ R4, R0, -0.5 ;  /* 0xbf00000000048421 */ /* 0x000fca0000010000 */
[----:B------:R-:W-:-:S04]  /*2010*/  LOP3.LUT R4, R4, 0x80000000, R5, 0xf8, !PT ;  /* 0x8000000004047812 */ /* 0x000fc800078ef805 */
[----:B------:R-:W-:-:S04]  /*2020*/  F2FP.BF16.F32.PACK_AB R4, RZ, R4 ;  /* 0x00000004ff04723e */ /* 0x000fc800000010ff */
[----:B------:R-:W-:Y:S01]  /*2030*/  PRMT R19, R4, 0x7610, R19 ;  /* 0x0000761004137816 */ /* 0x000fe20000000013 */
[----:B------:R-:W-:Y:S06]  /*2040*/  BRA `(.L_x_8) ;  /* 0x0000000400d87947 */ /* 0x000fec0003800000 */
.L_x_18:
[----:B------:R0:W5:Y:S01]  /*2050*/  LDG.E.U16 R19, desc[UR36][R2.64] ;  /* 0x0000002402137981 */ /* 0x000162000c1e1500 */
[----:B------:R-:W-:Y:S05]  /*2060*/  BRA `(.L_x_8) ;  /* 0x0000000400d07947 */ /* 0x000fea0003800000 */
.L_x_15:
[----:B------:R-:W-:-:S13]  /*2070*/  ISETP.GT.AND P0, PT, R4, 0x1b, PT ;  /* 0x0000001b0400780c */ /* 0x000fda0003f04270 */
[----:B------:R-:W-:Y:S05]  /*2080*/  @P0 BRA `(.L_x_20) ;  /* 0x0000000400140947 */ /* 0x000fea0003800000 */
[----:B------:R-:W-:-:S13]  /*2090*/  ISETP.NE.AND P0, PT, R4, 0x19, PT ;  /* 0x000000190400780c */ /* 0x000fda0003f05270 */
[----:B------:R-:W-:Y:S05]  /*20a0*/  @!P0 BRA `(.L_x_21) ;  /* 0x0000000000988947 */ /* 0x000fea0003800000 */
[----:B------:R-:W-:-:S13]  /*20b0*/  ISETP.NE.AND P0, PT, R4, 0x1a, PT ;  /* 0x0000001a0400780c */ /* 0x000fda0003f05270 */
[----:B------:R-:W-:Y:S05]  /*20c0*/  @!P0 BRA `(.L_x_22) ;  /* 0x00000000001c8947 */ /* 0x000fea0003800000 */
[----:B------:R-:W-:-:S13]  /*20d0*/  ISETP.NE.AND P0, PT, R4, 0x1b, PT ;  /* 0x0000001b0400780c */ /* 0x000fda0003f05270 */
[----:B------:R-:W-:Y:S05]  /*20e0*/  @P0 BRA `(.L_x_7) ;  /* 0x0000000400440947 */ /* 0x000fea0003800000 */
[----:B------:R-:W2:Y:S02]  /*20f0*/  LDG.E.U16 R0, desc[UR36][R2.64] ;  /* 0x0000002402007981 */ /* 0x000ea4000c1e1500 */
[----:B--2---:R-:W-:-:S04]  /*2100*/  I2FP.F32.U32 R0, R0 ;  /* 0x0000000000007245 */ /* 0x004fc80000201000 */
[----:B------:R-:W-:-:S04]  /*2110*/  F2FP.BF16.F32.PACK_AB R0, RZ, R0 ;  /* 0x00000000ff00723e */ /* 0x000fc800000010ff */
[----:B------:R-:W-:Y:S01]  /*2120*/  PRMT R19, R0, 0x7610, R19 ;  /* 0x0000761000137816 */ /* 0x000fe20000000013 */
[----:B------:R-:W-:Y:S06]  /*2130*/  BRA `(.L_x_8) ;  /* 0x00000004009c7947 */ /* 0x000fec0003800000 */
.L_x_22:
[----:B------:R-:W2:Y:S01]  /*2140*/  LDG.E.U8 R2, desc[UR36][R2.64] ;  /* 0x0000002402027981 */ /* 0x000ea2000c1e1100 */
[----:B------:R-:W-:Y:S01]  /*2150*/  BSSY B0, `(.L_x_23) ;  /* 0x0000018000007945 */ /* 0x000fe20003800000 */
[----:B------:R-:W-:Y:S01]  /*2160*/  IMAD.MOV.U32 R0, RZ, RZ, RZ ;  /* 0x000000ffff007224 */ /* 0x000fe200078e00ff */
[----:B--2---:R-:W-:-:S13]  /*2170*/  ISETP.NE.AND P0, PT, R2, RZ, PT ;  /* 0x000000ff0200720c */ /* 0x004fda0003f05270 */
[----:B------:R-:W-:Y:S05]  /*2180*/  @!P0 BRA `(.L_x_24) ;  /* 0x0000000000508947 */ /* 0x000fea0003800000 */
[----:B------:R-:W-:-:S13]  /*2190*/  ISETP.NE.AND P0, PT, R2, 0x80, PT ;  /* 0x000000800200780c */ /* 0x000fda0003f05270 */
[----:B------:R-:W-:Y:S01]  /*21a0*/  @!P0 IMAD.MOV.U32 R0, RZ, RZ, 0x7f800001 ;  /* 0x7f800001ff008424 */ /* 0x000fe200078e00ff */
[----:B------:R-:W-:Y:S06]  /*21b0*/  @!P0 BRA `(.L_x_24) ;  /* 0x0000000000448947 */ /* 0x000fec0003800000 */
[C---:B------:R-:W-:Y:S01]  /*21c0*/  LOP3.LUT P0, R0, R2.reuse, 0x78, RZ, 0xc0, !PT ;  /* 0x0000007802007812 */ /* 0x040fe2000780c0ff */
[----:B------:R-:W-:Y:S01]  /*21d0*/  BSSY B1, `(.L_x_25) ;  /* 0x000000c000017945 */ /* 0x000fe20003800000 */
[----:B------:R-:W-:Y:S02]  /*21e0*/  SHF.R.U32.HI R3, RZ, 0x7, R2 ;  /* 0x00000007ff037819 */ /* 0x000fe40000011602 */
[----:B------:R-:W-:Y:S02]  /*21f0*/  LOP3.LUT R2, R2, 0x7, RZ, 0xc0, !PT ;  /* 0x0000000702027812 */ /* 0x000fe400078ec0ff */
[----:B------:R-:W-:Y:S01]  /*2200*/  SHF.R.U32.HI R0, RZ, 0x3, R0 ;  /* 0x00000003ff007819 */ /* 0x000fe20000011600 */
[----:B------:R-:W-:-:S06]  /*2210*/  IMAD.U32 R4, R3, -0x80000000, RZ ;  /* 0x8000000003047824 */ /* 0x000fcc00078e00ff */
[----:B------:R-:W-:Y:S05]  /*2220*/  @P0 BRA `(.L_x_26) ;  /* 0x0000000000180947 */ /* 0x000fea0003800000 */
[----:B------:R-:W0:Y:S02]  /*2230*/  FLO.U32 R3, R2 ;  /* 0x0000000200037300 */ /* 0x000e2400000e0000 */
[----:B0-----:R-:W-:-:S04]  /*2240*/  IADD3 R3, -R3, 0x1f, RZ ;  /* 0x0000001f03037810 */ /* 0x001fc80007ffe1ff */
[----:B------:R-:W-:Y:S01]  /*2250*/  IADD3 R0, R0, 0x1d, -R3 ;  /* 0x0000001d00007810 */ /* 0x000fe20007ffe803 */
[----:B------:R-:W-:-:S05]  /*2260*/  VIADD R5, R3, 0xffffffe4 ;  /* 0xffffffe403057836 */ /* 0x000fca0000000000 */
[----:B------:R-:W-:-:S04]  /*2270*/  SHF.L.U32 R5, R2, R5, RZ ;  /* 0x0000000502057219 */ /* 0x000fc800000006ff */
[----:B------:R-:W-:-:S07]  /*2280*/  LOP3.LUT R2, R5, 0x7, RZ, 0xc0, !PT ;  /* 0x0000000705027812 */ /* 0x000fce00078ec0ff */
.L_x_26:
[----:B------:R-:W-:Y:S05]  /*2290*/  BSYNC B1 ;  /* 0x0000000000017941 */ /* 0x000fea0003800000 */
.L_x_25:
[----:B------:R-:W-:Y:S01]  /*22a0*/  LEA R3, R0, 0x3b800000, 0x17 ;  /* 0x3b80000000037811 */ /* 0x000fe200078eb8ff */
[----:B------:R-:W-:-:S05]  /*22b0*/  IMAD.SHL.U32 R0, R2, 0x100000, RZ ;  /* 0x0010000002007824 */ /* 0x000fca00078e00ff */
[----:B------:R-:W-:-:S07]  /*22c0*/  LOP3.LUT R0, R3, R0, R4, 0xfe, !PT ;  /* 0x0000000003007212 */ /* 0x000fce00078efe04 */
.L_x_24:
[----:B------:R-:W-:Y:S05]  /*22d0*/  BSYNC B0 ;  /* 0x0000000000007941 */ /* 0x000fea0003800000 */
.L_x_23:
[----:B------:R-:W-:-:S04]  /*22e0*/  F2FP.BF16.F32.PACK_AB R0, RZ, R0 ;  /* 0x00000000ff00723e */ /* 0x000fc800000010ff */
[----:B------:R-:W-:Y:S01]  /*22f0*/  PRMT R19, R0, 0x7610, R19 ;  /* 0x0000761000137816 */ /* 0x000fe20000000013 */
[----:B------:R-:W-:Y:S06]  /*2300*/  BRA `(.L_x_8) ;  /* 0x0000000400287947 */ /* 0x000fec0003800000 */
.L_x_21:
        /* <DEDUP_REMOVED lines=21> */
.L_x_30:
[----:B------:R-:W-:Y:S05]  /*2460*/  BSYNC B1 ;  /* 0x0000000000017941 */ /* 0x000fea0003800000 */
.L_x_29:
[----:B------:R-:W-:Y:S01]  /*2470*/  LEA R3, R0, 0x37800000, 0x17 ;  /* 0x3780000000037811 */ /* 0x000fe200078eb8ff */
[----:B------:R-:W-:-:S05]  /*2480*/  IMAD.SHL.U32 R0, R2, 0x200000, RZ ;  /* 0x0020000002007824 */ /* 0x000fca00078e00ff */
[----:B------:R-:W-:-:S07]  /*2490*/  LOP3.LUT R0, R3, R0, R4, 0xfe, !PT ;  /* 0x0000000003007212 */ /* 0x000fce00078efe04 */
.L_x_28:
[----:B------:R-:W-:Y:S05]  /*24a0*/  BSYNC B0 ;  /* 0x0000000000007941 */ /* 0x000fea0003800000 */
.L_x_27:
[----:B------:R-:W-:-:S04]  /*24b0*/  F2FP.BF16.F32.PACK_AB R0, RZ, R0 ;  /* 0x00000000ff00723e */ /* 0x000fc800000010ff */
[----:B------:R-:W-:Y:S01]  /*24c0*/  PRMT R19, R0, 0x7610, R19 ;  /* 0x0000761000137816 */ /* 0x000fe20000000013 */
[----:B------:R-:W-:Y:S06]  /*24d0*/  BRA `(.L_x_8) ;  /* 0x0000000000b47947 */ /* 0x000fec0003800000 */
.L_x_20:
[----:B------:R-:W-:-:S13]  /*24e0*/  ISETP.NE.AND P0, PT, R4, 0x1c, PT ;  /* 0x0000001c0400780c */ /* 0x000fda0003f05270 */
[----:B------:R-:W-:Y:S05]  /*24f0*/  @!P0 BRA `(.L_x_31) ;  /* 0x00000000009c8947 */ /* 0x000fea0003800000 */
[----:B------:R-:W-:-:S13]  /*2500*/  ISETP.NE.AND P0, PT, R4, 0x1d, PT ;  /* 0x0000001d0400780c */ /* 0x000fda0003f05270 */
[----:B------:R-:W-:Y:S05]  /*2510*/  @!P0 BRA `(.L_x_32) ;  /* 0x0000000000808947 */ /* 0x000fea0003800000 */
[----:B------:R-:W-:-:S13]  /*2520*/  ISETP.NE.AND P0, PT, R4, 0x2c, PT ;  /* 0x0000002c0400780c */ /* 0x000fda0003f05270 */
[----:B------:R-:W-:Y:S05]  /*2530*/  @P0 BRA `(.L_x_7) ;  /* 0x0000000000300947 */ /* 0x000fea0003800000 */
[----:B------:R-:W2:Y:S01]  /*2540*/  LDG.E.U8 R2, desc[UR36][R2.64] ;  /* 0x0000002402027981 */ /* 0x000ea2000c1e1100 */
[----:B------:R-:W-:Y:S01]  /*2550*/  BSSY B0, `(.L_x_33) ;  /* 0x0000007000007945 */ /* 0x000fe20003800000 */
[----:B------:R-:W-:Y:S01]  /*2560*/  IMAD.MOV.U32 R0, RZ, RZ, 0x400000 ;  /* 0x00400000ff007424 */ /* 0x000fe200078e00ff */
[----:B--2---:R-:W-:-:S13]  /*2570*/  ISETP.NE.AND P0, PT, R2, RZ, PT ;  /* 0x000000ff0200720c */ /* 0x004fda0003f05270 */
[----:B------:R-:W-:Y:S05]  /*2580*/  @!P0 BRA `(.L_x_34) ;  /* 0x00000000000c8947 */ /* 0x000fea0003800000 */
[----:B------:R-:W-:-:S13]  /*2590*/  ISETP.NE.AND P0, PT, R2, 0xff, PT ;  /* 0x000000ff0200780c */ /* 0x000fda0003f05270 */
[----:B------:R-:W-:Y:S02]  /*25a0*/  @!P0 IMAD.MOV.U32 R0, RZ, RZ, 0x7f800001 ;  /* 0x7f800001ff008424 */ /* 0x000fe400078e00ff */
[----:B------:R-:W-:-:S07]  /*25b0*/  @P0 IMAD.SHL.U32 R0, R2, 0x800000, RZ ;  /* 0x0080000002000824 */ /* 0x000fce00078e00ff */
.L_x_34:
[----:B------:R-:W-:Y:S05]  /*25c0*/  BSYNC B0 ;  /* 0x0000000000007941 */ /* 0x000fea0003800000 */
.L_x_33:
[----:B------:R-:W-:-:S04]  /*25d0*/  F2FP.BF16.F32.PACK_AB R0, RZ, R0 ;  /* 0x00000000ff00723e */ /* 0x000fc800000010ff */
[----:B------:R-:W-:Y:S01]  /*25e0*/  PRMT R19, R0, 0x7610, R19 ;  /* 0x0000761000137816 */ /* 0x000fe20000000013 */
[----:B------:R-:W-:Y:S06]  /*25f0*/  BRA `(.L_x_8) ;  /* 0x00000000006c7947 */ /* 0x000fec0003800000 */
.L_x_7:
[----:B------:R-:W-:Y:S01]  /*2600*/  MOV R2, 0x0 ;  /* 0x0000000000027802 */ /* 0x000fe20000000f00 */
[----:B------:R-:W-:Y:S01]  /*2610*/  ULDC.64 UR4, c[0x4][0x128] ;  /* 0x01004a0000047ab9 */ /* 0x000fe20000000a00 */
[----:B------:R-:W-:Y:S01]  /*2620*/  ULDC.64 UR6, c[0x4][0x38] ;  /* 0x01000e0000067ab9 */ /* 0x000fe20000000a00 */
[----:B------:R-:W-:Y:S02]  /*2630*/  IMAD.U32 R4, RZ, RZ, UR4 ;  /* 0x00000004ff047e24 */ /* 0x000fe4000f8e00ff */
[----:B------:R-:W-:Y:S01]  /*2640*/  IMAD.U32 R5, RZ, RZ, UR5 ;  /* 0x00000005ff057e24 */ /* 0x000fe2000f8e00ff */
[----:B------:R-:W0:Y:S01]  /*2650*/  LDC.64 R2, c[0x4][R2] ;  /* 0x0100000002027b82 */ /* 0x000e220000000a00 */
[----:B------:R-:W-:Y:S01]  /*2660*/  ULDC.64 UR4, c[0x4][0x130] ;  /* 0x01004c0000047ab9 */ /* 0x000fe20000000a00 */
[----:B------:R-:W-:Y:S02]  /*2670*/  IMAD.U32 R10, RZ, RZ, UR6 ;  /* 0x00000006ff0a7e24 */ /* 0x000fe4000f8e00ff */
[----:B------:R-:W-:-:S02]  /*2680*/  IMAD.U32 R6, RZ, RZ, UR4 ;  /* 0x00000004ff067e24 */ /* 0x000fc4000f8e00ff */
[----:B------:R-:W-:Y:S02]  /*2690*/  IMAD.U32 R7, RZ, RZ, UR5 ;  /* 0x00000005ff077e24 */ /* 0x000fe4000f8e00ff */
[----:B------:R-:W-:Y:S02]  /*26a0*/  IMAD.U32 R11, RZ, RZ, UR7 ;  /* 0x00000007ff0b7e24 */ /* 0x000fe4000f8e00ff */
[----:B------:R-:W-:Y:S02]  /*26b0*/  IMAD.MOV.U32 R8, RZ, RZ, 0x4e ;  /* 0x0000004eff087424 */ /* 0x000fe400078e00ff */
[----:B------:R-:W-:Y:S02]  /*26c0*/  IMAD.MOV.U32 R12, RZ, RZ, 0x1 ;  /* 0x00000001ff0c7424 */ /* 0x000fe400078e00ff */
[----:B------:R-:W-:-:S07]  /*26d0*/  IMAD.MOV.U32 R13, RZ, RZ, RZ ;  /* 0x000000ffff0d7224 */ /* 0x000fce00078e00ff */
[----:B------:R-:W-:-:S07]  /*26e0*/  LEPC R20, `(.L_x_35) ;  /* 0x000000001014794e */ /* 0x000fce0000000000 */
[----:B0-----:R-:W-:Y:S05]  /*26f0*/  CALL.ABS.NOINC R2 ;  /* 0x0000000002007343 */ /* 0x001fea0003c00000 */
.L_x_35:
[----:B------:R-:W-:Y:S01]  /*2700*/  PRMT R19, RZ, 0x7610, R19 ;  /* 0x00007610ff137816 */ /* 0x000fe20000000013 */
[----:B------:R-:W-:Y:S06]  /*2710*/  BRA `(.L_x_8) ;  /* 0x0000000000247947 */ /* 0x000fec0003800000 */
.L_x_32:
[----:B------:R-:W2:Y:S02]  /*2720*/  LDG.E.64 R2, desc[UR36][R2.64] ;  /* 0x0000002402027981 */ /* 0x000ea4000c1e1b00 */
[----:B--2---:R-:W0:Y:S02]  /*2730*/  I2F.U64 R0, R2 ;  /* 0x0000000200007312 */ /* 0x004e240000301000 */
[----:B0-----:R-:W-:-:S04]  /*2740*/  F2FP.BF16.F32.PACK_AB R0, RZ, R0 ;  /* 0x00000000ff00723e */ /* 0x001fc800000010ff */
[----:B------:R-:W-:Y:S01]  /*2750*/  PRMT R19, R0, 0x7610, R19 ;  /* 0x0000761000137816 */ /* 0x000fe20000000013 */
[----:B------:R-:W-:Y:S06]  /*2760*/  BRA `(.L_x_8) ;  /* 0x0000000000107947 */ /* 0x000fec0003800000 */
.L_x_31:
[----:B------:R-:W2:Y:S02]  /*2770*/  LDG.E R2, desc[UR36][R2.64] ;  /* 0x0000002402027981 */ /* 0x000ea4000c1e1900 */
[----:B--2---:R-:W-:-:S04]  /*2780*/  I2FP.F32.U32 R0, R2 ;  /* 0x0000000200007245 */ /* 0x004fc80000201000 */
[----:B------:R-:W-:-:S04]  /*2790*/  F2FP.BF16.F32.PACK_AB R0, RZ, R0 ;  /* 0x00000000ff00723e */ /* 0x000fc800000010ff */
[----:B------:R-:W-:-:S07]  /*27a0*/  PRMT R19, R0, 0x7610, R19 ;  /* 0x0000761000137816 */ /* 0x000fce0000000013 */
.L_x_8:
[----:B------:R-:W1:Y:S01]  /*27b0*/  LDC.U8 R4, c[0x0][0x4aa] ;  /* 0x00012a80ff047b82 */ /* 0x000e620000000000 */
[----:B------:R-:W-:Y:S02]  /*27c0*/  ULDC.64 UR4, c[0x0][0x488] ;  /* 0x0001220000047ab9 */ /* 0x000fe40000000a00 */
[----:B0-----:R-:W-:-:S05]  /*27d0*/  IADD3 R2, P1, R22, UR4, RZ ;  /* 0x0000000416027c10 */ /* 0x001fca000ff3e0ff */
[----:B------:R-:W-:Y:S01]  /*27e0*/  IMAD.X R3, RZ, RZ, UR5, P1 ;  /* 0x00000005ff037e24 */ /* 0x000fe200088e06ff */
[----:B-1----:R-:W-:-:S04]  /*27f0*/  PRMT R0, R4, 0x9910, RZ ;  /* 0x0000991004007816 */ /* 0x002fc800000000ff */
        /* <DEDUP_REMOVED lines=12> */
[----:B0-----:R-:W-:Y:S01]  /*28c0*/  F2FP.BF16.F32.PACK_AB R0, RZ, R0 ;  /* 0x00000000ff00723e */ /* 0x001fe200000010ff */
[----:B------:R-:W-:Y:S06]  /*28d0*/  BRA `(.L_x_41) ;  /* 0x0000000c00a07947 */ /* 0x000fec0003800000 */
.L_x_39:
[----:B------:R-:W2:Y:S02]  /*28e0*/  LDG.E.U8 R2, desc[UR36][R2.64] ;  /* 0x0000002402027981 */ /* 0x000ea4000c1e1100 */
[----:B--2---:R-:W-:-:S04]  /*28f0*/  I2FP.F32.U32 R0, R2 ;  /* 0x0000000200007245 */ /* 0x004fc80000201000 */
[----:B------:R-:W-:Y:S01]  /*2900*/  F2FP.BF16.F32.PACK_AB R0, RZ, R0 ;  /* 0x00000000ff00723e */ /* 0x000fe200000010ff */
[----:B------:R-:W-:Y:S06]  /*2910*/  BRA `(.L_x_41) ;  /* 0x0000000c00907947 */ /* 0x000fec0003800000 */
.L_x_38:
        /* <DEDUP_REMOVED lines=8> */
[----:B0-----:R-:W-:Y:S01]  /*29a0*/  F2FP.BF16.F32.PACK_AB R0, RZ, R0 ;  /* 0x00000000ff00723e */ /* 0x001fe200000010ff */
[----:B------:R-:W-:Y:S06]  /*29b0*/  BRA `(.L_x_41) ;  /* 0x0000000c00687947 */ /* 0x000fec0003800000 */
.L_x_43:
[----:B------:R-:W2:Y:S02]  /*29c0*/  LDG.E R2, desc[UR36][R2.64] ;  /* 0x0000002402027981 */ /* 0x000ea4000c1e1900 */
[----:B--2---:R-:W-:-:S04]  /*29d0*/  I2FP.F32.S32 R0, R2 ;  /* 0x0000000200007245 */ /* 0x004fc80000201400 */
[----:B------:R-:W-:Y:S01]  /*29e0*/  F2FP.BF16.F32.PACK_AB R0, RZ, R0 ;  /* 0x00000000ff00723e */ /* 0x000fe200000010ff */
[----:B------:R-:W-:Y:S06]  /*29f0*/  BRA `(.L_x_41) ;  /* 0x0000000c00587947 */ /* 0x000fec0003800000 */
.L_x_42:
[----:B------:R-:W2:Y:S02]  /*2a00*/  LDG.E.U16 R2, desc[UR36][R2.64] ;  /* 0x0000002402027981 */ /* 0x000ea4000c1e1500 */
[----:B--2---:R-:W0:Y:S02]  /*2a10*/  I2F.S16 R0, R2 ;  /* 0x0000000200007306 */ /* 0x004e240000101400 */
[----:B0-----:R-:W-:Y:S01]  /*2a20*/  F2FP.BF16.F32.PACK_AB R0, RZ, R0 ;  /* 0x00000000ff00723e */ /* 0x001fe200000010ff */
[----:B------:R-:W-:Y:S06]  /*2a30*/  BRA `(.L_x_41) ;  /* 0x0000000c00487947 */ /* 0x000fec0003800000 */
.L_x_37:
        /* <DEDUP_REMOVED lines=9> */
.L_x_45:
[----:B------:R-:W2:Y:S02]  /*2ad0*/  LDG.E.U16 R0, desc[UR36][R2.64] ;  /* 0x0000002402007981 */ /* 0x000ea4000c1e1500 */
[----:B--2---:R-:W-:-:S05]  /*2ae0*/  HADD2.F32 R0, -RZ, R0.H0_H0 ;  /* 0x20000000ff007230 */ /* 0x004fca0000004100 */
[----:B------:R-:W-:Y:S01]  /*2af0*/  F2FP.BF16.F32.PACK_AB R0, RZ, R0 ;  /* 0x00000000ff00723e */ /* 0x000fe200000010ff */
[----:B------:R-:W-:Y:S06]  /*2b00*/  BRA `(.L_x_41) ;  /* 0x0000000c00147947 */ /* 0x000fec0003800000 */
.L_x_44:
        /* <DEDUP_REMOVED lines=9> */
.L_x_47:
[----:B------:R-:W2:Y:S02]  /*2ba0*/  LDG.E.U16 R2, desc[UR36][R2.64] ;  /* 0x0000002402027981 */ /* 0x000ea4000c1e1500 */
[----:B--2---:R-:W-:-:S05]  /*2bb0*/  HADD2.F32 R0, -RZ, R2.H0_H0 ;  /* 0x20000002ff007230 */ /* 0x004fca0000004100 */
[----:B------:R-:W-:Y:S01]  /*2bc0*/  F2FP.BF16.F32.PACK_AB R0, RZ, R0 ;  /* 0x00000000ff00723e */ /* 0x000fe200000010ff */
[----:B------:R-:W-:Y:S06]  /*2bd0*/  BRA `(.L_x_41) ;  /* 0x0000000800e07947 */ /* 0x000fec0003800000 */
.L_x_46:
[----:B------:R-:W2:Y:S01]  /*2be0*/  LDG.E.64 R2, desc[UR36][R2.64] ;  /* 0x0000002402027981 */ /* 0x000ea2000c1e1b00 */
[----:B------:R-:W-:Y:S01]  /*2bf0*/  UMOV UR4, 0xf0000000 ;  /* 0xf000000000047882 */ /* 0x000fe20000000000 */
[----:B------:R-:W-:Y:S01]  /*2c00*/  UMOV UR5, 0x380fffff ;  /* 0x380fffff00057882 */ /* 0x000fe20000000000 */
[----:B--2---:R-:W0:Y:S01]  /*2c10*/  F2F.F32.F64 R0, R2 ;  /* 0x0000000200007310 */ /* 0x004e220000301000 */
[----:B------:R-:W-:-:S14]  /*2c20*/  DSETP.GEU.AND P0, PT, |R2|, UR4, PT ;  /* 0x0000000402007e2a */ /* 0x000fdc000bf0e200 */
[----:B0-----:R-:W-:-:S05]  /*2c30*/  @!P0 FMUL R0, R0, 1.175494350822287508e-38 ;  /* 0x0080000000008820 */ /* 0x001fca0000400000 */
[----:B------:R-:W-:Y:S01]  /*2c40*/  F2FP.BF16.F32.PACK_AB R0, RZ, R0 ;  /* 0x00000000ff00723e */ /* 0x000fe200000010ff */
[----:B------:R-:W-:Y:S06]  /*2c50*/  BRA `(.L_x_41) ;  /* 0x0000000800c07947 */ /* 0x000fec0003800000 */
.L_x_36:
        /* <DEDUP_REMOVED lines=11> */
[----:B------:R-:W-:Y:S01]  /*2d10*/  F2FP.BF16.F32.PACK_AB R0, RZ, R0 ;  /* 0x00000000ff00723e */ /* 0x000fe200000010ff */
[----:B------:R-:W-:Y:S06]  /*2d20*/  BRA `(.L_x_41) ;  /* 0x00000008008c7947 */ /* 0x000fec0003800000 */
.L_x_50:
        /* <DEDUP_REMOVED lines=8> */
.L_x_49:
        /* <DEDUP_REMOVED lines=28> */
.L_x_52:
        /* <DEDUP_REMOVED lines=15> */
.L_x_51:
[----:B------:R0:W5:Y:S01]  /*3060*/  LDG.E.U16 R0, desc[UR36][R2.64] ;  /* 0x0000002402007981 */ /* 0x000162000c1e1500 */
[----:B------:R-:W-:Y:S05]  /*3070*/  BRA `(.L_x_41) ;  /* 0x0000000400b87947 */ /* 0x000fea0003800000 */
.L_x_48:
        /* <DEDUP_REMOVED lines=10> */
[----:B------:R-:W-:Y:S01]  /*3120*/  F2FP.BF16.F32.PACK_AB R0, RZ, R0 ;  /* 0x00000000ff00723e */ /* 0x000fe200000010ff */
[----:B------:R-:W-:Y:S06]  /*3130*/  BRA `(.L_x_41) ;  /* 0x0000000400887947 */ /* 0x000fec0003800000 */
.L_x_55:
        /* <DEDUP_REMOVED lines=21> */
.L_x_59:
[----:B------:R-:W-:Y:S05]  /*3290*/  BSYNC B1 ;  /* 0x0000000000017941 */ /* 0x000fea0003800000 */
.L_x_58:
[----:B------:R-:W-:Y:S01]  /*32a0*/  LEA R3, R0, 0x3b800000, 0x17 ;  /* 0x3b80000000037811 */ /* 0x000fe200078eb8ff */
[----:B------:R-:W-:-:S05]  /*32b0*/  IMAD.SHL.U32 R0, R2, 0x100000, RZ ;  /* 0x0010000002007824 */ /* 0x000fca00078e00ff */
[----:B------:R-:W-:-:S07]  /*32c0*/  LOP3.LUT R0, R3, R0, R4, 0xfe, !PT ;  /* 0x0000000003007212 */ /* 0x000fce00078efe04 */
.L_x_57:
[----:B------:R-:W-:Y:S05]  /*32d0*/  BSYNC B0 ;  /* 0x0000000000007941 */ /* 0x000fea0003800000 */
.L_x_56:
[----:B------:R-:W-:Y:S01]  /*32e0*/  F2FP.BF16.F32.PACK_AB R0, RZ, R0 ;  /* 0x00000000ff00723e */ /* 0x000fe200000010ff */
[----:B------:R-:W-:Y:S06]  /*32f0*/  BRA `(.L_x_41) ;  /* 0x0000000400187947 */ /* 0x000fec0003800000 */
.L_x_54:
        /* <DEDUP_REMOVED lines=21> */
.L_x_63:
[----:B------:R-:W-:Y:S05]  /*3450*/  BSYNC B1 ;  /* 0x0000000000017941 */ /* 0x000fea0003800000 */
.L_x_62:
[----:B------:R-:W-:Y:S01]  /*3460*/  LEA R3, R0, 0x37800000, 0x17 ;  /* 0x3780000000037811 */ /* 0x000fe200078eb8ff */
[----:B------:R-:W-:-:S05]  /*3470*/  IMAD.SHL.U32 R0, R2, 0x200000, RZ ;  /* 0x0020000002007824 */ /* 0x000fca00078e00ff */
[----:B------:R-:W-:-:S07]  /*3480*/  LOP3.LUT R0, R3, R0, R4, 0xfe, !PT ;  /* 0x0000000003007212 */ /* 0x000fce00078efe04 */
.L_x_61:
[----:B------:R-:W-:Y:S05]  /*3490*/  BSYNC B0 ;  /* 0x0000000000007941 */ /* 0x000fea0003800000 */
.L_x_60:
[----:B------:R-:W-:Y:S01]  /*34a0*/  F2FP.BF16.F32.PACK_AB R0, RZ, R0 ;  /* 0x00000000ff00723e */ /* 0x000fe200000010ff */
[----:B------:R-:W-:Y:S06]  /*34b0*/  BRA `(.L_x_41) ;  /* 0x0000000000a87947 */ /* 0x000fec0003800000 */
.L_x_53:
        /* <DEDUP_REMOVED lines=14> */
.L_x_67:
[----:B------:R-:W-:Y:S05]  /*35a0*/  BSYNC B0 ;  /* 0x0000000000007941 */ /* 0x000fea0003800000 */
.L_x_66:
[----:B------:R-:W-:Y:S01]  /*35b0*/  F2FP.BF16.F32.PACK_AB R0, RZ, R0 ;  /* 0x00000000ff00723e */ /* 0x000fe200000010ff */
[----:B------:R-:W-:Y:S06]  /*35c0*/  BRA `(.L_x_41) ;  /* 0x0000000000647947 */ /* 0x000fec0003800000 */
.L_x_40:
        /* <DEDUP_REMOVED lines=15> */
[----:B0----5:R-:W-:Y:S05]  /*36c0*/  CALL.ABS.NOINC R2 ;  /* 0x0000000002007343 */ /* 0x021fea0003c00000 */
.L_x_68:
[----:B------:R-:W-:Y:S01]  /*36d0*/  PRMT R0, RZ, 0x7610, R0 ;  /* 0x00007610ff007816 */ /* 0x000fe20000000000 */
[----:B------:R-:W-:Y:S06]  /*36e0*/  BRA `(.L_x_41) ;  /* 0x00000000001c7947 */ /* 0x000fec0003800000 */
.L_x_65:
[----:B------:R-:W2:Y:S02]  /*36f0*/  LDG.E.64 R2, desc[UR36][R2.64] ;  /* 0x0000002402027981 */ /* 0x000ea4000c1e1b00 */
[----:B--2---:R-:W0:Y:S02]  /*3700*/  I2F.U64 R0, R2 ;  /* 0x0000000200007312 */ /* 0x004e240000301000 */
[----:B0-----:R-:W-:Y:S01]  /*3710*/  F2FP.BF16.F32.PACK_AB R0, RZ, R0 ;  /* 0x00000000ff00723e */ /* 0x001fe200000010ff */
[----:B------:R-:W-:Y:S06]  /*3720*/  BRA `(.L_x_41) ;  /* 0x00000000000c7947 */ /* 0x000fec0003800000 */
.L_x_64:
[----:B------:R-:W2:Y:S02]  /*3730*/  LDG.E R2, desc[UR36][R2.64] ;  /* 0x0000002402027981 */ /* 0x000ea4000c1e1900 */
[----:B--2---:R-:W-:-:S04]  /*3740*/  I2FP.F32.U32 R0, R2 ;  /* 0x0000000200007245 */ /* 0x004fc80000201000 */
[----:B------:R-:W-:-:S07]  /*3750*/  F2FP.BF16.F32.PACK_AB R0, RZ, R0 ;  /* 0x00000000ff00723e */ /* 0x000fce00000010ff */
.L_x_41:
[----:B------:R-:W1:Y:S01]  /*3760*/  LDC.U8 R4, c[0x0][0x4a8] ;  /* 0x00012a00ff047b82 */ /* 0x000e620000000000 */
[----:B-----5:R-:W-:Y:S01]  /*3770*/  IMAD.U32 R5, R0, 0x10000, RZ ;  /* 0x0001000000057824 */ /* 0x020fe200078e00ff */
[----:B------:R-:W-:Y:S04]  /*3780*/  BSSY B0, `(.L_x_69) ;  /* 0x000000e000007945 */ /* 0x000fe80003800000 */
[----:B------:R-:W-:-:S13]  /*3790*/  FSETP.GTU.FTZ.AND P0, PT, R5, -3, PT ;  /* 0xc04000000500780b */ /* 0x000fda0003f1c000 */
[----:B0-----:R-:W-:Y:S02]  /*37a0*/  @!P0 PRMT R3, RZ, 0x7610, R3 ;  /* 0x00007610ff038816 */ /* 0x001fe40000000003 */
[----:B-1----:R-:W-:-:S04]  /*37b0*/  PRMT R2, R4, 0x9910, RZ ;  /* 0x0000991004027816 */ /* 0x002fc800000000ff */
[----:B------:R-:W-:Y:S01]  /*37c0*/  ISETP.GT.AND P1, PT, R2, 0x9, PT ;  /* 0x000000090200780c */ /* 0x000fe20003f24270 */
[----:B------:R-:W-:-:S12]  /*37d0*/  @!P0 BRA `(.L_x_70) ;  /* 0x0000000000208947 */ /* 0x000fd80003800000 */
[----:B------:R-:W-:Y:S01]  /*37e0*/  FSETP.GEU.FTZ.AND P0, PT, R5, 3, PT ;  /* 0x404000000500780b */ /* 0x000fe20003f1e000 */
[----:B------:R-:W-:-:S12]  /*37f0*/  IMAD.U32 R19, R19, 0x10000, RZ ;  /* 0x0001000013137824 */ /* 0x000fd800078e00ff */
[----:B------:R-:W-:Y:S01]  /*3800*/  @!P0 IMAD.MOV.U32 R0, RZ, RZ, 0x3eaaaaab ;  /* 0x3eaaaaabff008424 */ /* 0x000fe200078e00ff */
[----:B------:R-:W-:-:S03]  /*3810*/  @P0 F2FP.BF16.F32.PACK_AB R3, RZ, R19 ;  /* 0x00000013ff03023e */ /* 0x000fc600000010ff */
[----:B------:R-:W-:-:S04]  /*3820*/  @!P0 FFMA.FTZ R0, R5, R0, 0.5 ;  /* 0x3f00000005008423 */ /* 0x000fc80000010000 */
[----:B------:R-:W-:-:S05]  /*3830*/  @!P0 FMUL.FTZ R0, R19, R0 ;  /* 0x0000000013008220 */ /* 0x000fca0000410000 */
[----:B------:R-:W-:-:S04]  /*3840*/  @!P0 F2FP.BF16.F32.PACK_AB R0, RZ, R0 ;  /* 0x00000000ff00823e */ /* 0x000fc800000010ff */
[----:B------:R-:W-:-:S07]  /*3850*/  @!P0 PRMT R3, R0, 0x7610, R3 ;  /* 0x0000761000038816 */ /* 0x000fce0000000003 */
.L_x_70:
[----:B------:R-:W-:Y:S05]  /*3860*/  BSYNC B0 ;  /* 0x0000000000007941 */ /* 0x000fea0003800000 */
.L_x_69:
        /* <DEDUP_REMOVED lines=9> */
[----:B------:R-:W-:-:S06]  /*3900*/  IMAD.U32 R3, R3, 0x10000, RZ ;  /* 0x0001000003037824 */ /* 0x000fcc00078e00ff */
[----:B------:R-:W0:Y:S02]  /*3910*/  F2I.FTZ.TRUNC.NTZ R3, R3 ;  /* 0x0000000300037305 */ /* 0x000e24000021f100 */
[----:B0-----:R0:W-:Y:S01]  /*3920*/  STG.E.U8 desc[UR36][R16.64], R3 ;  /* 0x0000000310007986 */ /* 0x0011e2000c101124 */
[----:B------:R-:W-:Y:S05]  /*3930*/  BRA `(.L_x_76) ;  /* 0x0000000c00947947 */ /* 0x000fea0003800000 */
.L_x_74:
[----:B------:R-:W-:-:S06]  /*3940*/  IMAD.U32 R3, R3, 0x10000, RZ ;  /* 0x0001000003037824 */ /* 0x000fcc00078e00ff */
[----:B------:R-:W0:Y:S02]  /*3950*/  F2I.S64.TRUNC R2, R3 ;  /* 0x0000000300027311 */ /* 0x000e24000020d900 */
[----:B0-----:R0:W-:Y:S01]  /*3960*/  STG.E.U8 desc[UR36][R16.64], R2 ;  /* 0x0000000210007986 */ /* 0x0011e2000c101124 */
[----:B------:R-:W-:Y:S05]  /*3970*/  BRA `(.L_x_76) ;  /* 0x0000000c00847947 */ /* 0x000fea0003800000 */
.L_x_73:
[----:B------:R-:W-:-:S13]  /*3980*/  ISETP.NE.AND P0, PT, R2, 0x2, PT ;  /* 0x000000020200780c */ /* 0x000fda0003f05270 */
[----:B------:R-:W-:Y:S05]  /*3990*/  @!P0 BRA `(.L_x_77) ;  /* 0x0000000000308947 */ /* 0x000fea0003800000 */
[----:B------:R-:W-:-:S13]  /*39a0*/  ISETP.NE.AND P0, PT, R2, 0x3, PT ;  /* 0x000000030200780c */ /* 0x000fda0003f05270 */
[----:B------:R-:W-:Y:S05]  /*39b0*/  @!P0 BRA `(.L_x_78) ;  /* 0x0000000000188947 */ /* 0x000fea0003800000 */
[----:B------:R-:W-:-:S13]  /*39c0*/  ISETP.NE.AND P0, PT, R2, 0x4, PT ;  /* 0x000000040200780c */ /* 0x000fda0003f05270 */
[----:B------:R-:W-:Y:S05]  /*39d0*/  @P0 BRA `(.L_x_75) ;  /* 0x0000000c000c0947 */ /* 0x000fea0003800000 */
[----:B------:R-:W-:-:S06]  /*39e0*/  IMAD.U32 R3, R3, 0x10000, RZ ;  /* 0x0001000003037824 */ /* 0x000fcc00078e00ff */
[----:B------:R-:W0:Y:S02]  /*39f0*/  F2I.S64.TRUNC R2, R3 ;  /* 0x0000000300027311 */ /* 0x000e24000020d900 */
[----:B0-----:R0:W-:Y:S01]  /*3a00*/  STG.E.64 desc[UR36][R16.64], R2 ;  /* 0x0000000210007986 */ /* 0x0011e2000c101b24 */
[----:B------:R-:W-:Y:S05]  /*3a10*/  BRA `(.L_x_76) ;  /* 0x0000000c005c7947 */ /* 0x000fea0003800000 */
.L_x_78:
[----:B------:R-:W-:-:S06]  /*3a20*/  IMAD.U32 R3, R3, 0x10000, RZ ;  /* 0x0001000003037824 */ /* 0x000fcc00078e00ff */
[----:B------:R-:W0:Y:S02]  /*3a30*/  F2I.FTZ.TRUNC.NTZ R3, R3 ;  /* 0x0000000300037305 */ /* 0x000e24000021f100 */
[----:B0-----:R0:W-:Y:S01]  /*3a40*/  STG.E desc[UR36][R16.64], R3 ;  /* 0x0000000310007986 */ /* 0x0011e2000c101924 */
[----:B------:R-:W-:Y:S05]  /*3a50*/  BRA `(.L_x_76) ;  /* 0x0000000c004c7947 */ /* 0x000fea0003800000 */
.L_x_77:
[----:B------:R-:W-:-:S06]  /*3a60*/  IMAD.U32 R3, R3, 0x10000, RZ ;  /* 0x0001000003037824 */ /* 0x000fcc00078e00ff */
[----:B------:R-:W0:Y:S02]  /*3a70*/  F2I.FTZ.TRUNC.NTZ R3, R3 ;  /* 0x0000000300037305 */ /* 0x000e24000021f100 */
[----:B0-----:R0:W-:Y:S01]  /*3a80*/  STG.E.U16 desc[UR36][R16.64], R3 ;  /* 0x0000000310007986 */ /* 0x0011e2000c101524 */
[----:B------:R-:W-:Y:S05]  /*3a90*/  BRA `(.L_x_76) ;  /* 0x0000000c003c7947 */ /* 0x000fea0003800000 */
.L_x_72:
[----:B------:R-:W-:-:S13]  /*3aa0*/  ISETP.GT.AND P0, PT, R2, 0x6, PT ;  /* 0x000000060200780c */ /* 0x000fda0003f04270 */
[----:B------:R-:W-:Y:S05]  /*3ab0*/  @P0 BRA `(.L_x_79) ;  /* 0x00000000002c0947 */ /* 0x000fea0003800000 */
[----:B------:R-:W-:-:S13]  /*3ac0*/  ISETP.NE.AND P0, PT, R2, 0x5, PT ;  /* 0x000000050200780c */ /* 0x000fda0003f05270 */
[----:B------:R-:W-:Y:S05]  /*3ad0*/  @!P0 BRA `(.L_x_80) ;  /* 0x0000000000148947 */ /* 0x000fea0003800000 */
[----:B------:R-:W-:-:S13]  /*3ae0*/  ISETP.NE.AND P0, PT, R2, 0x6, PT ;  /* 0x000000060200780c */ /* 0x000fda0003f05270 */
[----:B------:R-:W-:Y:S05]  /*3af0*/  @P0 BRA `(.L_x_75) ;  /* 0x0000000800c40947 */ /* 0x000fea0003800000 */
[----:B------:R-:W-:-:S05]  /*3b00*/  IMAD.U32 R3, R3, 0x10000, RZ ;  /* 0x0001000003037824 */ /* 0x000fca00078e00ff */
[----:B------:R0:W-:Y:S01]  /*3b10*/  STG.E desc[UR36][R16.64], R3 ;  /* 0x0000000310007986 */ /* 0x0001e2000c101924 */
[----:B------:R-:W-:Y:S05]  /*3b20*/  BRA `(.L_x_76) ;  /* 0x0000000c00187947 */ /* 0x000fea0003800000 */
.L_x_80:
[----:B------:R-:W-:-:S05]  /*3b30*/  IMAD.U32 R0, R3, 0x10000, RZ ;  /* 0x0001000003007824 */ /* 0x000fca00078e00ff */
[----:B------:R-:W-:-:S05]  /*3b40*/  F2FP.F16.F32.PACK_AB R0, RZ, R0 ;  /* 0x00000000ff00723e */ /* 0x000fca00000000ff */
[----:B------:R0:W-:Y:S01]  /*3b50*/  STG.E.U16 desc[UR36][R16.64], R0 ;  /* 0x0000000010007986 */ /* 0x0001e2000c101524 */
[----:B------:R-:W-:Y:S05]  /*3b60*/  BRA `(.L_x_76) ;  /* 0x0000000c00087947 */ /* 0x000fea0003800000 */
.L_x_79:
[----:B------:R-:W-:-:S13]  /*3b70*/  ISETP.NE.AND P0, PT, R2, 0x7, PT ;  /* 0x000000070200780c */ /* 0x000fda0003f05270 */
[----:B------:R-:W-:Y:S05]  /*3b80*/  @!P0 BRA `(.L_x_81) ;  /* 0x0000000000348947 */ /* 0x000fea0003800000 */
[----:B------:R-:W-:-:S13]  /*3b90*/  ISETP.NE.AND P0, PT, R2, 0x8, PT ;  /* 0x000000080200780c */ /* 0x000fda0003f05270 */
[----:B------:R-:W-:Y:S05]  /*3ba0*/  @!P0 BRA `(.L_x_82) ;  /* 0x0000000000188947 */ /* 0x000fea0003800000 */
[----:B------:R-:W-:-:S13]  /*3bb0*/  ISETP.NE.AND P0, PT, R2, 0x9, PT ;  /* 0x000000090200780c */ /* 0x000fda0003f05270 */
[----:B------:R-:W-:Y:S05]  /*3bc0*/  @P0 BRA `(.L_x_75) ;  /* 0x0000000800900947 */ /* 0x000fea0003800000 */
[----:B------:R-:W-:Y:S02]  /*3bd0*/  IMAD.U32 R2, R3, 0x10000, RZ ;  /* 0x0001000003027824 */ /* 0x000fe400078e00ff */
[----:B------:R-:W-:-:S05]  /*3be0*/  IMAD.MOV.U32 R3, RZ, RZ, RZ ;  /* 0x000000ffff037224 */ /* 0x000fca00078e00ff */
[----:B------:R0:W-:Y:S01]  /*3bf0*/  STG.E.64 desc[UR36][R16.64], R2 ;  /* 0x0000000210007986 */ /* 0x0001e2000c101b24 */
[----:B------:R-:W-:Y:S05]  /*3c00*/  BRA `(.L_x_76) ;  /* 0x0000000800e07947 */ /* 0x000fea0003800000 */
.L_x_82:
[----:B------:R-:W-:-:S05]  /*3c10*/  IMAD.U32 R3, R3, 0x10000, RZ ;  /* 0x0001000003037824 */ /* 0x000fca00078e00ff */
[----:B------:R-:W-:-:S04]  /*3c20*/  F2FP.F16.F32.PACK_AB R3, RZ, R3 ;  /* 0x00000003ff03723e */ /* 0x000fc800000000ff */
[----:B------:R-:W-:-:S05]  /*3c30*/  PRMT R3, R3, 0x5410, RZ ;  /* 0x0000541003037816 */ /* 0x000fca00000000ff */
[----:B------:R0:W-:Y:S01]  /*3c40*/  STG.E desc[UR36][R16.64], R3 ;  /* 0x0000000310007986 */ /* 0x0001e2000c101924 */
[----:B------:R-:W-:Y:S05]  /*3c50*/  BRA `(.L_x_76) ;  /* 0x0000000800cc7947 */ /* 0x000fea0003800000 */
.L_x_81:
[----:B------:R-:W-:-:S04]  /*3c60*/  IMAD.U32 R2, R3, 0x10000, RZ ;  /* 0x0001000003027824 */ /* 0x000fc800078e00ff */
[----:B------:R-:W-:-:S06]  /*3c70*/  FMUL.FTZ R2, R2, 1 ;  /* 0x3f80000002027820 */ /* 0x000fcc0000410000 */
[----:B------:R-:W0:Y:S02]  /*3c80*/  F2F.F64.F32 R2, R2 ;  /* 0x0000000200027310 */ /* 0x000e240000201800 */
[----:B0-----:R0:W-:Y:S01]  /*3c90*/  STG.E.64 desc[UR36][R16.64], R2 ;  /* 0x0000000210007986 */ /* 0x0011e2000c101b24 */
[----:B------:R-:W-:Y:S05]  /*3ca0*/  BRA `(.L_x_76) ;  /* 0x0000000800b87947 */ /* 0x000fea0003800000 */
.L_x_71:
        /* <DEDUP_REMOVED lines=8> */
[----:B------:R-:W-:-:S05]  /*3d30*/  IMAD.U32 R3, R3, 0x10000, RZ ;  /* 0x0001000003037824 */ /* 0x000fca00078e00ff */
[----:B------:R-:W-:-:S04]  /*3d40*/  FSETP.NEU.FTZ.AND P0, PT, R3, RZ, PT ;  /* 0x000000ff0300720b */ /* 0x000fc80003f1d000 */
[----:B------:R-:W-:-:S05]  /*3d50*/  SEL R3, RZ, 0x1, !P0 ;  /* 0x00000001ff037807 */ /* 0x000fca0004000000 */
[----:B------:R4:W-:Y:S01]  /*3d60*/  STG.E.U8 desc[UR36][R16.64], R3 ;  /* 0x0000000310007986 */ /* 0x0009e2000c101124 */
[----:B------:R-:W-:Y:S05]  /*3d70*/  BRA `(.L_x_76) ;  /* 0x0000000800847947 */ /* 0x000fea0003800000 */
.L_x_85:
[----:B------:R-:W-:Y:S01]  /*3d80*/  IMAD.U32 R3, R3, 0x10000, RZ ;  /* 0x0001000003037824 */ /* 0x000fe200078e00ff */
[----:B------:R-:W-:-:S03]  /*3d90*/  CS2R R6, SRZ ;  /* 0x0000000000067805 */ /* 0x000fc6000001ff00 */
[----:B------:R-:W-:-:S04]  /*3da0*/  FMUL.FTZ R3, R3, 1 ;  /* 0x3f80000003037820 */ /* 0x000fc80000410000 */
[----:B------:R-:W0:Y:S02]  /*3db0*/  F2F.F64.F32 R4, R3 ;  /* 0x0000000300047310 */ /* 0x000e240000201800 */
[----:B0-----:R3:W-:Y:S01]  /*3dc0*/  STG.E.128 desc[UR36][R16.64], R4 ;  /* 0x0000000410007986 */ /* 0x0017e2000c101d24 */
[----:B------:R-:W-:Y:S05]  /*3dd0*/  BRA `(.L_x_76) ;  /* 0x00000008006c7947 */ /* 0x000fea0003800000 */
.L_x_84:
[----:B------:R-:W-:-:S13]  /*3de0*/  ISETP.NE.AND P0, PT, R2, 0xf, PT ;  /* 0x0000000f0200780c */ /* 0x000fda0003f05270 */
[----:B------:R-:W-:Y:S05]  /*3df0*/  @!P0 BRA `(.L_x_86) ;  /* 0x0000000000b48947 */ /* 0x000fea0003800000 */
[----:B------:R-:W-:-:S13]  /*3e00*/  ISETP.NE.AND P0, PT, R2, 0x17, PT ;  /* 0x000000170200780c */ /* 0x000fda0003f05270 */
[----:B------:R-:W-:Y:S05]  /*3e10*/  @!P0 BRA `(.L_x_87) ;  /* 0x0000000000548947 */ /* 0x000fea0003800000 */
[----:B------:R-:W-:-:S13]  /*3e20*/  ISETP.NE.AND P0, PT, R2, 0x18, PT ;  /* 0x000000180200780c */ /* 0x000fda0003f05270 */
[----:B------:R-:W-:Y:S05]  /*3e30*/  @P0 BRA `(.L_x_75) ;  /* 0x0000000400f40947 */ /* 0x000fea0003800000 */
[----:B------:R-:W-:Y:S01]  /*3e40*/  IMAD.U32 R5, R3, 0x10000, RZ ;  /* 0x0001000003057824 */ /* 0x000fe200078e00ff */
[----:B------:R-:W-:Y:S04]  /*3e50*/  BSSY B0, `(.L_x_88) ;  /* 0x000000e000007945 */ /* 0x000fe80003800000 */
[C---:B------:R-:W-:Y:S02]  /*3e60*/  LOP3.LUT R2, R5.reuse, 0x7fffffff, RZ, 0xc0, !PT ;  /* 0x7fffffff05027812 */ /* 0x040fe400078ec0ff */
[----:B------:R-:W-:Y:S02]  /*3e70*/  LOP3.LUT R0, R5, 0x80000000, RZ, 0xc0, !PT ;  /* 0x8000000005007812 */ /* 0x000fe400078ec0ff */
[----:B------:R-:W-:Y:S02]  /*3e80*/  ISETP.GT.U32.AND P0, PT, R2, 0x43efffff, PT ;  /* 0x43efffff0200780c */ /* 0x000fe40003f04070 */
[----:B------:R-:W-:Y:S01]  /*3e90*/  SHF.R.U32.HI R3, RZ, 0x18, R0 ;  /* 0x00000018ff037819 */ /* 0x000fe20000011600 */
[----:B------:R-:W-:-:S10]  /*3ea0*/  IMAD.MOV.U32 R0, RZ, RZ, 0x7f ;  /* 0x0000007fff007424 */ /* 0x000fd400078e00ff */
[----:B------:R-:W-:Y:S05]  /*3eb0*/  @P0 BRA `(.L_x_89) ;  /* 0x00000000001c0947 */ /* 0x000fea0003800000 */
[----:B------:R-:W-:-:S13]  /*3ec0*/  ISETP.GE.U32.AND P0, PT, R2, 0x3c800000, PT ;  /* 0x3c8000000200780c */ /* 0x000fda0003f06070 */
[----:B------:R-:W-:Y:S01]  /*3ed0*/  @P0 SHF.R.U32.HI R0, RZ, 0x14, R5 ;  /* 0x00000014ff000819 */ /* 0x000fe20000011605 */
[----:B------:R-:W-:-:S03]  /*3ee0*/  @!P0 FADD.FTZ R2, R2, 16384 ;  /* 0x4680000002028421 */ /* 0x000fc60000010000 */
[----:B------:R-:W-:-:S04]  /*3ef0*/  @P0 LOP3.LUT R0, R0, 0x1, RZ, 0xc0, !PT ;  /* 0x0000000100000812 */ /* 0x000fc800078ec0ff */
[----:B------:R-:W-:-:S04]  /*3f00*/  @P0 IADD3 R0, R5, 0x407ffff, R0 ;  /* 0x0407ffff05000810 */ /* 0x000fc80007ffe000 */
[----:B------:R-:W-:Y:S01]  /*3f10*/  @P0 SHF.R.U32.HI R0, RZ, 0x14, R0 ;  /* 0x00000014ff000819 */ /* 0x000fe20000011600 */
[----:B------:R-:W-:-:S07]  /*3f20*/  @!P0 VIADD R0, R2, 0xb9800000 ;  /* 0xb980000002008836 */ /* 0x000fce0000000000 */
.L_x_89:
[----:B------:R-:W-:Y:S05]  /*3f30*/  BSYNC B0 ;  /* 0x0000000000007941 */ /* 0x000fea0003800000 */
.L_x_88:
[----:B------:R-:W-:-:S05]  /*3f40*/  LOP3.LUT R3, R0, R3, RZ, 0xfc, !PT ;  /* 0x0000000300037212 */ /* 0x000fca00078efcff */
[----:B------:R0:W-:Y:S01]  /*3f50*/  STG.E.U8 desc[UR36][R16.64], R3 ;  /* 0x0000000310007986 */ /* 0x0001e2000c101124 */
[----:B------:R-:W-:Y:S05]  /*3f60*/  BRA `(.L_x_76) ;  /* 0x0000000800087947 */ /* 0x000fea0003800000 */
.L_x_87:
[----:B------:R-:W-:Y:S01]  /*3f70*/  IMAD.U32 R3, R3, 0x10000, RZ ;  /* 0x0001000003037824 */ /* 0x000fe200078e00ff */
[----:B------:R-:W-:Y:S04]  /*3f80*/  BSSY B0, `(.L_x_90) ;  /* 0x000000f000007945 */ /* 0x000fe80003800000 */
[----:B------:R-:W-:-:S04]  /*3f90*/  LOP3.LUT R2, R3, 0x7fffffff, RZ, 0xc0, !PT ;  /* 0x7fffffff03027812 */ /* 0x000fc800078ec0ff */
[----:B------:R-:W-:-:S13]  /*3fa0*/  ISETP.GT.U32.AND P0, PT, R2, 0x477fffff, PT ;  /* 0x477fffff0200780c */ /* 0x000fda0003f04070 */
[----:B------:R-:W-:Y:S05]  /*3fb0*/  @P0 BRA `(.L_x_91) ;  /* 0x0000000000200947 */ /* 0x000fea0003800000 */
[----:B------:R-:W-:-:S13]  /*3fc0*/  ISETP.GE.U32.AND P0, PT, R2, 0x38800000, PT ;  /* 0x388000000200780c */ /* 0x000fda0003f06070 */
[----:B------:R-:W-:Y:S01]  /*3fd0*/  @P0 SHF.R.U32.HI R0, RZ, 0x15, R3 ;  /* 0x00000015ff000819 */ /* 0x000fe20000011603 */
[----:B------:R-:W-:-:S03]  /*3fe0*/  @!P0 FADD.FTZ R2, R2, 128 ;  /* 0x4300000002028421 */ /* 0x000fc60000010000 */
[----:B------:R-:W-:-:S04]  /*3ff0*/  @P0 LOP3.LUT R0, R0, 0x1, RZ, 0xc0, !PT ;  /* 0x0000000100000812 */ /* 0x000fc800078ec0ff */
[----:B------:R-:W-:-:S04]  /*4000*/  @P0 IADD3 R0, R3, 0x80fffff, R0 ;  /* 0x080fffff03000810 */ /* 0x000fc80007ffe000 */
[----:B------:R-:W-:Y:S01]  /*4010*/  @P0 SHF.R.U32.HI R0, RZ, 0x15, R0 ;  /* 0x00000015ff000819 */ /* 0x000fe20000011600 */
[----:B------:R-:W-:Y:S01]  /*4020*/  @!P0 VIADD R0, R2, 0xbd000000 ;  /* 0xbd00000002008836 */ /* 0x000fe20000000000 */
[----:B------:R-:W-:Y:S06]  /*4030*/  BRA `(.L_x_92) ;  /* 0x00000000000c7947 */ /* 0x000fec0003800000 */
.L_x_91:
[----:B------:R-:W-:Y:S01]  /*4040*/  IMAD.MOV.U32 R0, RZ, RZ, 0x7f ;  /* 0x0000007fff007424 */ /* 0x000fe200078e00ff */
[----:B------:R-:W-:-:S04]  /*4050*/  ISETP.GT.U32.AND P0, PT, R2, 0x7f800000, PT ;  /* 0x7f8000000200780c */ /* 0x000fc80003f04070 */
[----:B------:R-:W-:-:S09]  /*4060*/  SEL R0, R0, 0x7c, P0 ;  /* 0x0000007c00007807 */ /* 0x000fd20000000000 */
.L_x_92:
[----:B------:R-:W-:Y:S05]  /*4070*/  BSYNC B0 ;  /* 0x0000000000007941 */ /* 0x000fea0003800000 */
.L_x_90:
[----:B------:R-:W-:-:S04]  /*4080*/  LOP3.LUT R2, R3, 0x80000000, RZ, 0xc0, !PT ;  /* 0x8000000003027812 */ /* 0x000fc800078ec0ff */
[----:B------:R-:W-:-:S04]  /*4090*/  SHF.R.U32.HI R3, RZ, 0x18, R2 ;  /* 0x00000018ff037819 */ /* 0x000fc80000011602 */
[----:B------:R-:W-:-:S05]  /*40a0*/  LOP3.LUT R3, R0, R3, RZ, 0xfc, !PT ;  /* 0x0000000300037212 */ /* 0x000fca00078efcff */
[----:B------:R1:W-:Y:S01]  /*40b0*/  STG.E.U8 desc[UR36][R16.64], R3 ;  /* 0x0000000310007986 */ /* 0x0003e2000c101124 */
[----:B------:R-:W-:Y:S05]  /*40c0*/  BRA `(.L_x_76) ;  /* 0x0000000400b07947 */ /* 0x000fea0003800000 */
.L_x_86:
[----:B------:R2:W-:Y:S01]  /*40d0*/  STG.E.U16 desc[UR36][R16.64], R3 ;  /* 0x0000000310007986 */ /* 0x0005e2000c101524 */
[----:B------:R-:W-:Y:S05]  /*40e0*/  BRA `(.L_x_76) ;  /* 0x0000000400a87947 */ /* 0x000fea0003800000 */
.L_x_83:
        /* <DEDUP_REMOVED lines=8> */
[----:B------:R-:W-:-:S06]  /*4170*/  IMAD.U32 R3, R3, 0x10000, RZ ;  /* 0x0001000003037824 */ /* 0x000fcc00078e00ff */
[----:B------:R-:W0:Y:S02]  /*4180*/  F2I.FTZ.U32.TRUNC.NTZ R3, R3 ;  /* 0x0000000300037305 */ /* 0x000e24000021f000 */
[----:B0-----:R0:W-:Y:S01]  /*4190*/  STG.E.U16 desc[UR36][R16.64], R3 ;  /* 0x0000000310007986 */ /* 0x0011e2000c101524 */
[----:B------:R-:W-:Y:S05]  /*41a0*/  BRA `(.L_x_76) ;  /* 0x0000000400787947 */ /* 0x000fea0003800000 */
.L_x_95:
[----:B------:R-:W-:Y:S01]  /*41b0*/  IMAD.U32 R3, R3, 0x10000, RZ ;  /* 0x0001000003037824 */ /* 0x000fe200078e00ff */
[----:B------:R-:W-:Y:S01]  /*41c0*/  BSSY B0, `(.L_x_96) ;  /* 0x0000014000007945 */ /* 0x000fe20003800000 */
[----:B------:R-:W-:-:S03]  /*41d0*/  IMAD.MOV.U32 R8, RZ, RZ, 0x80 ;  /* 0x00000080ff087424 */ /* 0x000fc600078e00ff */
[----:B------:R-:W-:-:S04]  /*41e0*/  LOP3.LUT R2, R3, 0x7fffffff, RZ, 0xc0, !PT ;  /* 0x7fffffff03027812 */ /* 0x000fc800078ec0ff */
[----:B------:R-:W-:-:S13]  /*41f0*/  ISETP.GT.U32.AND P0, PT, R2, 0x437fffff, PT ;  /* 0x437fffff0200780c */ /* 0x000fda0003f04070 */
[----:B------:R-:W-:Y:S05]  /*4200*/  @P0 BRA `(.L_x_97) ;  /* 0x00000000003c0947 */ /* 0x000fea0003800000 */
[----:B------:R-:W-:-:S13]  /*4210*/  ISETP.GE.U32.AND P0, PT, R2, 0x3c000000, PT ;  /* 0x3c0000000200780c */ /* 0x000fda0003f06070 */
[----:B------:R-:W-:-:S04]  /*4220*/  @P0 SHF.R.U32.HI R0, RZ, 0x14, R3 ;  /* 0x00000014ff000819 */ /* 0x000fc80000011603 */
[----:B------:R-:W-:-:S04]  /*4230*/  @P0 LOP3.LUT R0, R0, 0x1, RZ, 0xc0, !PT ;  /* 0x0000000100000812 */ /* 0x000fc800078ec0ff */
[----:B------:R-:W-:-:S04]  /*4240*/  @P0 IADD3 R0, R3, 0x487ffff, R0 ;  /* 0x0487ffff03000810 */ /* 0x000fc80007ffe000 */
[----:B------:R-:W-:-:S04]  /*4250*/  @P0 SHF.R.U32.HI R0, RZ, 0x14, R0 ;  /* 0x00000014ff000819 */ /* 0x000fc80000011600 */
[----:B------:R-:W-:Y:S01]  /*4260*/  @P0 LOP3.LUT R0, R0, 0xff, RZ, 0xc0, !PT ;  /* 0x000000ff00000812 */ /* 0x000fe200078ec0ff */
[----:B------:R-:W-:Y:S06]  /*4270*/  @P0 BRA `(.L_x_98) ;  /* 0x0000000000100947 */ /* 0x000fec0003800000 */
[----:B------:R-:W-:Y:S01]  /*4280*/  FADD.FTZ R0, R2, 8192 ;  /* 0x4600000002007421 */ /* 0x000fe20000010000 */
[----:B------:R-:W-:-:S04]  /*4290*/  PRMT R8, RZ, 0x7610, R8 ;  /* 0x00007610ff087816 */ /* 0x000fc80000000008 */
[----:B------:R-:W-:-:S13]  /*42a0*/  LOP3.LUT P0, R0, R0, 0xff, RZ, 0xc0, !PT ;  /* 0x000000ff00007812 */ /* 0x000fda000780c0ff */
[----:B------:R-:W-:Y:S05]  /*42b0*/  @!P0 BRA `(.L_x_97) ;  /* 0x0000000000108947 */ /* 0x000fea0003800000 */
.L_x_98:
[----:B------:R-:W-:-:S04]  /*42c0*/  LOP3.LUT R2, R3, 0x80000000, RZ, 0xc0, !PT ;  /* 0x8000000003027812 */ /* 0x000fc800078ec0ff */
[----:B------:R-:W-:-:S04]  /*42d0*/  SHF.R.U32.HI R3, RZ, 0x18, R2 ;  /* 0x00000018ff037819 */ /* 0x000fc80000011602 */
[----:B------:R-:W-:-:S04]  /*42e0*/  LOP3.LUT R0, R0, R3, RZ, 0xfc, !PT ;  /* 0x0000000300007212 */ /* 0x000fc800078efcff */
[----:B------:R-:W-:-:S07]  /*42f0*/  PRMT R8, R0, 0x7610, R8 ;  /* 0x0000761000087816 */ /* 0x000fce0000000008 */
.L_x_97:
[----:B------:R-:W-:Y:S05]  /*4300*/  BSYNC B0 ;  /* 0x0000000000007941 */ /* 0x000fea0003800000 */
.L_x_96:
[----:B------:R0:W-:Y:S01]  /*4310*/  STG.E.U8 desc[UR36][R16.64], R8 ;  /* 0x0000000810007986 */ /* 0x0001e2000c101124 */
[----:B------:R-:W-:Y:S05]  /*4320*/  BRA `(.L_x_76) ;  /* 0x0000000400187947 */ /* 0x000fea0003800000 */
.L_x_94:
        /* <DEDUP_REMOVED lines=17> */
.L_x_101:
[----:B------:R-:W-:-:S04]  /*4440*/  LOP3.LUT R2, R3, 0x80000000, RZ, 0xc0, !PT ;  /* 0x8000000003027812 */ /* 0x000fc800078ec0ff */
[----:B------:R-:W-:-:S04]  /*4450*/  SHF.R.U32.HI R3, RZ, 0x18, R2 ;  /* 0x00000018ff037819 */ /* 0x000fc80000011602 */
[----:B------:R-:W-:-:S04]  /*4460*/  LOP3.LUT R0, R0, R3, RZ, 0xfc, !PT ;  /* 0x0000000300007212 */ /* 0x000fc800078efcff */
[----:B------:R-:W-:-:S07]  /*4470*/  PRMT R8, R0, 0x7610, R8 ;  /* 0x0000761000087816 */ /* 0x000fce0000000008 */
.L_x_100:
[----:B------:R-:W-:Y:S05]  /*4480*/  BSYNC B0 ;  /* 0x0000000000007941 */ /* 0x000fea0003800000 */
.L_x_99:
[----:B------:R0:W-:Y:S01]  /*4490*/  STG.E.U8 desc[UR36][R16.64], R8 ;  /* 0x0000000810007986 */ /* 0x0001e2000c101124 */
[----:B------:R-:W-:Y:S05]  /*44a0*/  BRA `(.L_x_76) ;  /* 0x0000000000b87947 */ /* 0x000fea0003800000 */
.L_x_93:
[----:B------:R-:W-:-:S13]  /*44b0*/  ISETP.NE.AND P0, PT, R2, 0x1c, PT ;  /* 0x0000001c0200780c */ /* 0x000fda0003f05270 */
[----:B------:R-:W-:Y:S05]  /*44c0*/  @!P0 BRA `(.L_x_102) ;  /* 0x0000000000a48947 */ /* 0x000fea0003800000 */
[----:B------:R-:W-:-:S13]  /*44d0*/  ISETP.NE.AND P0, PT, R2, 0x1d, PT ;  /* 0x0000001d0200780c */ /* 0x000fda0003f05270 */
[----:B------:R-:W-:Y:S05]  /*44e0*/  @!P0 BRA `(.L_x_103) ;  /* 0x00000000008c8947 */ /* 0x000fea0003800000 */
[----:B------:R-:W-:-:S13]  /*44f0*/  ISETP.NE.AND P0, PT, R2, 0x2c, PT ;  /* 0x0000002c0200780c */ /* 0x000fda0003f05270 */
[----:B------:R-:W-:Y:S05]  /*4500*/  @P0 BRA `(.L_x_75) ;  /* 0x0000000000400947 */ /* 0x000fea0003800000 */
[----:B------:R-:W-:-:S05]  /*4510*/  IMAD.U32 R3, R3, 0x10000, RZ ;  /* 0x0001000003037824 */ /* 0x000fca00078e00ff */
[----:B------:R-:W-:-:S04]  /*4520*/  SHF.R.U32.HI R4, RZ, 0x17, R3 ;  /* 0x00000017ff047819 */ /* 0x000fc80000011603 */
[----:B------:R-:W-:-:S04]  /*4530*/  LOP3.LUT R2, R4, 0xff, RZ, 0xc0, !PT ;  /* 0x000000ff04027812 */ /* 0x000fc800078ec0ff */
[----:B------:R-:W-:-:S13]  /*4540*/  ISETP.NE.AND P1, PT, R2, 0xff, PT ;  /* 0x000000ff0200780c */ /* 0x000fda0003f25270 */
[--C-:B------:R-:W-:Y:S02]  /*4550*/  @P1 SHF.R.U32.HI R0, RZ, 0x16, R3.reuse ;  /* 0x00000016ff001819 */ /* 0x100fe40000011603 */
[----:B------:R-:W-:Y:S01]  /*4560*/  @P1 LOP3.LUT P0, RZ, R2, 0x3fffff, R3, 0xf8, !PT ;  /* 0x003fffff02ff1812 */ /* 0x000fe2000780f803 */
[----:B------:R-:W-:Y:S01]  /*4570*/  IMAD.MOV.U32 R3, RZ, RZ, 0xff ;  /* 0x000000ffff037424 */ /* 0x000fe200078e00ff */
[----:B------:R-:W-:-:S04]  /*4580*/  @P1 LOP3.LUT R0, R0, 0x1, RZ, 0xc0, !PT ;  /* 0x0000000100001812 */ /* 0x000fc800078ec0ff */
[----:B------:R-:W-:Y:S01]  /*4590*/  @P1 ISETP.EQ.U32.AND P2, PT, R0, 0x1, P0 ;  /* 0x000000010000180c */ /* 0x000fe20000742070 */
[----:B------:R-:W-:Y:S01]  /*45a0*/  @P1 VIADD R0, R4, 0x1 ;  /* 0x0000000104001836 */ /* 0x000fe20000000000 */
[----:B------:R-:W-:Y:S02]  /*45b0*/  PLOP3.LUT P0, PT, PT, PT, PT, 0x80, 0x0 ;  /* 0x000000000000781c */ /* 0x000fe40003f0f070 */
[----:B------:R-:W-:-:S13]  /*45c0*/  @P1 PLOP3.LUT P0, PT, P2, PT, PT, 0x80, 0x0 ;  /* 0x000000000000181c */ /* 0x000fda000170f070 */
[----:B------:R-:W-:-:S04]  /*45d0*/  @!P0 IMAD.MOV R0, RZ, RZ, R4 ;  /* 0x000000ffff008224 */ /* 0x000fc800078e0204 */
[----:B------:R-:W-:-:S05]  /*45e0*/  @P1 IMAD.MOV.U32 R3, RZ, RZ, R0 ;  /* 0x000000ffff031224 */ /* 0x000fca00078e0000 */
[----:B------:R0:W-:Y:S01]  /*45f0*/  STG.E.U8 desc[UR36][R16.64], R3 ;  /* 0x0000000310007986 */ /* 0x0001e2000c101124 */
[----:B------:R-:W-:Y:S05]  /*4600*/  BRA `(.L_x_76) ;  /* 0x0000000000607947 */ /* 0x000fea0003800000 */
.L_x_75:
        /* <DEDUP_REMOVED lines=16> */
.L_x_104:
[----:B------:R-:W-:Y:S05]  /*4710*/  BRA `(.L_x_76) ;  /* 0x00000000001c7947 */ /* 0x000fea0003800000 */
.L_x_103:
[----:B------:R-:W-:-:S06]  /*4720*/  IMAD.U32 R3, R3, 0x10000, RZ ;  /* 0x0001000003037824 */ /* 0x000fcc00078e00ff */
[----:B------:R-:W0:Y:S02]  /*4730*/  F2I.U64.TRUNC R2, R3 ;  /* 0x0000000300027311 */ /* 0x000e24000020d800 */
[----:B0-----:R0:W-:Y:S01]  /*4740*/  STG.E.64 desc[UR36][R16.64], R2 ;  /* 0x0000000210007986 */ /* 0x0011e2000c101b24 */
[----:B------:R-:W-:Y:S05]  /*4750*/  BRA `(.L_x_76) ;  /* 0x00000000000c7947 */ /* 0x000fea0003800000 */
.L_x_102:
[----:B------:R-:W-:-:S06]  /*4760*/  IMAD.U32 R3, R3, 0x10000, RZ ;  /* 0x0001000003037824 */ /* 0x000fcc00078e00ff */
[----:B------:R-:W0:Y:S02]  /*4770*/  F2I.FTZ.U32.TRUNC.NTZ R3, R3 ;  /* 0x0000000300037305 */ /* 0x000e24000021f000 */
[----:B0-----:R0:W-:Y:S02]  /*4780*/  STG.E desc[UR36][R16.64], R3 ;  /* 0x0000000310007986 */ /* 0x0011e4000c101924 */
.L_x_76:
[----:B------:R-:W-:-:S04]  /*4790*/  IMAD R18, R18, 0x200, R23 ;  /* 0x0000020012127824 */ /* 0x000fc800078e0217 */
[----:B------:R-:W-:-:S07]  /*47a0*/  VIADD R19, R18, 0x80 ;  /* 0x0000008012137836 */ /* 0x000fce0000000000 */
.L_x_1:
[----:B------:R-:W-:Y:S05]  /*47b0*/  BSYNC B6 ;  /* 0x0000000000067941 */ /* 0x000fea0003800000 */
.L_x_0:
[----:B------:R-:W-:Y:S01]  /*47c0*/  ULDC UR4, c[0x0][0x210] ;  /* 0x0000840000047ab9 */ /* 0x000fe20000000800 */
[----:B------:R-:W-:Y:S01]  /*47d0*/  BSSY B6, `(.L_x_105) ;  /* 0x0000473000067945 */ /* 0x000fe20003800000 */
[----:B------:R-:W-:-:S13]  /*47e0*/  ISETP.GE.AND P0, PT, R19, UR4, PT ;  /* 0x0000000413007c0c */ /* 0x000fda000bf06270 */
[----:B------:R-:W-:Y:S05]  /*47f0*/  @P0 BRA `(.L_x_106) ;  /* 0x0000004400c00947 */ /* 0x000fea0003800000 */
[----:B---3--:R-:W3:Y:S01]  /*4800*/  LDC R6, c[0x0][0x218] ;  /* 0x00008600ff067b82 */ /* 0x008ee20000000800 */
[----:B------:R-:W-:Y:S02]  /*4810*/  IMAD.MOV.U32 R18, RZ, RZ, RZ ;  /* 0x000000ffff127224 */ /* 0x000fe400078e00ff */
[----:B0-----:R-:W-:Y:S02]  /*4820*/  IMAD.MOV.U32 R0, RZ, RZ, RZ ;  /* 0x000000ffff007224 */ /* 0x001fe400078e00ff */
[----:B-12-4-:R-:W-:Y:S01]  /*4830*/  IMAD.MOV.U32 R16, RZ, RZ, RZ ;  /* 0x000000ffff107224 */ /* 0x016fe200078e00ff */
[----:B---3--:R-:W-:-:S13]  /*4840*/  ISETP.NE.AND P0, PT, R6, RZ, PT ;  /* 0x000000ff0600720c */ /* 0x008fda0003f05270 */
[----:B------:R-:W-:Y:S05]  /*4850*/  @!P0 BRA `(.L_x_107) ;  /* 0x0000001400708947 */ /* 0x000fea0003800000 */
        /* <DEDUP_REMOVED lines=348> */
.L_x_107:
        /* <DEDUP_REMOVED lines=23> */
.L_x_111:
[----:B------:R-:W2:Y:S02]  /*5f90*/  LDG.E.U8 R2, desc[UR36][R2.64] ;  /* 0x0000002402027981 */ /* 0x000ea4000c1e1100 */
[----:B--2---:R-:W-:-:S04]  /*5fa0*/  I2FP.F32.U32 R0, R2 ;  /* 0x0000000200007245 */ /* 0x004fc80000201000 */
[----:B------:R-:W-:-:S04]  /*5fb0*/  F2FP.BF16.F32.PACK_AB R0, RZ, R0 ;  /* 0x00000000ff00723e */ /* 0x000fc800000010ff */
[----:B------:R-:W-:Y:S01]  /*5fc0*/  PRMT R22, R0, 0x7610, R22 ;  /* 0x0000761000167816 */ /* 0x000fe20000000016 */
[----:B------:R-:W-:Y:S06]  /*5fd0*/  BRA `(.L_x_113) ;  /* 0x0000000c00c87947 */ /* 0x000fec0003800000 */
.L_x_110:
        /* <DEDUP_REMOVED lines=11> */
.L_x_115:
[----:B------:R-:W2:Y:S02]  /*6090*/  LDG.E R2, desc[UR36][R2.64] ;  /* 0x0000002402027981 */ /* 0x000ea4000c1e1900 */
[----:B--2---:R-:W-:-:S04]  /*60a0*/  I2FP.F32.S32 R0, R2 ;  /* 0x0000000200007245 */ /* 0x004fc80000201400 */
[----:B------:R-:W-:-:S04]  /*60b0*/  F2FP.BF16.F32.PACK_AB R0, RZ, R0 ;  /* 0x00000000ff00723e */ /* 0x000fc800000010ff */
[----:B------:R-:W-:Y:S01]  /*60c0*/  PRMT R22, R0, 0x7610, R22 ;  /* 0x0000761000167816 */ /* 0x000fe20000000016 */
[----:B------:R-:W-:Y:S06]  /*60d0*/  BRA `(.L_x_113) ;  /* 0x0000000c00887947 */ /* 0x000fec0003800000 */
.L_x_114:
[----:B------:R-:W2:Y:S02]  /*60e0*/  LDG.E.U16 R2, desc[UR36][R2.64] ;  /* 0x0000002402027981 */ /* 0x000ea4000c1e1500 */
[----:B--2---:R-:W0:Y:S02]  /*60f0*/  I2F.S16 R0, R2 ;  /* 0x0000000200007306 */ /* 0x004e240000101400 */
[----:B0-----:R-:W-:-:S04]  /*6100*/  F2FP.BF16.F32.PACK_AB R0, RZ, R0 ;  /* 0x00000000ff00723e */ /* 0x001fc800000010ff */
[----:B------:R-:W-:Y:S01]  /*6110*/  PRMT R22, R0, 0x7610, R22 ;  /* 0x0000761000167816 */ /* 0x000fe20000000016 */
[----:B------:R-:W-:Y:S06]  /*6120*/  BRA `(.L_x_113) ;  /* 0x0000000c00747947 */ /* 0x000fec0003800000 */
.L_x_109:
        /* <DEDUP_REMOVED lines=9> */
.L_x_117:
[----:B------:R-:W2:Y:S02]  /*61c0*/  LDG.E.U16 R0, desc[UR36][R2.64] ;  /* 0x0000002402007981 */ /* 0x000ea4000c1e1500 */
[----:B--2---:R-:W-:-:S05]  /*61d0*/  HADD2.F32 R0, -RZ, R0.H0_H0 ;  /* 0x20000000ff007230 */ /* 0x004fca0000004100 */
[----:B------:R-:W-:-:S04]  /*61e0*/  F2FP.BF16.F32.PACK_AB R0, RZ, R0 ;  /* 0x00000000ff00723e */ /* 0x000fc800000010ff */
[----:B------:R-:W-:Y:S01]  /*61f0*/  PRMT R22, R0, 0x7610, R22 ;  /* 0x0000761000167816 */ /* 0x000fe20000000016 */
[----:B------:R-:W-:Y:S06]  /*6200*/  BRA `(.L_x_113) ;  /* 0x0000000c003c7947 */ /* 0x000fec0003800000 */
.L_x_116:
        /* <DEDUP_REMOVED lines=9> */
.L_x_119:
[----:B------:R-:W2:Y:S02]  /*62a0*/  LDG.E.U16 R2, desc[UR36][R2.64] ;  /* 0x0000002402027981 */ /* 0x000ea4000c1e1500 */
[----:B--2---:R-:W-:-:S05]  /*62b0*/  HADD2.F32 R0, -RZ, R2.H0_H0 ;  /* 0x20000002ff007230 */ /* 0x004fca0000004100 */
[----:B------:R-:W-:-:S04]  /*62c0*/  F2FP.BF16.F32.PACK_AB R0, RZ, R0 ;  /* 0x00000000ff00723e */ /* 0x000fc800000010ff */
[----:B------:R-:W-:Y:S01]  /*62d0*/  PRMT R22, R0, 0x7610, R22 ;  /* 0x0000761000167816 */ /* 0x000fe20000000016 */
[----:B------:R-:W-:Y:S06]  /*62e0*/  BRA `(.L_x_113) ;  /* 0x0000000c00047947 */ /* 0x000fec0003800000 */
.L_x_118:
        /* <DEDUP_REMOVED lines=9> */
.L_x_108:
        /* <DEDUP_REMOVED lines=14> */
.L_x_122:
        /* <DEDUP_REMOVED lines=9> */
.L_x_121:
        /* <DEDUP_REMOVED lines=28> */
.L_x_124:
        /* <DEDUP_REMOVED lines=15> */
.L_x_123:
[----:B------:R0:W5:Y:S01]  /*67a0*/  LDG.E.U16 R22, desc[UR36][R2.64] ;  /* 0x0000002402167981 */ /* 0x000162000c1e1500 */
[----:B------:R-:W-:Y:S05]  /*67b0*/  BRA `(.L_x_113) ;  /* 0x0000000400d07947 */ /* 0x000fea0003800000 */
.L_x_120:
        /* <DEDUP_REMOVED lines=13> */
.L_x_127:
        /* <DEDUP_REMOVED lines=21> */
.L_x_131:
[----:B------:R-:W-:Y:S05]  /*69e0*/  BSYNC B1 ;  /* 0x0000000000017941 */ /* 0x000fea0003800000 */
.L_x_130:
[----:B------:R-:W-:Y:S01]  /*69f0*/  LEA R3, R0, 0x3b800000, 0x17 ;  /* 0x3b80000000037811 */ /* 0x000fe200078eb8ff */
[----:B------:R-:W-:-:S05]  /*6a00*/  IMAD.SHL.U32 R0, R2, 0x100000, RZ ;  /* 0x0010000002007824 */ /* 0x000fca00078e00ff */
[----:B------:R-:W-:-:S07]  /*6a10*/  LOP3.LUT R0, R3, R0, R4, 0xfe, !PT ;  /* 0x0000000003007212 */ /* 0x000fce00078efe04 */
.L_x_129:
[----:B------:R-:W-:Y:S05]  /*6a20*/  BSYNC B0 ;  /* 0x0000000000007941 */ /* 0x000fea0003800000 */
.L_x_128:
[----:B------:R-:W-:-:S04]  /*6a30*/  F2FP.BF16.F32.PACK_AB R0, RZ, R0 ;  /* 0x00000000ff00723e */ /* 0x000fc800000010ff */
[----:B------:R-:W-:Y:S01]  /*6a40*/  PRMT R22, R0, 0x7610, R22 ;  /* 0x0000761000167816 */ /* 0x000fe20000000016 */
[----:B------:R-:W-:Y:S06]  /*6a50*/  BRA `(.L_x_113) ;  /* 0x0000000400287947 */ /* 0x000fec0003800000 */
.L_x_126:
        /* <DEDUP_REMOVED lines=21> */
.L_x_135:
[----:B------:R-:W-:Y:S05]  /*6bb0*/  BSYNC B1 ;  /* 0x0000000000017941 */ /* 0x000fea0003800000 */
.L_x_134:
[----:B------:R-:W-:Y:S01]  /*6bc0*/  LEA R3, R0, 0x37800000, 0x17 ;  /* 0x3780000000037811 */ /* 0x000fe200078eb8ff */
[----:B------:R-:W-:-:S05]  /*6bd0*/  IMAD.SHL.U32 R0, R2, 0x200000, RZ ;  /* 0x0020000002007824 */ /* 0x000fca00078e00ff */
[----:B------:R-:W-:-:S07]  /*6be0*/  LOP3.LUT R0, R3, R0, R4, 0xfe, !PT ;  /* 0x0000000003007212 */ /* 0x000fce00078efe04 */
.L_x_133:
[----:B------:R-:W-:Y:S05]  /*6bf0*/  BSYNC B0 ;  /* 0x0000000000007941 */ /* 0x000fea0003800000 */
.L_x_132:
[----:B------:R-:W-:-:S04]  /*6c00*/  F2FP.BF16.F32.PACK_AB R0, RZ, R0 ;  /* 0x00000000ff00723e */ /* 0x000fc800000010ff */
[----:B------:R-:W-:Y:S01]  /*6c10*/  PRMT R22, R0, 0x7610, R22 ;  /* 0x0000761000167816 */ /* 0x000fe20000000016 */
[----:B------:R-:W-:Y:S06]  /*6c20*/  BRA `(.L_x_113) ;  /* 0x0000000000b47947 */ /* 0x000fec0003800000 */
.L_x_125:
        /* <DEDUP_REMOVED lines=14> */
.L_x_139:
[----:B------:R-:W-:Y:S05]  /*6d10*/  BSYNC B0 ;  /* 0x0000000000007941 */ /* 0x000fea0003800000 */
.L_x_138:
[----:B------:R-:W-:-:S04]  /*6d20*/  F2FP.BF16.F32.PACK_AB R0, RZ, R0 ;  /* 0x00000000ff00723e */ /* 0x000fc800000010ff */
[----:B------:R-:W-:Y:S01]  /*6d30*/  PRMT R22, R0, 0x7610, R22 ;  /* 0x0000761000167816 */ /* 0x000fe20000000016 */
[----:B------:R-:W-:Y:S06]  /*6d40*/  BRA `(.L_x_113) ;  /* 0x00000000006c7947 */ /* 0x000fec0003800000 */
.L_x_112:
        /* <DEDUP_REMOVED lines=16> */
.L_x_140:
[----:B------:R-:W-:Y:S01]  /*6e50*/  PRMT R22, RZ, 0x7610, R22 ;  /* 0x00007610ff167816 */ /* 0x000fe20000000016 */
[----:B------:R-:W-:Y:S06]  /*6e60*/  BRA `(.L_x_113) ;  /* 0x0000000000247947 */ /* 0x000fec0003800000 */
.L_x_137:
[----:B------:R-:W2:Y:S02]  /*6e70*/  LDG.E.64 R2, desc[UR36][R2.64] ;  /* 0x0000002402027981 */ /* 0x000ea4000c1e1b00 */
[----:B--2---:R-:W0:Y:S02]  /*6e80*/  I2F.U64 R0, R2 ;  /* 0x0000000200007312 */ /* 0x004e240000301000 */
[----:B0-----:R-:W-:-:S04]  /*6e90*/  F2FP.BF16.F32.PACK_AB R0, RZ, R0 ;  /* 0x00000000ff00723e */ /* 0x001fc800000010ff */
[----:B------:R-:W-:Y:S01]  /*6ea0*/  PRMT R22, R0, 0x7610, R22 ;  /* 0x0000761000167816 */ /* 0x000fe20000000016 */
[----:B------:R-:W-:Y:S06]  /*6eb0*/  BRA `(.L_x_113) ;  /* 0x0000000000107947 */ /* 0x000fec0003800000 */
.L_x_136:
[----:B------:R-:W2:Y:S02]  /*6ec0*/  LDG.E R2, desc[UR36][R2.64] ;  /* 0x0000002402027981 */ /* 0x000ea4000c1e1900 */
[----:B--2---:R-:W-:-:S04]  /*6ed0*/  I2FP.F32.U32 R0, R2 ;  /* 0x0000000200007245 */ /* 0x004fc80000201000 */
[----:B------:R-:W-:-:S04]  /*6ee0*/  F2FP.BF16.F32.PACK_AB R0, RZ, R0 ;  /* 0x00000000ff00723e */ /* 0x000fc800000010ff */
[----:B------:R-:W-:-:S07]  /*6ef0*/  PRMT R22, R0, 0x7610, R22 ;  /* 0x0000761000167816 */ /* 0x000fce0000000016 */
.L_x_113:
        /* <DEDUP_REMOVED lines=19> */
.L_x_144:
[----:B------:R-:W2:Y:S02]  /*7030*/  LDG.E.U8 R2, desc[UR36][R2.64] ;  /* 0x0000002402027981 */ /* 0x000ea4000c1e1100 */
[----:B--2---:R-:W-:-:S04]  /*7040*/  I2FP.F32.U32 R0, R2 ;  /* 0x0000000200007245 */ /* 0x004fc80000201000 */
[----:B------:R-:W-:Y:S01]  /*7050*/  F2FP.BF16.F32.PACK_AB R0, RZ, R0 ;  /* 0x00000000ff00723e */ /* 0x000fe200000010ff */
[----:B------:R-:W-:Y:S06]  /*7060*/  BRA `(.L_x_146) ;  /* 0x0000000c00907947 */ /* 0x000fec0003800000 */
.L_x_143:
        /* <DEDUP_REMOVED lines=10> */
.L_x_148:
[----:B------:R-:W2:Y:S02]  /*7110*/  LDG.E R2, desc[UR36][R2.64] ;  /* 0x0000002402027981 */ /* 0x000ea4000c1e1900 */
[----:B--2---:R-:W-:-:S04]  /*7120*/  I2FP.F32.S32 R0, R2 ;  /* 0x0000000200007245 */ /* 0x004fc80000201400 */
[----:B------:R-:W-:Y:S01]  /*7130*/  F2FP.BF16.F32.PACK_AB R0, RZ, R0 ;  /* 0x00000000ff00723e */ /* 0x000fe200000010ff */
[----:B------:R-:W-:Y:S06]  /*7140*/  BRA `(.L_x_146) ;  /* 0x0000000c00587947 */ /* 0x000fec0003800000 */
.L_x_147:
[----:B------:R-:W2:Y:S02]  /*7150*/  LDG.E.U16 R2, desc[UR36][R2.64] ;  /* 0x0000002402027981 */ /* 0x000ea4000c1e1500 */
[----:B--2---:R-:W0:Y:S02]  /*7160*/  I2F.S16 R0, R2 ;  /* 0x0000000200007306 */ /* 0x004e240000101400 */
[----:B0-----:R-:W-:Y:S01]  /*7170*/  F2FP.BF16.F32.PACK_AB R0, RZ, R0 ;  /* 0x00000000ff00723e */ /* 0x001fe200000010ff */
[----:B------:R-:W-:Y:S06]  /*7180*/  BRA `(.L_x_146) ;  /* 0x0000000c00487947 */ /* 0x000fec0003800000 */
.L_x_142:
        /* <DEDUP_REMOVED lines=9> */
.L_x_150:
[----:B------:R-:W2:Y:S02]  /*7220*/  LDG.E.U16 R0, desc[UR36][R2.64] ;  /* 0x0000002402007981 */ /* 0x000ea4000c1e1500 */
[----:B--2---:R-:W-:-:S05]  /*7230*/  HADD2.F32 R0, -RZ, R0.H0_H0 ;  /* 0x20000000ff007230 */ /* 0x004fca0000004100 */
[----:B------:R-:W-:Y:S01]  /*7240*/  F2FP.BF16.F32.PACK_AB R0, RZ, R0 ;  /* 0x00000000ff00723e */ /* 0x000fe200000010ff */
[----:B------:R-:W-:Y:S06]  /*7250*/  BRA `(.L_x_146) ;  /* 0x0000000c00147947 */ /* 0x000fec0003800000 */
.L_x_149:
        /* <DEDUP_REMOVED lines=9> */
.L_x_152:
[----:B------:R-:W2:Y:S02]  /*72f0*/  LDG.E.U16 R2, desc[UR36][R2.64] ;  /* 0x0000002402027981 */ /* 0x000ea4000c1e1500 */
[----:B--2---:R-:W-:-:S05]  /*7300*/  HADD2.F32 R0, -RZ, R2.H0_H0 ;  /* 0x20000002ff007230 */ /* 0x004fca0000004100 */
[----:B------:R-:W-:Y:S01]  /*7310*/  F2FP.BF16.F32.PACK_AB R0, RZ, R0 ;  /* 0x00000000ff00723e */ /* 0x000fe200000010ff */
[----:B------:R-:W-:Y:S06]  /*7320*/  BRA `(.L_x_146) ;  /* 0x0000000800e07947 */ /* 0x000fec0003800000 */
.L_x_151:
        /* <DEDUP_REMOVED lines=8> */
.L_x_141:
        /* <DEDUP_REMOVED lines=13> */
.L_x_155:
        /* <DEDUP_REMOVED lines=8> */
.L_x_154:
        /* <DEDUP_REMOVED lines=28> */
.L_x_157:
        /* <DEDUP_REMOVED lines=15> */
.L_x_156:
[----:B------:R0:W5:Y:S01]  /*77b0*/  LDG.E.U16 R0, desc[UR36][R2.64] ;  /* 0x0000002402007981 */ /* 0x000162000c1e1500 */
[----:B------:R-:W-:Y:S05]  /*77c0*/  BRA `(.L_x_146) ;  /* 0x0000000400b87947 */ /* 0x000fea0003800000 */
.L_x_153:
        /* <DEDUP_REMOVED lines=12> */
.L_x_160:
        /* <DEDUP_REMOVED lines=21> */
.L_x_164:
[----:B------:R-:W-:Y:S05]  /*79e0*/  BSYNC B1 ;  /* 0x0000000000017941 */ /* 0x000fea0003800000 */
.L_x_163:
[----:B------:R-:W-:Y:S01]  /*79f0*/  LEA R3, R0, 0x3b800000, 0x17 ;  /* 0x3b80000000037811 */ /* 0x000fe200078eb8ff */
[----:B------:R-:W-:-:S05]  /*7a00*/  IMAD.SHL.U32 R0, R2, 0x100000, RZ ;  /* 0x0010000002007824 */ /* 0x000fca00078e00ff */
[----:B------:R-:W-:-:S07]  /*7a10*/  LOP3.LUT R0, R3, R0, R4, 0xfe, !PT ;  /* 0x0000000003007212 */ /* 0x000fce00078efe04 */
.L_x_162:
[----:B------:R-:W-:Y:S05]  /*7a20*/  BSYNC B0 ;  /* 0x0000000000007941 */ /* 0x000fea0003800000 */
.L_x_161:
[----:B------:R-:W-:Y:S01]  /*7a30*/  F2FP.BF16.F32.PACK_AB R0, RZ, R0 ;  /* 0x00000000ff00723e */ /* 0x000fe200000010ff */
[----:B------:R-:W-:Y:S06]  /*7a40*/  BRA `(.L_x_146) ;  /* 0x0000000400187947 */ /* 0x000fec0003800000 */
.L_x_159:
        /* <DEDUP_REMOVED lines=21> */
.L_x_168:
[----:B------:R-:W-:Y:S05]  /*7ba0*/  BSYNC B1 ;  /* 0x0000000000017941 */ /* 0x000fea0003800000 */
.L_x_167:
[----:B------:R-:W-:Y:S01]  /*7bb0*/  LEA R3, R0, 0x37800000, 0x17 ;  /* 0x3780000000037811 */ /* 0x000fe200078eb8ff */
[----:B------:R-:W-:-:S05]  /*7bc0*/  IMAD.SHL.U32 R0, R2, 0x200000, RZ ;  /* 0x0020000002007824 */ /* 0x000fca00078e00ff */
[----:B------:R-:W-:-:S07]  /*7bd0*/  LOP3.LUT R0, R3, R0, R4, 0xfe, !PT ;  /* 0x0000000003007212 */ /* 0x000fce00078efe04 */
.L_x_166:
[----:B------:R-:W-:Y:S05]  /*7be0*/  BSYNC B0 ;  /* 0x0000000000007941 */ /* 0x000fea0003800000 */
.L_x_165:
[----:B------:R-:W-:Y:S01]  /*7bf0*/  F2FP.BF16.F32.PACK_AB R0, RZ, R0 ;  /* 0x00000000ff00723e */ /* 0x000fe200000010ff */
[----:B------:R-:W-:Y:S06]  /*7c00*/  BRA `(.L_x_146) ;  /* 0x0000000000a87947 */ /* 0x000fec0003800000 */
.L_x_158:
        /* <DEDUP_REMOVED lines=14> */
.L_x_172:
[----:B------:R-:W-:Y:S05]  /*7cf0*/  BSYNC B0 ;  /* 0x0000000000007941 */ /* 0x000fea0003800000 */
.L_x_171:
[----:B------:R-:W-:Y:S01]  /*7d00*/  F2FP.BF16.F32.PACK_AB R0, RZ, R0 ;  /* 0x00000000ff00723e */ /* 0x000fe200000010ff */
[----:B------:R-:W-:Y:S06]  /*7d10*/  BRA `(.L_x_146) ;  /* 0x0000000000647947 */ /* 0x000fec0003800000 */
.L_x_145:
        /* <DEDUP_REMOVED lines=16> */
.L_x_173:
[----:B------:R-:W-:Y:S01]  /*7e20*/  PRMT R0, RZ, 0x7610, R0 ;  /* 0x00007610ff007816 */ /* 0x000fe20000000000 */
[----:B------:R-:W-:Y:S06]  /*7e30*/  BRA `(.L_x_146) ;  /* 0x00000000001c7947 */ /* 0x000fec0003800000 */
.L_x_170:
[----:B------:R-:W2:Y:S02]  /*7e40*/  LDG.E.64 R2, desc[UR36][R2.64] ;  /* 0x0000002402027981 */ /* 0x000ea4000c1e1b00 */
[----:B--2---:R-:W0:Y:S02]  /*7e50*/  I2F.U64 R0, R2 ;  /* 0x0000000200007312 */ /* 0x004e240000301000 */
[----:B0-----:R-:W-:Y:S01]  /*7e60*/  F2FP.BF16.F32.PACK_AB R0, RZ, R0 ;  /* 0x00000000ff00723e */ /* 0x001fe200000010ff */
[----:B------:R-:W-:Y:S06]  /*7e70*/  BRA `(.L_x_146) ;  /* 0x00000000000c7947 */ /* 0x000fec0003800000 */
.L_x_169:
[----:B------:R-:W2:Y:S02]  /*7e80*/  LDG.E R2, desc[UR36][R2.64] ;  /* 0x0000002402027981 */ /* 0x000ea4000c1e1900 */
[----:B--2---:R-:W-:-:S04]  /*7e90*/  I2FP.F32.U32 R0, R2 ;  /* 0x0000000200007245 */ /* 0x004fc80000201000 */
[----:B------:R-:W-:-:S07]  /*7ea0*/  F2FP.BF16.F32.PACK_AB R0, RZ, R0 ;  /* 0x00000000ff00723e */ /* 0x000fce00000010ff */
.L_x_146:
        /* <DEDUP_REMOVED lines=13> */
[----:B------:R-:W-:Y:S01]  /*7f80*/  @!P0 FMUL.FTZ R0, R3, R0 ;  /* 0x0000000003008220 */ /* 0x000fe20000410000 */
[----:B------:R-:W-:-:S04]  /*7f90*/  @P0 PRMT R3, R4, 0x7610, R3 ;  /* 0x0000761004030816 */ /* 0x000fc80000000003 */
[----:B------:R-:W-:-:S04]  /*7fa0*/  @!P0 F2FP.BF16.F32.PACK_AB R0, RZ, R0 ;  /* 0x00000000ff00823e */ /* 0x000fc800000010ff */
[----:B------:R-:W-:-:S07]  /*7fb0*/  @!P0 PRMT R3, R0, 0x7610, R3 ;  /* 0x0000761000038816 */ /* 0x000fce0000000003 */
.L_x_175:
[----:B------:R-:W-:Y:S05]  /*7fc0*/  BSYNC B0 ;  /* 0x0000000000007941 */ /* 0x000fea0003800000 */
.L_x_174:
        /* <DEDUP_REMOVED lines=13> */
.L_x_179:
[----:B------:R-:W-:-:S06]  /*80a0*/  IMAD.U32 R3, R3, 0x10000, RZ ;  /* 0x0001000003037824 */ /* 0x000fcc00078e00ff */
[----:B------:R-:W0:Y:S02]  /*80b0*/  F2I.S64.TRUNC R2, R3 ;  /* 0x0000000300027311 */ /* 0x000e24000020d900 */
[----:B0-----:R0:W-:Y:S01]  /*80c0*/  STG.E.U8 desc[UR36][R16.64], R2 ;  /* 0x0000000210007986 */ /* 0x0011e2000c101124 */
[----:B------:R-:W-:Y:S05]  /*80d0*/  BRA `(.L_x_181) ;  /* 0x0000000c00847947 */ /* 0x000fea0003800000 */
.L_x_178:
        /* <DEDUP_REMOVED lines=10> */
.L_x_183:
[----:B------:R-:W-:-:S06]  /*8180*/  IMAD.U32 R3, R3, 0x10000, RZ ;  /* 0x0001000003037824 */ /* 0x000fcc00078e00ff */
[----:B------:R-:W0:Y:S02]  /*8190*/  F2I.FTZ.TRUNC.NTZ R3, R3 ;  /* 0x0000000300037305 */ /* 0x000e24000021f100 */
[----:B0-----:R0:W-:Y:S01]  /*81a0*/  STG.E desc[UR36][R16.64], R3 ;  /* 0x0000000310007986 */ /* 0x0011e2000c101924 */
[----:B------:R-:W-:Y:S05]  /*81b0*/  BRA `(.L_x_181) ;  /* 0x0000000c004c7947 */ /* 0x000fea0003800000 */
.L_x_182:
[----:B------:R-:W-:-:S06]  /*81c0*/  IMAD.U32 R3, R3, 0x10000, RZ ;  /* 0x0001000003037824 */ /* 0x000fcc00078e00ff */
[----:B------:R-:W0:Y:S02]  /*81d0*/  F2I.FTZ.TRUNC.NTZ R3, R3 ;  /* 0x0000000300037305 */ /* 0x000e24000021f100 */
[----:B0-----:R0:W-:Y:S01]  /*81e0*/  STG.E.U16 desc[UR36][R16.64], R3 ;  /* 0x0000000310007986 */ /* 0x0011e2000c101524 */
[----:B------:R-:W-:Y:S05]  /*81f0*/  BRA `(.L_x_181) ;  /* 0x0000000c003c7947 */ /* 0x000fea0003800000 */
.L_x_177:
        /* <DEDUP_REMOVED lines=9> */
.L_x_185:
[----:B------:R-:W-:-:S05]  /*8290*/  IMAD.U32 R0, R3, 0x10000, RZ ;  /* 0x0001000003007824 */ /* 0x000fca00078e00ff */
[----:B------:R-:W-:-:S05]  /*82a0*/  F2FP.F16.F32.PACK_AB R0, RZ, R0 ;  /* 0x00000000ff00723e */ /* 0x000fca00000000ff */
[----:B------:R0:W-:Y:S01]  /*82b0*/  STG.E.U16 desc[UR36][R16.64], R0 ;  /* 0x0000000010007986 */ /* 0x0001e2000c101524 */
[----:B------:R-:W-:Y:S05]  /*82c0*/  BRA `(.L_x_181) ;  /* 0x0000000c00087947 */ /* 0x000fea0003800000 */
.L_x_184:
        /* <DEDUP_REMOVED lines=10> */
.L_x_187:
[----:B------:R-:W-:-:S05]  /*8370*/  IMAD.U32 R3, R3, 0x10000, RZ ;  /* 0x0001000003037824 */ /* 0x000fca00078e00ff */
[----:B------:R-:W-:-:S04]  /*8380*/  F2FP.F16.F32.PACK_AB R3, RZ, R3 ;  /* 0x00000003ff03723e */ /* 0x000fc800000000ff */
[----:B------:R-:W-:-:S05]  /*8390*/  PRMT R3, R3, 0x5410, RZ ;  /* 0x0000541003037816 */ /* 0x000fca00000000ff */
[----:B------:R0:W-:Y:S01]  /*83a0*/  STG.E desc[UR36][R16.64], R3 ;  /* 0x0000000310007986 */ /* 0x0001e2000c101924 */
[----:B------:R-:W-:Y:S05]  /*83b0*/  BRA `(.L_x_181) ;  /* 0x0000000800cc7947 */ /* 0x000fea0003800000 */
.L_x_186:
[----:B------:R-:W-:-:S04]  /*83c0*/  IMAD.U32 R2, R3, 0x10000, RZ ;  /* 0x0001000003027824 */ /* 0x000fc800078e00ff */
[----:B------:R-:W-:-:S06]  /*83d0*/  FMUL.FTZ R2, R2, 1 ;  /* 0x3f80000002027820 */ /* 0x000fcc0000410000 */
[----:B------:R-:W0:Y:S02]  /*83e0*/  F2F.F64.F32 R2, R2 ;  /* 0x0000000200027310 */ /* 0x000e240000201800 */
[----:B0-----:R0:W-:Y:S01]  /*83f0*/  STG.E.64 desc[UR36][R16.64], R2 ;  /* 0x0000000210007986 */ /* 0x0011e2000c101b24 */
[----:B------:R-:W-:Y:S05]  /*8400*/  BRA `(.L_x_181) ;  /* 0x0000000800b87947 */ /* 0x000fea0003800000 */
.L_x_176:
        /* <DEDUP_REMOVED lines=13> */
.L_x_190:
[----:B------:R-:W-:Y:S01]  /*84e0*/  IMAD.U32 R3, R3, 0x10000, RZ ;  /* 0x0001000003037824 */ /* 0x000fe200078e00ff */
[----:B------:R-:W-:-:S03]  /*84f0*/  CS2R R6, SRZ ;  /* 0x0000000000067805 */ /* 0x000fc6000001ff00 */
[----:B------:R-:W-:-:S04]  /*8500*/  FMUL.FTZ R3, R3, 1 ;  /* 0x3f80000003037820 */ /* 0x000fc80000410000 */
[----:B------:R-:W0:Y:S02]  /*8510*/  F2F.F64.F32 R4, R3 ;  /* 0x0000000300047310 */ /* 0x000e240000201800 */
[----:B0-----:R0:W-:Y:S01]  /*8520*/  STG.E.128 desc[UR36][R16.64], R4 ;  /* 0x0000000410007986 */ /* 0x0011e2000c101d24 */
[----:B------:R-:W-:Y:S05]  /*8530*/  BRA `(.L_x_181) ;  /* 0x00000008006c7947 */ /* 0x000fea0003800000 */
.L_x_189:
        /* <DEDUP_REMOVED lines=21> */
.L_x_194:
[----:B------:R-:W-:Y:S05]  /*8690*/  BSYNC B0 ;  /* 0x0000000000007941 */ /* 0x000fea0003800000 */
.L_x_193:
[----:B------:R-:W-:-:S05]  /*86a0*/  LOP3.LUT R3, R0, R3, RZ, 0xfc, !PT ;  /* 0x0000000300037212 */ /* 0x000fca00078efcff */
[----:B------:R0:W-:Y:S01]  /*86b0*/  STG.E.U8 desc[UR36][R16.64], R3 ;  /* 0x0000000310007986 */ /* 0x0001e2000c101124 */
[----:B------:R-:W-:Y:S05]  /*86c0*/  BRA `(.L_x_181) ;  /* 0x0000000800087947 */ /* 0x000fea0003800000 */
.L_x_192:
        /* <DEDUP_REMOVED lines=13> */
.L_x_196:
[----:B------:R-:W-:Y:S01]  /*87a0*/  IMAD.MOV.U32 R0, RZ, RZ, 0x7f ;  /* 0x0000007fff007424 */ /* 0x000fe200078e00ff */
[----:B------:R-:W-:-:S04]  /*87b0*/  ISETP.GT.U32.AND P0, PT, R2, 0x7f800000, PT ;  /* 0x7f8000000200780c */ /* 0x000fc80003f04070 */
[----:B------:R-:W-:-:S09]  /*87c0*/  SEL R0, R0, 0x7c, P0 ;  /* 0x0000007c00007807 */ /* 0x000fd20000000000 */
.L_x_197:
[----:B------:R-:W-:Y:S05]  /*87d0*/  BSYNC B0 ;  /* 0x0000000000007941 */ /* 0x000fea0003800000 */
.L_x_195:
[----:B------:R-:W-:-:S04]  /*87e0*/  LOP3.LUT R2, R3, 0x80000000, RZ, 0xc0, !PT ;  /* 0x8000000003027812 */ /* 0x000fc800078ec0ff */
[----:B------:R-:W-:-:S04]  /*87f0*/  SHF.R.U32.HI R3, RZ, 0x18, R2 ;  /* 0x00000018ff037819 */ /* 0x000fc80000011602 */
[----:B------:R-:W-:-:S05]  /*8800*/  LOP3.LUT R3, R0, R3, RZ, 0xfc, !PT ;  /* 0x0000000300037212 */ /* 0x000fca00078efcff */
[----:B------:R0:W-:Y:S01]  /*8810*/  STG.E.U8 desc[UR36][R16.64], R3 ;  /* 0x0000000310007986 */ /* 0x0001e2000c101124 */
[----:B------:R-:W-:Y:S05]  /*8820*/  BRA `(.L_x_181) ;  /* 0x0000000400b07947 */ /* 0x000fea0003800000 */
.L_x_191:
[----:B------:R0:W-:Y:S01]  /*8830*/  STG.E.U16 desc[UR36][R16.64], R3 ;  /* 0x0000000310007986 */ /* 0x0001e2000c101524 */
[----:B------:R-:W-:Y:S05]  /*8840*/  BRA `(.L_x_181) ;  /* 0x0000000400a87947 */ /* 0x000fea0003800000 */
.L_x_188:
        /* <DEDUP_REMOVED lines=12> */
.L_x_200:
        /* <DEDUP_REMOVED lines=17> */
.L_x_203:
[----:B------:R-:W-:-:S04]  /*8a20*/  LOP3.LUT R2, R3, 0x80000000, RZ, 0xc0, !PT ;  /* 0x8000000003027812 */ /* 0x000fc800078ec0ff */
[----:B------:R-:W-:-:S04]  /*8a30*/  SHF.R.U32.HI R3, RZ, 0x18, R2 ;  /* 0x00000018ff037819 */ /* 0x000fc80000011602 */
[----:B------:R-:W-:-:S04]  /*8a40*/  LOP3.LUT R0, R0, R3, RZ, 0xfc, !PT ;  /* 0x0000000300007212 */ /* 0x000fc800078efcff */
[----:B------:R-:W-:-:S07]  /*8a50*/  PRMT R8, R0, 0x7610, R8 ;  /* 0x0000761000087816 */ /* 0x000fce0000000008 */
.L_x_202:
[----:B------:R-:W-:Y:S05]  /*8a60*/  BSYNC B0 ;  /* 0x0000000000007941 */ /* 0x000fea0003800000 */
.L_x_201:
[----:B------:R3:W-:Y:S01]  /*8a70*/  STG.E.U8 desc[UR36][R16.64], R8 ;  /* 0x0000000810007986 */ /* 0x0007e2000c101124 */
[----:B------:R-:W-:Y:S05]  /*8a80*/  BRA `(.L_x_181) ;  /* 0x0000000400187947 */ /* 0x000fea0003800000 */
.L_x_199:
        /* <DEDUP_REMOVED lines=17> */
.L_x_206:
[----:B------:R-:W-:-:S04]  /*8ba0*/  LOP3.LUT R2, R3, 0x80000000, RZ, 0xc0, !PT ;  /* 0x8000000003027812 */ /* 0x000fc800078ec0ff */
[----:B------:R-:W-:-:S04]  /*8bb0*/  SHF.R.U32.HI R3, RZ, 0x18, R2 ;  /* 0x00000018ff037819 */ /* 0x000fc80000011602 */
[----:B------:R-:W-:-:S04]  /*8bc0*/  LOP3.LUT R0, R0, R3, RZ, 0xfc, !PT ;  /* 0x0000000300007212 */ /* 0x000fc800078efcff */
[----:B------:R-:W-:-:S07]  /*8bd0*/  PRMT R8, R0, 0x7610, R8 ;  /* 0x0000761000087816 */ /* 0x000fce0000000008 */
.L_x_205:
[----:B------:R-:W-:Y:S05]  /*8be0*/  BSYNC B0 ;  /* 0x0000000000007941 */ /* 0x000fea0003800000 */
.L_x_204:
[----:B------:R0:W-:Y:S01]  /*8bf0*/  STG.E.U8 desc[UR36][R16.64], R8 ;  /* 0x0000000810007986 */ /* 0x0001e2000c101124 */
[----:B------:R-:W-:Y:S05]  /*8c00*/  BRA `(.L_x_181) ;  /* 0x0000000000b87947 */ /* 0x000fea0003800000 */
.L_x_198:
        /* <DEDUP_REMOVED lines=22> */
.L_x_180:
[----:B------:R-:W-:Y:S01]  /*8d70*/  MOV R0, 0x0 ;  /* 0x0000000000007802 */ /* 0x000fe20000000f00 */
[----:B------:R-:W-:Y:S01]  /*8d80*/  ULDC.64 UR4, c[0x4][0x128] ;  /* 0x01004a0000047ab9 */ /* 0x000fe20000000a00 */
[----:B------:R-:W-:Y:S01]  /*8d90*/  ULDC.64 UR6, c[0x4][0x40] ;  /* 0x0100100000067ab9 */ /* 0x000fe20000000a00 */
[----:B------:R-:W-:Y:S01]  /*8da0*/  IMAD.U32 R4, RZ, RZ, UR4 ;  /* 0x00000004ff047e24 */ /* 0x000fe2000f8e00ff */
[----:B------:R0:W1:Y:S01]  /*8db0*/  LDC.64 R2, c[0x4][R0] ;  /* 0x0100000000027b82 */ /* 0x0000620000000a00 */
[----:B------:R-:W-:Y:S01]  /*8dc0*/  IMAD.U32 R5, RZ, RZ, UR5 ;  /* 0x00000005ff057e24 */ /* 0x000fe2000f8e00ff */
[----:B------:R-:W-:Y:S01]  /*8dd0*/  ULDC.64 UR4, c[0x4][0x130] ;  /* 0x01004c0000047ab9 */ /* 0x000fe20000000a00 */
[----:B------:R-:W-:Y:S02]  /*8de0*/  IMAD.U32 R10, RZ, RZ, UR6 ;  /* 0x00000006ff0a7e24 */ /* 0x000fe4000f8e00ff */
[----:B------:R-:W-:Y:S02]  /*8df0*/  IMAD.U32 R6, RZ, RZ, UR4 ;  /* 0x00000004ff067e24 */ /* 0x000fe4000f8e00ff */
[----:B------:R-:W-:-:S02]  /*8e00*/  IMAD.U32 R7, RZ, RZ, UR5 ;  /* 0x00000005ff077e24 */ /* 0x000fc4000f8e00ff */
[----:B------:R-:W-:Y:S02]  /*8e10*/  IMAD.U32 R11, RZ, RZ, UR7 ;  /* 0x00000007ff0b7e24 */ /* 0x000fe4000f8e00ff */
[----:B------:R-:W-:Y:S02]  /*8e20*/  IMAD.MOV.U32 R8, RZ, RZ, 0x65 ;  /* 0x00000065ff087424 */ /* 0x000fe400078e00ff */
[----:B------:R-:W-:Y:S02]  /*8e30*/  IMAD.MOV.U32 R12, RZ, RZ, 0x1 ;  /* 0x00000001ff0c7424 */ /* 0x000fe400078e00ff */
[----:B0-----:R-:W-:-:S07]  /*8e40*/  IMAD.MOV.U32 R13, RZ, RZ, RZ ;  /* 0x000000ffff0d7224 */ /* 0x001fce00078e00ff */
[----:B------:R-:W-:-:S07]  /*8e50*/  LEPC R20, `(.L_x_209) ;  /* 0x000000001014794e */ /* 0x000fce0000000000 */
[----:B-1----:R-:W-:Y:S05]  /*8e60*/  CALL.ABS.NOINC R2 ;  /* 0x0000000002007343 */ /* 0x002fea0003c00000 */
.L_x_209:
[----:B------:R-:W-:Y:S05]  /*8e70*/  BRA `(.L_x_181) ;  /* 0x00000000001c7947 */ /* 0x000fea0003800000 */
.L_x_208:
[----:B------:R-:W-:-:S06]  /*8e80*/  IMAD.U32 R3, R3, 0x10000, RZ ;  /* 0x0001000003037824 */ /* 0x000fcc00078e00ff */
[----:B------:R-:W0:Y:S02]  /*8e90*/  F2I.U64.TRUNC R2, R3 ;  /* 0x0000000300027311 */ /* 0x000e24000020d800 */
[----:B0-----:R2:W-:Y:S01]  /*8ea0*/  STG.E.64 desc[UR36][R16.64], R2 ;  /* 0x0000000210007986 */ /* 0x0015e2000c101b24 */
[----:B------:R-:W-:Y:S05]  /*8eb0*/  BRA `(.L_x_181) ;  /* 0x00000000000c7947 */ /* 0x000fea0003800000 */
.L_x_207:
[----:B------:R-:W-:-:S06]  /*8ec0*/  IMAD.U32 R3, R3, 0x10000, RZ ;  /* 0x0001000003037824 */ /* 0x000fcc00078e00ff */
[----:B------:R-:W0:Y:S02]  /*8ed0*/  F2I.FTZ.U32.TRUNC.NTZ R3, R3 ;  /* 0x0000000300037305 */ /* 0x000e24000021f000 */
[----:B0-----:R0:W-:Y:S02]  /*8ee0*/  STG.E desc[UR36][R16.64], R3 ;  /* 0x0000000310007986 */ /* 0x0011e4000c101924 */
.L_x_181:
[----:B------:R-:W-:-:S07]  /*8ef0*/  VIADD R19, R19, 0x80 ;  /* 0x0000008013137836 */ /* 0x000fce0000000000 */
.L_x_106:
[----:B------:R-:W-:Y:S05]  /*8f00*/  BSYNC B6 ;  /* 0x0000000000067941 */ /* 0x000fea0003800000 */
.L_x_105:
[----:B------:R-:W-:Y:S01]  /*8f10*/  ULDC UR4, c[0x0][0x210] ;  /* 0x0000840000047ab9 */ /* 0x000fe20000000800 */
[----:B------:R-:W-:Y:S01]  /*8f20*/  BSSY B6, `(.L_x_210) ;  /* 0x0000473000067945 */ /* 0x000fe20003800000 */
[----:B------:R-:W-:-:S13]  /*8f30*/  ISETP.GE.AND P0, PT, R19, UR4, PT ;  /* 0x0000000413007c0c */ /* 0x000fda000bf06270 */
[----:B------:R-:W-:Y:S05]  /*8f40*/  @P0 BRA `(.L_x_211) ;  /* 0x0000004400c00947 */ /* 0x000fea0003800000 */
[----:B0--3--:R-:W0:Y:S01]  /*8f50*/  LDC R6, c[0x0][0x218] ;  /* 0x00008600ff067b82 */ /* 0x009e220000000800 */
[----:B------:R-:W-:Y:S02]  /*8f60*/  IMAD.MOV.U32 R18, RZ, RZ, RZ ;  /* 0x000000ffff127224 */ /* 0x000fe400078e00ff */
[----:B------:R-:W-:Y:S02]  /*8f70*/  IMAD.MOV.U32 R0, RZ, RZ, RZ ;  /* 0x000000ffff007224 */ /* 0x000fe400078e00ff */
[----:B-12-4-:R-:W-:Y:S01]  /*8f80*/  IMAD.MOV.U32 R16, RZ, RZ, RZ ;  /* 0x000000ffff107224 */ /* 0x016fe200078e00ff */
[----:B0-----:R-:W-:-:S13]  /*8f90*/  ISETP.NE.AND P0, PT, R6, RZ, PT ;  /* 0x000000ff0600720c */ /* 0x001fda0003f05270 */
        /* <DEDUP_REMOVED lines=349> */
.L_x_212:
        /* <DEDUP_REMOVED lines=23> */
.L_x_216:
[----:B------:R-:W2:Y:S02]  /*a6e0*/  LDG.E.U8 R2, desc[UR36][R2.64] ;  /* 0x0000002402027981 */ /* 0x000ea4000c1e1100 */
[----:B--2---:R-:W-:-:S04]  /*a6f0*/  I2FP.F32.U32 R0, R2 ;  /* 0x0000000200007245 */ /* 0x004fc80000201000 */
[----:B------:R-:W-:-:S04]  /*a700*/  F2FP.BF16.F32.PACK_AB R0, RZ, R0 ;  /* 0x00000000ff00723e */ /* 0x000fc800000010ff */
[----:B------:R-:W-:Y:S01]  /*a710*/  PRMT R22, R0, 0x7610, R22 ;  /* 0x0000761000167816 */ /* 0x000fe20000000016 */
[----:B------:R-:W-:Y:S06]  /*a720*/  BRA `(.L_x_218) ;  /* 0x0000000c00c87947 */ /* 0x000fec0003800000 */
.L_x_215:
        /* <DEDUP_REMOVED lines=11> */
.L_x_220:
[----:B------:R-:W2:Y:S02]  /*a7e0*/  LDG.E R2, desc[UR36][R2.64] ;  /* 0x0000002402027981 */ /* 0x000ea4000c1e1900 */
[----:B--2---:R-:W-:-:S04]  /*a7f0*/  I2FP.F32.S32 R0, R2 ;  /* 0x0000000200007245 */ /* 0x004fc80000201400 */
[----:B------:R-:W-:-:S04]  /*a800*/  F2FP.BF16.F32.PACK_AB R0, RZ, R0 ;  /* 0x00000000ff00723e */ /* 0x000fc800000010ff */
[----:B------:R-:W-:Y:S01]  /*a810*/  PRMT R22, R0, 0x7610, R22 ;  /* 0x0000761000167816 */ /* 0x000fe20000000016 */
[----:B------:R-:W-:Y:S06]  /*a820*/  BRA `(.L_x_218) ;  /* 0x0000000c00887947 */ /* 0x000fec0003800000 */
.L_x_219:
[----:B------:R-:W2:Y:S02]  /*a830*/  LDG.E.U16 R2, desc[UR36][R2.64] ;  /* 0x0000002402027981 */ /* 0x000ea4000c1e1500 */
[----:B--2---:R-:W0:Y:S02]  /*a840*/  I2F.S16 R0, R2 ;  /* 0x0000000200007306 */ /* 0x004e240000101400 */
[----:B0-----:R-:W-:-:S04]  /*a850*/  F2FP.BF16.F32.PACK_AB R0, RZ, R0 ;  /* 0x00000000ff00723e */ /* 0x001fc800000010ff */
[----:B------:R-:W-:Y:S01]  /*a860*/  PRMT R22, R0, 0x7610, R22 ;  /* 0x0000761000167816 */ /* 0x000fe20000000016 */
[----:B------:R-:W-:Y:S06]  /*a870*/  BRA `(.L_x_218) ;  /* 0x0000000c00747947 */ /* 0x000fec0003800000 */
.L_x_214:
        /* <DEDUP_REMOVED lines=9> */
.L_x_222:
[----:B------:R-:W2:Y:S02]  /*a910*/  LDG.E.U16 R0, desc[UR36][R2.64] ;  /* 0x0000002402007981 */ /* 0x000ea4000c1e1500 */
[----:B--2---:R-:W-:-:S05]  /*a920*/  HADD2.F32 R0, -RZ, R0.H0_H0 ;  /* 0x20000000ff007230 */ /* 0x004fca0000004100 */
[----:B------:R-:W-:-:S04]  /*a930*/  F2FP.BF16.F32.PACK_AB R0, RZ, R0 ;  /* 0x00000000ff00723e */ /* 0x000fc800000010ff */
[----:B------:R-:W-:Y:S01]  /*a940*/  PRMT R22, R0, 0x7610, R22 ;  /* 0x0000761000167816 */ /* 0x000fe20000000016 */
[----:B------:R-:W-:Y:S06]  /*a950*/  BRA `(.L_x_218) ;  /* 0x0000000c003c7947 */ /* 0x000fec0003800000 */
.L_x_221:
        /* <DEDUP_REMOVED lines=9> */
.L_x_224:
[----:B------:R-:W2:Y:S02]  /*a9f0*/  LDG.E.U16 R2, desc[UR36][R2.64] ;  /* 0x0000002402027981 */ /* 0x000ea4000c1e1500 */
[----:B--2---:R-:W-:-:S05]  /*aa00*/  HADD2.F32 R0, -RZ, R2.H0_H0 ;  /* 0x20000002ff007230 */ /* 0x004fca0000004100 */
[----:B------:R-:W-:-:S04]  /*aa10*/  F2FP.BF16.F32.PACK_AB R0, RZ, R0 ;  /* 0x00000000ff00723e */ /* 0x000fc800000010ff */
[----:B------:R-:W-:Y:S01]  /*aa20*/  PRMT R22, R0, 0x7610, R22 ;  /* 0x0000761000167816 */ /* 0x000fe20000000016 */
[----:B------:R-:W-:Y:S06]  /*aa30*/  BRA `(.L_x_218) ;  /* 0x0000000c00047947 */ /* 0x000fec0003800000 */
.L_x_223:
        /* <DEDUP_REMOVED lines=9> */
.L_x_213:
        /* <DEDUP_REMOVED lines=14> */
.L_x_227:
        /* <DEDUP_REMOVED lines=9> */
.L_x_226:
        /* <DEDUP_REMOVED lines=28> */
.L_x_229:
        /* <DEDUP_REMOVED lines=15> */
.L_x_228:
[----:B------:R0:W5:Y:S01]  /*aef0*/  LDG.E.U16 R22, desc[UR36][R2.64] ;  /* 0x0000002402167981 */ /* 0x000162000c1e1500 */
[----:B------:R-:W-:Y:S05]  /*af00*/  BRA `(.L_x_218) ;  /* 0x0000000400d07947 */ /* 0x000fea0003800000 */
.L_x_225:
        /* <DEDUP_REMOVED lines=13> */
.L_x_232:
        /* <DEDUP_REMOVED lines=21> */
.L_x_236:
[----:B------:R-:W-:Y:S05]  /*b130*/  BSYNC B1 ;  /* 0x0000000000017941 */ /* 0x000fea0003800000 */
.L_x_235:
[----:B------:R-:W-:Y:S01]  /*b140*/  LEA R3, R0, 0x3b800000, 0x17 ;  /* 0x3b80000000037811 */ /* 0x000fe200078eb8ff */
[----:B------:R-:W-:-:S05]  /*b150*/  IMAD.SHL.U32 R0, R2, 0x100000, RZ ;  /* 0x0010000002007824 */ /* 0x000fca00078e00ff */
[----:B------:R-:W-:-:S07]  /*b160*/  LOP3.LUT R0, R3, R0, R4, 0xfe, !PT ;  /* 0x0000000003007212 */ /* 0x000fce00078efe04 */
.L_x_234:
[----:B------:R-:W-:Y:S05]  /*b170*/  BSYNC B0 ;  /* 0x0000000000007941 */ /* 0x000fea0003800000 */
.L_x_233:
[----:B------:R-:W-:-:S04]  /*b180*/  F2FP.BF16.F32.PACK_AB R0, RZ, R0 ;  /* 0x00000000ff00723e */ /* 0x000fc800000010ff */
[----:B------:R-:W-:Y:S01]  /*b190*/  PRMT R22, R0, 0x7610, R22 ;  /* 0x0000761000167816 */ /* 0x000fe20000000016 */
[----:B------:R-:W-:Y:S06]  /*b1a0*/  BRA `(.L_x_218) ;  /* 0x0000000400287947 */ /* 0x000fec0003800000 */
.L_x_231:
        /* <DEDUP_REMOVED lines=21> */
.L_x_240:
[----:B------:R-:W-:Y:S05]  /*b300*/  BSYNC B1 ;  /* 0x0000000000017941 */ /* 0x000fea0003800000 */
.L_x_239:
[----:B------:R-:W-:Y:S01]  /*b310*/  LEA R3, R0, 0x37800000, 0x17 ;  /* 0x3780000000037811 */ /* 0x000fe200078eb8ff */
[----:B------:R-:W-:-:S05]  /*b320*/  IMAD.SHL.U32 R0, R2, 0x200000, RZ ;  /* 0x0020000002007824 */ /* 0x000fca00078e00ff */
[----:B------:R-:W-:-:S07]  /*b330*/  LOP3.LUT R0, R3, R0, R4, 0xfe, !PT ;  /* 0x0000000003007212 */ /* 0x000fce00078efe04 */
.L_x_238:
[----:B------:R-:W-:Y:S05]  /*b340*/  BSYNC B0 ;  /* 0x0000000000007941 */ /* 0x000fea0003800000 */
.L_x_237:
[----:B------:R-:W-:-:S04]  /*b350*/  F2FP.BF16.F32.PACK_AB R0, RZ, R0 ;  /* 0x00000000ff00723e */ /* 0x000fc800000010ff */
[----:B------:R-:W-:Y:S01]  /*b360*/  PRMT R22, R0, 0x7610, R22 ;  /* 0x0000761000167816 */ /* 0x000fe20000000016 */
[----:B------:R-:W-:Y:S06]  /*b370*/  BRA `(.L_x_218) ;  /* 0x0000000000b47947 */ /* 0x000fec0003800000 */
.L_x_230:
        /* <DEDUP_REMOVED lines=14> */
.L_x_244:
[----:B------:R-:W-:Y:S05]  /*b460*/  BSYNC B0 ;  /* 0x0000000000007941 */ /* 0x000fea0003800000 */
.L_x_243:
[----:B------:R-:W-:-:S04]  /*b470*/  F2FP.BF16.F32.PACK_AB R0, RZ, R0 ;  /* 0x00000000ff00723e */ /* 0x000fc800000010ff */
[----:B------:R-:W-:Y:S01]  /*b480*/  PRMT R22, R0, 0x7610, R22 ;  /* 0x0000761000167816 */ /* 0x000fe20000000016 */
[----:B------:R-:W-:Y:S06]  /*b490*/  BRA `(.L_x_218) ;  /* 0x00000000006c7947 */ /* 0x000fec0003800000 */
.L_x_217:
        /* <DEDUP_REMOVED lines=16> */
.L_x_245:
[----:B------:R-:W-:Y:S01]  /*b5a0*/  PRMT R22, RZ, 0x7610, R22 ;  /* 0x00007610ff167816 */ /* 0x000fe20000000016 */
[----:B------:R-:W-:Y:S06]  /*b5b0*/  BRA `(.L_x_218) ;  /* 0x0000000000247947 */ /* 0x000fec0003800000 */
.L_x_242:
[----:B------:R-:W2:Y:S02]  /*b5c0*/  LDG.E.64 R2, desc[UR36][R2.64] ;  /* 0x0000002402027981 */ /* 0x000ea4000c1e1b00 */
[----:B--2---:R-:W0:Y:S02]  /*b5d0*/  I2F.U64 R0, R2 ;  /* 0x0000000200007312 */ /* 0x004e240000301000 */
[----:B0-----:R-:W-:-:S04]  /*b5e0*/  F2FP.BF16.F32.PACK_AB R0, RZ, R0 ;  /* 0x00000000ff00723e */ /* 0x001fc800000010ff */
[----:B------:R-:W-:Y:S01]  /*b5f0*/  PRMT R22, R0, 0x7610, R22 ;  /* 0x0000761000167816 */ /* 0x000fe20000000016 */
[----:B------:R-:W-:Y:S06]  /*b600*/  BRA `(.L_x_218) ;  /* 0x0000000000107947 */ /* 0x000fec0003800000 */
.L_x_241:
[----:B------:R-:W2:Y:S02]  /*b610*/  LDG.E R2, desc[UR36][R2.64] ;  /* 0x0000002402027981 */ /* 0x000ea4000c1e1900 */
[----:B--2---:R-:W-:-:S04]  /*b620*/  I2FP.F32.U32 R0, R2 ;  /* 0x0000000200007245 */ /* 0x004fc80000201000 */
[----:B------:R-:W-:-:S04]  /*b630*/  F2FP.BF16.F32.PACK_AB R0, RZ, R0 ;  /* 0x00000000ff00723e */ /* 0x000fc800000010ff */
[----:B------:R-:W-:-:S07]  /*b640*/  PRMT R22, R0, 0x7610, R22 ;  /* 0x0000761000167816 */ /* 0x000fce0000000016 */
.L_x_218:
        /* <DEDUP_REMOVED lines=19> */
.L_x_249:
[----:B------:R-:W2:Y:S02]  /*b780*/  LDG.E.U8 R2, desc[UR36][R2.64] ;  /* 0x0000002402027981 */ /* 0x000ea4000c1e1100 */
[----:B--2---:R-:W-:-:S04]  /*b790*/  I2FP.F32.U32 R0, R2 ;  /* 0x0000000200007245 */ /* 0x004fc80000201000 */
[----:B------:R-:W-:Y:S01]  /*b7a0*/  F2FP.BF16.F32.PACK_AB R0, RZ, R0 ;  /* 0x00000000ff00723e */ /* 0x000fe200000010ff */
[----:B------:R-:W-:Y:S06]  /*b7b0*/  BRA `(.L_x_251) ;  /* 0x0000000c00907947 */ /* 0x000fec0003800000 */
.L_x_248:
        /* <DEDUP_REMOVED lines=10> */
.L_x_253:
[----:B------:R-:W2:Y:S02]  /*b860*/  LDG.E R2, desc[UR36][R2.64] ;  /* 0x0000002402027981 */ /* 0x000ea4000c1e1900 */
[----:B--2---:R-:W-:-:S04]  /*b870*/  I2FP.F32.S32 R0, R2 ;  /* 0x0000000200007245 */ /* 0x004fc80000201400 */
[----:B------:R-:W-:Y:S01]  /*b880*/  F2FP.BF16.F32.PACK_AB R0, RZ, R0 ;  /* 0x00000000ff00723e */ /* 0x000fe200000010ff */
[----:B------:R-:W-:Y:S06]  /*b890*/  BRA `(.L_x_251) ;  /* 0x0000000c00587947 */ /* 0x000fec0003800000 */
.L_x_252:
[----:B------:R-:W2:Y:S02]  /*b8a0*/  LDG.E.U16 R2, desc[UR36][R2.64] ;  /* 0x0000002402027981 */ /* 0x000ea4000c1e1500 */
[----:B--2---:R-:W0:Y:S02]  /*b8b0*/  I2F.S16 R0, R2 ;  /* 0x0000000200007306 */ /* 0x004e240000101400 */
[----:B0-----:R-:W-:Y:S01]  /*b8c0*/  F2FP.BF16.F32.PACK_AB R0, RZ, R0 ;  /* 0x00000000ff00723e */ /* 0x001fe200000010ff */
[----:B------:R-:W-:Y:S06]  /*b8d0*/  BRA `(.L_x_251) ;  /* 0x0000000c00487947 */ /* 0x000fec0003800000 */
.L_x_247:
        /* <DEDUP_REMOVED lines=9> */
.L_x_255:
[----:B------:R-:W2:Y:S02]  /*b970*/  LDG.E.U16 R0, desc[UR36][R2.64] ;  /* 0x0000002402007981 */ /* 0x000ea4000c1e1500 */
[----:B--2---:R-:W-:-:S05]  /*b980*/  HADD2.F32 R0, -RZ, R0.H0_H0 ;  /* 0x20000000ff007230 */ /* 0x004fca0000004100 */
[----:B------:R-:W-:Y:S01]  /*b990*/  F2FP.BF16.F32.PACK_AB R0, RZ, R0 ;  /* 0x00000000ff00723e */ /* 0x000fe200000010ff */
[----:B------:R-:W-:Y:S06]  /*b9a0*/  BRA `(.L_x_251) ;  /* 0x0000000c00147947 */ /* 0x000fec0003800000 */
.L_x_254:
        /* <DEDUP_REMOVED lines=9> */
.L_x_257:
[----:B------:R-:W2:Y:S02]  /*ba40*/  LDG.E.U16 R2, desc[UR36][R2.64] ;  /* 0x0000002402027981 */ /* 0x000ea4000c1e1500 */
[----:B--2---:R-:W-:-:S05]  /*ba50*/  HADD2.F32 R0, -RZ, R2.H0_H0 ;  /* 0x20000002ff007230 */ /* 0x004fca0000004100 */
[----:B------:R-:W-:Y:S01]  /*ba60*/  F2FP.BF16.F32.PACK_AB R0, RZ, R0 ;  /* 0x00000000ff00723e */ /* 0x000fe200000010ff */
[----:B------:R-:W-:Y:S06]  /*ba70*/  BRA `(.L_x_251) ;  /* 0x0000000800e07947 */ /* 0x000fec0003800000 */
.L_x_256:
        /* <DEDUP_REMOVED lines=8> */
.L_x_246:
        /* <DEDUP_REMOVED lines=13> */
.L_x_260:
        /* <DEDUP_REMOVED lines=8> */
.L_x_259:
        /* <DEDUP_REMOVED lines=28> */
.L_x_262:
        /* <DEDUP_REMOVED lines=15> */
.L_x_261:
[----:B------:R0:W5:Y:S01]  /*bf00*/  LDG.E.U16 R0, desc[UR36][R2.64] ;  /* 0x0000002402007981 */ /* 0x000162000c1e1500 */
[----:B------:R-:W-:Y:S05]  /*bf10*/  BRA `(.L_x_251) ;  /* 0x0000000400b87947 */ /* 0x000fea0003800000 */
.L_x_258:
        /* <DEDUP_REMOVED lines=12> */
.L_x_265:
        /* <DEDUP_REMOVED lines=21> */
.L_x_269:
[----:B------:R-:W-:Y:S05]  /*c130*/  BSYNC B1 ;  /* 0x0000000000017941 */ /* 0x000fea0003800000 */
.L_x_268:
[----:B------:R-:W-:Y:S01]  /*c140*/  LEA R3, R0, 0x3b800000, 0x17 ;  /* 0x3b80000000037811 */ /* 0x000fe200078eb8ff */
[----:B------:R-:W-:-:S05]  /*c150*/  IMAD.SHL.U32 R0, R2, 0x100000, RZ ;  /* 0x0010000002007824 */ /* 0x000fca00078e00ff */
[----:B------:R-:W-:-:S07]  /*c160*/  LOP3.LUT R0, R3, R0, R4, 0xfe, !PT ;  /* 0x0000000003007212 */ /* 0x000fce00078efe04 */
.L_x_267:
[----:B------:R-:W-:Y:S05]  /*c170*/  BSYNC B0 ;  /* 0x0000000000007941 */ /* 0x000fea0003800000 */
.L_x_266:
[----:B------:R-:W-:Y:S01]  /*c180*/  F2FP.BF16.F32.PACK_AB R0, RZ, R0 ;  /* 0x00000000ff00723e */ /* 0x000fe200000010ff */
[----:B------:R-:W-:Y:S06]  /*c190*/  BRA `(.L_x_251) ;  /* 0x0000000400187947 */ /* 0x000fec0003800000 */
.L_x_264:
        /* <DEDUP_REMOVED lines=21> */
.L_x_273:
[----:B------:R-:W-:Y:S05]  /*c2f0*/  BSYNC B1 ;  /* 0x0000000000017941 */ /* 0x000fea0003800000 */
.L_x_272:
[----:B------:R-:W-:Y:S01]  /*c300*/  LEA R3, R0, 0x37800000, 0x17 ;  /* 0x3780000000037811 */ /* 0x000fe200078eb8ff */
[----:B------:R-:W-:-:S05]  /*c310*/  IMAD.SHL.U32 R0, R2, 0x200000, RZ ;  /* 0x0020000002007824 */ /* 0x000fca00078e00ff */
[----:B------:R-:W-:-:S07]  /*c320*/  LOP3.LUT R0, R3, R0, R4, 0xfe, !PT ;  /* 0x0000000003007212 */ /* 0x000fce00078efe04 */
.L_x_271:
[----:B------:R-:W-:Y:S05]  /*c330*/  BSYNC B0 ;  /* 0x0000000000007941 */ /* 0x000fea0003800000 */
.L_x_270:
[----:B------:R-:W-:Y:S01]  /*c340*/  F2FP.BF16.F32.PACK_AB R0, RZ, R0 ;  /* 0x00000000ff00723e */ /* 0x000fe200000010ff */
[----:B------:R-:W-:Y:S06]  /*c350*/  BRA `(.L_x_251) ;  /* 0x0000000000a87947 */ /* 0x000fec0003800000 */
.L_x_263:
        /* <DEDUP_REMOVED lines=14> */
.L_x_277:
[----:B------:R-:W-:Y:S05]  /*c440*/  BSYNC B0 ;  /* 0x0000000000007941 */ /* 0x000fea0003800000 */
.L_x_276:
[----:B------:R-:W-:Y:S01]  /*c450*/  F2FP.BF16.F32.PACK_AB R0, RZ, R0 ;  /* 0x00000000ff00723e */ /* 0x000fe200000010ff */
[----:B------:R-:W-:Y:S06]  /*c460*/  BRA `(.L_x_251) ;  /* 0x0000000000647947 */ /* 0x000fec0003800000 */
.L_x_250:
        /* <DEDUP_REMOVED lines=16> */
.L_x_278:
[----:B------:R-:W-:Y:S01]  /*c570*/  PRMT R0, RZ, 0x7610, R0 ;  /* 0x00007610ff007816 */ /* 0x000fe20000000000 */
[----:B------:R-:W-:Y:S06]  /*c580*/  BRA `(.L_x_251) ;  /* 0x00000000001c7947 */ /* 0x000fec0003800000 */
.L_x_275:
[----:B------:R-:W2:Y:S02]  /*c590*/  LDG.E.64 R2, desc[UR36][R2.64] ;  /* 0x0000002402027981 */ /* 0x000ea4000c1e1b00 */
[----:B--2---:R-:W0:Y:S02]  /*c5a0*/  I2F.U64 R0, R2 ;  /* 0x0000000200007312 */ /* 0x004e240000301000 */
[----:B0-----:R-:W-:Y:S01]  /*c5b0*/  F2FP.BF16.F32.PACK_AB R0, RZ, R0 ;  /* 0x00000000ff00723e */ /* 0x001fe200000010ff */
[----:B------:R-:W-:Y:S06]  /*c5c0*/  BRA `(.L_x_251) ;  /* 0x00000000000c7947 */ /* 0x000fec0003800000 */
.L_x_274:
[----:B------:R-:W2:Y:S02]  /*c5d0*/  LDG.E R2, desc[UR36][R2.64] ;  /* 0x0000002402027981 */ /* 0x000ea4000c1e1900 */
[----:B--2---:R-:W-:-:S04]  /*c5e0*/  I2FP.F32.U32 R0, R2 ;  /* 0x0000000200007245 */ /* 0x004fc80000201000 */
[----:B------:R-:W-:-:S07]  /*c5f0*/  F2FP.BF16.F32.PACK_AB R0, RZ, R0 ;  /* 0x00000000ff00723e */ /* 0x000fce00000010ff */
.L_x_251:
        /* <DEDUP_REMOVED lines=17> */
.L_x_280:
[----:B------:R-:W-:Y:S05]  /*c710*/  BSYNC B0 ;  /* 0x0000000000007941 */ /* 0x000fea0003800000 */
.L_x_279:
        /* <DEDUP_REMOVED lines=13> */
.L_x_284:
[----:B------:R-:W-:-:S06]  /*c7f0*/  IMAD.U32 R3, R3, 0x10000, RZ ;  /* 0x0001000003037824 */ /* 0x000fcc00078e00ff */
[----:B------:R-:W0:Y:S02]  /*c800*/  F2I.S64.TRUNC R2, R3 ;  /* 0x0000000300027311 */ /* 0x000e24000020d900 */
[----:B0-----:R4:W-:Y:S01]  /*c810*/  STG.E.U8 desc[UR36][R16.64], R2 ;  /* 0x0000000210007986 */ /* 0x0019e2000c101124 */
[----:B------:R-:W-:Y:S05]  /*c820*/  BRA `(.L_x_286) ;  /* 0x0000000c00847947 */ /* 0x000fea0003800000 */
.L_x_283:
        /* <DEDUP_REMOVED lines=10> */
.L_x_288:
[----:B------:R-:W-:-:S06]  /*c8d0*/  IMAD.U32 R3, R3, 0x10000, RZ ;  /* 0x0001000003037824 */ /* 0x000fcc00078e00ff */
[----:B------:R-:W0:Y:S02]  /*c8e0*/  F2I.FTZ.TRUNC.NTZ R3, R3 ;  /* 0x0000000300037305 */ /* 0x000e24000021f100 */
[----:B0-----:R2:W-:Y:S01]  /*c8f0*/  STG.E desc[UR36][R16.64], R3 ;  /* 0x0000000310007986 */ /* 0x0015e2000c101924 */
[----:B------:R-:W-:Y:S05]  /*c900*/  BRA `(.L_x_286) ;  /* 0x0000000c004c7947 */ /* 0x000fea0003800000 */
.L_x_287:
[----:B------:R-:W-:-:S06]  /*c910*/  IMAD.U32 R3, R3, 0x10000, RZ ;  /* 0x0001000003037824 */ /* 0x000fcc00078e00ff */
[----:B------:R-:W0:Y:S02]  /*c920*/  F2I.FTZ.TRUNC.NTZ R3, R3 ;  /* 0x0000000300037305 */ /* 0x000e24000021f100 */
[----:B0-----:R0:W-:Y:S01]  /*c930*/  STG.E.U16 desc[UR36][R16.64], R3 ;  /* 0x0000000310007986 */ /* 0x0011e2000c101524 */
[----:B------:R-:W-:Y:S05]  /*c940*/  BRA `(.L_x_286) ;  /* 0x0000000c003c7947 */ /* 0x000fea0003800000 */
.L_x_282:
        /* <DEDUP_REMOVED lines=9> */
.L_x_290:
[----:B------:R-:W-:-:S05]  /*c9e0*/  IMAD.U32 R0, R3, 0x10000, RZ ;  /* 0x0001000003007824 */ /* 0x000fca00078e00ff */
[----:B------:R-:W-:-:S05]  /*c9f0*/  F2FP.F16.F32.PACK_AB R0, RZ, R0 ;  /* 0x00000000ff00723e */ /* 0x000fca00000000ff */
[----:B------:R0:W-:Y:S01]  /*ca00*/  STG.E.U16 desc[UR36][R16.64], R0 ;  /* 0x0000000010007986 */ /* 0x0001e2000c101524 */
[----:B------:R-:W-:Y:S05]  /*ca10*/  BRA `(.L_x_286) ;  /* 0x0000000c00087947 */ /* 0x000fea0003800000 */
.L_x_289:
        /* <DEDUP_REMOVED lines=10> */
.L_x_292:
[----:B------:R-:W-:-:S05]  /*cac0*/  IMAD.U32 R3, R3, 0x10000, RZ ;  /* 0x0001000003037824 */ /* 0x000fca00078e00ff */
[----:B------:R-:W-:-:S04]  /*cad0*/  F2FP.F16.F32.PACK_AB R3, RZ, R3 ;  /* 0x00000003ff03723e */ /* 0x000fc800000000ff */
[----:B------:R-:W-:-:S05]  /*cae0*/  PRMT R3, R3, 0x5410, RZ ;  /* 0x0000541003037816 */ /* 0x000fca00000000ff */
[----:B------:R0:W-:Y:S01]  /*caf0*/  STG.E desc[UR36][R16.64], R3 ;  /* 0x0000000310007986 */ /* 0x0001e2000c101924 */
[----:B------:R-:W-:Y:S05]  /*cb00*/  BRA `(.L_x_286) ;  /* 0x0000000800cc7947 */ /* 0x000fea0003800000 */
.L_x_291:
[----:B------:R-:W-:-:S04]  /*cb10*/  IMAD.U32 R2, R3, 0x10000, RZ ;  /* 0x0001000003027824 */ /* 0x000fc800078e00ff */
[----:B------:R-:W-:-:S06]  /*cb20*/  FMUL.FTZ R2, R2, 1 ;  /* 0x3f80000002027820 */ /* 0x000fcc0000410000 */
[----:B------:R-:W0:Y:S02]  /*cb30*/  F2F.F64.F32 R2, R2 ;  /* 0x0000000200027310 */ /* 0x000e240000201800 */
[----:B0-----:R0:W-:Y:S01]  /*cb40*/  STG.E.64 desc[UR36][R16.64], R2 ;  /* 0x0000000210007986 */ /* 0x0011e2000c101b24 */
[----:B------:R-:W-:Y:S05]  /*cb50*/  BRA `(.L_x_286) ;  /* 0x0000000800b87947 */ /* 0x000fea0003800000 */
.L_x_281:
        /* <DEDUP_REMOVED lines=13> */
.L_x_295:
[----:B------:R-:W-:Y:S01]  /*cc30*/  IMAD.U32 R3, R3, 0x10000, RZ ;  /* 0x0001000003037824 */ /* 0x000fe200078e00ff */
[----:B------:R-:W-:-:S03]  /*cc40*/  CS2R R6, SRZ ;  /* 0x0000000000067805 */ /* 0x000fc6000001ff00 */
[----:B------:R-:W-:-:S04]  /*cc50*/  FMUL.FTZ R3, R3, 1 ;  /* 0x3f80000003037820 */ /* 0x000fc80000410000 */
[----:B------:R-:W0:Y:S02]  /*cc60*/  F2F.F64.F32 R4, R3 ;  /* 0x0000000300047310 */ /* 0x000e240000201800 */
[----:B0-----:R0:W-:Y:S01]  /*cc70*/  STG.E.128 desc[UR36][R16.64], R4 ;  /* 0x0000000410007986 */ /* 0x0011e2000c101d24 */
[----:B------:R-:W-:Y:S05]  /*cc80*/  BRA `(.L_x_286) ;  /* 0x00000008006c7947 */ /* 0x000fea0003800000 */
.L_x_294:
        /* <DEDUP_REMOVED lines=21> */
.L_x_299:
[----:B------:R-:W-:Y:S05]  /*cde0*/  BSYNC B0 ;  /* 0x0000000000007941 */ /* 0x000fea0003800000 */
.L_x_298:
[----:B------:R-:W-:-:S05]  /*cdf0*/  LOP3.LUT R3, R0, R3, RZ, 0xfc, !PT ;  /* 0x0000000300037212 */ /* 0x000fca00078efcff */
[----:B------:R0:W-:Y:S01]  /*ce00*/  STG.E.U8 desc[UR36][R16.64], R3 ;  /* 0x0000000310007986 */ /* 0x0001e2000c101124 */
[----:B------:R-:W-:Y:S05]  /*ce10*/  BRA `(.L_x_286) ;  /* 0x0000000800087947 */ /* 0x000fea0003800000 */
.L_x_297:
        /* <DEDUP_REMOVED lines=13> */
.L_x_301:
[----:B------:R-:W-:Y:S01]  /*cef0*/  IMAD.MOV.U32 R0, RZ, RZ, 0x7f ;  /* 0x0000007fff007424 */ /* 0x000fe200078e00ff */
[----:B------:R-:W-:-:S04]  /*cf00*/  ISETP.GT.U32.AND P0, PT, R2, 0x7f800000, PT ;  /* 0x7f8000000200780c */ /* 0x000fc80003f04070 */
[----:B------:R-:W-:-:S09]  /*cf10*/  SEL R0, R0, 0x7c, P0 ;  /* 0x0000007c00007807 */ /* 0x000fd20000000000 */
.L_x_302:
[----:B------:R-:W-:Y:S05]  /*cf20*/  BSYNC B0 ;  /* 0x0000000000007941 */ /* 0x000fea0003800000 */
.L_x_300:
[----:B------:R-:W-:-:S04]  /*cf30*/  LOP3.LUT R2, R3, 0x80000000, RZ, 0xc0, !PT ;  /* 0x8000000003027812 */ /* 0x000fc800078ec0ff */
[----:B------:R-:W-:-:S04]  /*cf40*/  SHF.R.U32.HI R3, RZ, 0x18, R2 ;  /* 0x00000018ff037819 */ /* 0x000fc80000011602 */
[----:B------:R-:W-:-:S05]  /*cf50*/  LOP3.LUT R3, R0, R3, RZ, 0xfc, !PT ;  /* 0x0000000300037212 */ /* 0x000fca00078efcff */
[----:B------:R0:W-:Y:S01]  /*cf60*/  STG.E.U8 desc[UR36][R16.64], R3 ;  /* 0x0000000310007986 */ /* 0x0001e2000c101124 */
[----:B------:R-:W-:Y:S05]  /*cf70*/  BRA `(.L_x_286) ;  /* 0x0000000400b07947 */ /* 0x000fea0003800000 */
.L_x_296:
[----:B------:R0:W-:Y:S01]  /*cf80*/  STG.E.U16 desc[UR36][R16.64], R3 ;  /* 0x0000000310007986 */ /* 0x0001e2000c101524 */
[----:B------:R-:W-:Y:S05]  /*cf90*/  BRA `(.L_x_286) ;  /* 0x0000000400a87947 */ /* 0x000fea0003800000 */
.L_x_293:
        /* <DEDUP_REMOVED lines=12> */
.L_x_305:
        /* <DEDUP_REMOVED lines=17> */
.L_x_308:
[----:B------:R-:W-:-:S04]  /*d170*/  LOP3.LUT R2, R3, 0x80000000, RZ, 0xc0, !PT ;  /* 0x8000000003027812 */ /* 0x000fc800078ec0ff */
[----:B------:R-:W-:-:S04]  /*d180*/  SHF.R.U32.HI R3, RZ, 0x18, R2 ;  /* 0x00000018ff037819 */ /* 0x000fc80000011602 */
[----:B------:R-:W-:-:S04]  /*d190*/  LOP3.LUT R0, R0, R3, RZ, 0xfc, !PT ;  /* 0x0000000300007212 */ /* 0x000fc800078efcff */
[----:B------:R-:W-:-:S07]  /*d1a0*/  PRMT R8, R0, 0x7610, R8 ;  /* 0x0000761000087816 */ /* 0x000fce0000000008 */
.L_x_307:
[----:B------:R-:W-:Y:S05]  /*d1b0*/  BSYNC B0 ;  /* 0x0000000000007941 */ /* 0x000fea0003800000 */
.L_x_306:
[----:B------:R0:W-:Y:S01]  /*d1c0*/  STG.E.U8 desc[UR36][R16.64], R8 ;  /* 0x0000000810007986 */ /* 0x0001e2000c101124 */
[----:B------:R-:W-:Y:S05]  /*d1d0*/  BRA `(.L_x_286) ;  /* 0x0000000400187947 */ /* 0x000fea0003800000 */
.L_x_304:
        /* <DEDUP_REMOVED lines=17> */
.L_x_311:
[----:B------:R-:W-:-:S04]  /*d2f0*/  LOP3.LUT R2, R3, 0x80000000, RZ, 0xc0, !PT ;  /* 0x8000000003027812 */ /* 0x000fc800078ec0ff */
[----:B------:R-:W-:-:S04]  /*d300*/  SHF.R.U32.HI R3, RZ, 0x18, R2 ;  /* 0x00000018ff037819 */ /* 0x000fc80000011602 */
[----:B------:R-:W-:-:S04]  /*d310*/  LOP3.LUT R0, R0, R3, RZ, 0xfc, !PT ;  /* 0x0000000300007212 */ /* 0x000fc800078efcff */
[----:B------:R-:W-:-:S07]  /*d320*/  PRMT R8, R0, 0x7610, R8 ;  /* 0x0000761000087816 */ /* 0x000fce0000000008 */
.L_x_310:
[----:B------:R-:W-:Y:S05]  /*d330*/  BSYNC B0 ;  /* 0x0000000000007941 */ /* 0x000fea0003800000 */
.L_x_309:
[----:B------:R0:W-:Y:S01]  /*d340*/  STG.E.U8 desc[UR36][R16.64], R8 ;  /* 0x0000000810007986 */ /* 0x0001e2000c101124 */
[----:B------:R-:W-:Y:S05]  /*d350*/  BRA `(.L_x_286) ;  /* 0x0000000000b87947 */ /* 0x000fea0003800000 */
.L_x_303:
        /* <DEDUP_REMOVED lines=22> */
.L_x_285:
        /* <DEDUP_REMOVED lines=16> */
.L_x_314:
[----:B------:R-:W-:Y:S05]  /*d5c0*/  BRA `(.L_x_286) ;  /* 0x00000000001c7947 */ /* 0x000fea0003800000 */
.L_x_313:
[----:B------:R-:W-:-:S06]  /*d5d0*/  IMAD.U32 R3, R3, 0x10000, RZ ;  /* 0x0001000003037824 */ /* 0x000fcc00078e00ff */
[----:B------:R-:W0:Y:S02]  /*d5e0*/  F2I.U64.TRUNC R2, R3 ;  /* 0x0000000300027311 */ /* 0x000e24000020d800 */
[----:B0-----:R0:W-:Y:S01]  /*d5f0*/  STG.E.64 desc[UR36][R16.64], R2 ;  /* 0x0000000210007986 */ /* 0x0011e2000c101b24 */
[----:B------:R-:W-:Y:S05]  /*d600*/  BRA `(.L_x_286) ;  /* 0x00000000000c7947 */ /* 0x000fea0003800000 */
.L_x_312:
[----:B------:R-:W-:-:S06]  /*d610*/  IMAD.U32 R3, R3, 0x10000, RZ ;  /* 0x0001000003037824 */ /* 0x000fcc00078e00ff */
[----:B------:R-:W0:Y:S02]  /*d620*/  F2I.FTZ.U32.TRUNC.NTZ R3, R3 ;  /* 0x0000000300037305 */ /* 0x000e24000021f000 */
[----:B0-----:R0:W-:Y:S02]  /*d630*/  STG.E desc[UR36][R16.64], R3 ;  /* 0x0000000310007986 */ /* 0x0011e4000c101924 */
.L_x_286:
[----:B------:R-:W-:-:S07]  /*d640*/  VIADD R19, R19, 0x80 ;  /* 0x0000008013137836 */ /* 0x000fce0000000000 */
.L_x_211:
[----:B------:R-:W-:Y:S05]  /*d650*/  BSYNC B6 ;  /* 0x0000000000067941 */ /* 0x000fea0003800000 */
.L_x_210:
[----:B------:R-:W-:Y:S02]  /*d660*/  ULDC UR4, c[0x0][0x210] ;  /* 0x0000840000047ab9 */ /* 0x000fe40000000800 */
[----:B------:R-:W-:-:S13]  /*d670*/  ISETP.GE.AND P0, PT, R19, UR4, PT ;  /* 0x0000000413007c0c */ /* 0x000fda000bf06270 */
[----:B------:R-:W-:Y:S05]  /*d680*/  @P0 EXIT ;  /* 0x000000000000094d */ /* 0x000fea0003800000 */
        /* <DEDUP_REMOVED lines=354> */
.L_x_315:
        /* <DEDUP_REMOVED lines=23> */
.L_x_319:
[----:B------:R-:W2:Y:S02]  /*ee20*/  LDG.E.U8 R2, desc[UR36][R2.64] ;  /* 0x0000002402027981 */ /* 0x000ea4000c1e1100 */
[----:B--2---:R-:W-:-:S04]  /*ee30*/  I2FP.F32.U32 R0, R2 ;  /* 0x0000000200007245 */ /* 0x004fc80000201000 */
[----:B------:R-:W-:-:S04]  /*ee40*/  F2FP.BF16.F32.PACK_AB R0, RZ, R0 ;  /* 0x00000000ff00723e */ /* 0x000fc800000010ff */
[----:B------:R-:W-:Y:S01]  /*ee50*/  PRMT R19, R0, 0x7610, R19 ;  /* 0x0000761000137816 */ /* 0x000fe20000000013 */
[----:B------:R-:W-:Y:S06]  /*ee60*/  BRA `(.L_x_321) ;  /* 0x0000000c00c87947 */ /* 0x000fec0003800000 */
.L_x_318:
        /* <DEDUP_REMOVED lines=11> */
.L_x_323:
[----:B------:R-:W2:Y:S02]  /*ef20*/  LDG.E R2, desc[UR36][R2.64] ;  /* 0x0000002402027981 */ /* 0x000ea4000c1e1900 */
[----:B--2---:R-:W-:-:S04]  /*ef30*/  I2FP.F32.S32 R0, R2 ;  /* 0x0000000200007245 */ /* 0x004fc80000201400 */
[----:B------:R-:W-:-:S04]  /*ef40*/  F2FP.BF16.F32.PACK_AB R0, RZ, R0 ;  /* 0x00000000ff00723e */ /* 0x000fc800000010ff */
[----:B------:R-:W-:Y:S01]  /*ef50*/  PRMT R19, R0, 0x7610, R19 ;  /* 0x0000761000137816 */ /* 0x000fe20000000013 */
[----:B------:R-:W-:Y:S06]  /*ef60*/  BRA `(.L_x_321) ;  /* 0x0000000c00887947 */ /* 0x000fec0003800000 */
.L_x_322:
[----:B------:R-:W2:Y:S02]  /*ef70*/  LDG.E.U16 R2, desc[UR36][R2.64] ;  /* 0x0000002402027981 */ /* 0x000ea4000c1e1500 */
[----:B--2---:R-:W0:Y:S02]  /*ef80*/  I2F.S16 R0, R2 ;  /* 0x0000000200007306 */ /* 0x004e240000101400 */
[----:B0-----:R-:W-:-:S04]  /*ef90*/  F2FP.BF16.F32.PACK_AB R0, RZ, R0 ;  /* 0x00000000ff00723e */ /* 0x001fc800000010ff */
[----:B------:R-:W-:Y:S01]  /*efa0*/  PRMT R19, R0, 0x7610, R19 ;  /* 0x0000761000137816 */ /* 0x000fe20000000013 */
[----:B------:R-:W-:Y:S06]  /*efb0*/  BRA `(.L_x_321) ;  /* 0x0000000c00747947 */ /* 0x000fec0003800000 */
.L_x_317:
        /* <DEDUP_REMOVED lines=9> */
.L_x_325:
[----:B------:R-:W2:Y:S02]  /*f050*/  LDG.E.U16 R0, desc[UR36][R2.64] ;  /* 0x0000002402007981 */ /* 0x000ea4000c1e1500 */
[----:B--2---:R-:W-:-:S05]  /*f060*/  HADD2.F32 R0, -RZ, R0.H0_H0 ;  /* 0x20000000ff007230 */ /* 0x004fca0000004100 */
[----:B------:R-:W-:-:S04]  /*f070*/  F2FP.BF16.F32.PACK_AB R0, RZ, R0 ;  /* 0x00000000ff00723e */ /* 0x000fc800000010ff */
[----:B------:R-:W-:Y:S01]  /*f080*/  PRMT R19, R0, 0x7610, R19 ;  /* 0x0000761000137816 */ /* 0x000fe20000000013 */
[----:B------:R-:W-:Y:S06]  /*f090*/  BRA `(.L_x_321) ;  /* 0x0000000c003c7947 */ /* 0x000fec0003800000 */
.L_x_324:
        /* <DEDUP_REMOVED lines=9> */
.L_x_327:
[----:B------:R-:W2:Y:S02]  /*f130*/  LDG.E.U16 R2, desc[UR36][R2.64] ;  /* 0x0000002402027981 */ /* 0x000ea4000c1e1500 */
[----:B--2---:R-:W-:-:S05]  /*f140*/  HADD2.F32 R0, -RZ, R2.H0_H0 ;  /* 0x20000002ff007230 */ /* 0x004fca0000004100 */
[----:B------:R-:W-:-:S04]  /*f150*/  F2FP.BF16.F32.PACK_AB R0, RZ, R0 ;  /* 0x00000000ff00723e */ /* 0x000fc800000010ff */
[----:B------:R-:W-:Y:S01]  /*f160*/  PRMT R19, R0, 0x7610, R19 ;  /* 0x0000761000137816 */ /* 0x000fe20000000013 */
[----:B------:R-:W-:Y:S06]  /*f170*/  BRA `(.L_x_321) ;  /* 0x0000000c00047947 */ /* 0x000fec0003800000 */
.L_x_326:
        /* <DEDUP_REMOVED lines=9> */
.L_x_316:
        /* <DEDUP_REMOVED lines=14> */
.L_x_330:
        /* <DEDUP_REMOVED lines=9> */
.L_x_329:
        /* <DEDUP_REMOVED lines=28> */
.L_x_332:
        /* <DEDUP_REMOVED lines=15> */
.L_x_331:
[----:B------:R0:W5:Y:S01]  /*f630*/  LDG.E.U16 R19, desc[UR36][R2.64] ;  /* 0x0000002402137981 */ /* 0x000162000c1e1500 */
[----:B------:R-:W-:Y:S05]  /*f640*/  BRA `(.L_x_321) ;  /* 0x0000000400d07947 */ /* 0x000fea0003800000 */
.L_x_328:
        /* <DEDUP_REMOVED lines=13> */
.L_x_335:
        /* <DEDUP_REMOVED lines=21> */
.L_x_339:
[----:B------:R-:W-:Y:S05]  /*f870*/  BSYNC B1 ;  /* 0x0000000000017941 */ /* 0x000fea0003800000 */
.L_x_338:
[----:B------:R-:W-:Y:S01]  /*f880*/  LEA R3, R0, 0x3b800000, 0x17 ;  /* 0x3b80000000037811 */ /* 0x000fe200078eb8ff */
[----:B------:R-:W-:-:S05]  /*f890*/  IMAD.SHL.U32 R0, R2, 0x100000, RZ ;  /* 0x0010000002007824 */ /* 0x000fca00078e00ff */
[----:B------:R-:W-:-:S07]  /*f8a0*/  LOP3.LUT R0, R3, R0, R4, 0xfe, !PT ;  /* 0x0000000003007212 */ /* 0x000fce00078efe04 */
.L_x_337:
[----:B------:R-:W-:Y:S05]  /*f8b0*/  BSYNC B0 ;  /* 0x0000000000007941 */ /* 0x000fea0003800000 */
.L_x_336:
[----:B------:R-:W-:-:S04]  /*f8c0*/  F2FP.BF16.F32.PACK_AB R0, RZ, R0 ;  /* 0x00000000ff00723e */ /* 0x000fc800000010ff */
[----:B------:R-:W-:Y:S01]  /*f8d0*/  PRMT R19, R0, 0x7610, R19 ;  /* 0x0000761000137816 */ /* 0x000fe20000000013 */
[----:B------:R-:W-:Y:S06]  /*f8e0*/  BRA `(.L_x_321) ;  /* 0x0000000400287947 */ /* 0x000fec0003800000 */
.L_x_334:
        /* <DEDUP_REMOVED lines=21> */
.L_x_343:
[----:B------:R-:W-:Y:S05]  /*fa40*/  BSYNC B1 ;  /* 0x0000000000017941 */ /* 0x000fea0003800000 */
.L_x_342:
[----:B------:R-:W-:Y:S01]  /*fa50*/  LEA R3, R0, 0x37800000, 0x17 ;  /* 0x3780000000037811 */ /* 0x000fe200078eb8ff */
[----:B------:R-:W-:-:S05]  /*fa60*/  IMAD.SHL.U32 R0, R2, 0x200000, RZ ;  /* 0x0020000002007824 */ /* 0x000fca00078e00ff */
[----:B------:R-:W-:-:S07]  /*fa70*/  LOP3.LUT R0, R3, R0, R4, 0xfe, !PT ;  /* 0x0000000003007212 */ /* 0x000fce00078efe04 */
.L_x_341:
[----:B------:R-:W-:Y:S05]  /*fa80*/  BSYNC B0 ;  /* 0x0000000000007941 */ /* 0x000fea0003800000 */
.L_x_340:
[----:B------:R-:W-:-:S04]  /*fa90*/  F2FP.BF16.F32.PACK_AB R0, RZ, R0 ;  /* 0x00000000ff00723e */ /* 0x000fc800000010ff */
[----:B------:R-:W-:Y:S01]  /*faa0*/  PRMT R19, R0, 0x7610, R19 ;  /* 0x0000761000137816 */ /* 0x000fe20000000013 */
[----:B------:R-:W-:Y:S06]  /*fab0*/  BRA `(.L_x_321) ;  /* 0x0000000000b47947 */ /* 0x000fec0003800000 */
.L_x_333:
        /* <DEDUP_REMOVED lines=14> */
.L_x_347:
[----:B------:R-:W-:Y:S05]  /*fba0*/  BSYNC B0 ;  /* 0x0000000000007941 */ /* 0x000fea0003800000 */
.L_x_346:
[----:B------:R-:W-:-:S04]  /*fbb0*/  F2FP.BF16.F32.PACK_AB R0, RZ, R0 ;  /* 0x00000000ff00723e */ /* 0x000fc800000010ff */
[----:B------:R-:W-:Y:S01]  /*fbc0*/  PRMT R19, R0, 0x7610, R19 ;  /* 0x0000761000137816 */ /* 0x000fe20000000013 */
[----:B------:R-:W-:Y:S06]  /*fbd0*/  BRA `(.L_x_321) ;  /* 0x00000000006c7947 */ /* 0x000fec0003800000 */
.L_x_320:
        /* <DEDUP_REMOVED lines=16> */
.L_x_348:
[----:B------:R-:W-:Y:S01]  /*fce0*/  PRMT R19, RZ, 0x7610, R19 ;  /* 0x00007610ff137816 */ /* 0x000fe20000000013 */
[----:B------:R-:W-:Y:S06]  /*fcf0*/  BRA `(.L_x_321) ;  /* 0x0000000000247947 */ /* 0x000fec0003800000 */
.L_x_345:
[----:B------:R-:W2:Y:S02]  /*fd00*/  LDG.E.64 R2, desc[UR36][R2.64] ;  /* 0x0000002402027981 */ /* 0x000ea4000c1e1b00 */
[----:B--2---:R-:W0:Y:S02]  /*fd10*/  I2F.U64 R0, R2 ;  /* 0x0000000200007312 */ /* 0x004e240000301000 */
[----:B0-----:R-:W-:-:S04]  /*fd20*/  F2FP.BF16.F32.PACK_AB R0, RZ, R0 ;  /* 0x00000000ff00723e */ /* 0x001fc800000010ff */
[----:B------:R-:W-:Y:S01]  /*fd30*/  PRMT R19, R0, 0x7610, R19 ;  /* 0x0000761000137816 */ /* 0x000fe20000000013 */
[----:B------:R-:W-:Y:S06]  /*fd40*/  BRA `(.L_x_321) ;  /* 0x0000000000107947 */ /* 0x000fec0003800000 */
.L_x_344:
[----:B------:R-:W2:Y:S02]  /*fd50*/  LDG.E R2, desc[UR36][R2.64] ;  /* 0x0000002402027981 */ /* 0x000ea4000c1e1900 */
[----:B--2---:R-:W-:-:S04]  /*fd60*/  I2FP.F32.U32 R0, R2 ;  /* 0x0000000200007245 */ /* 0x004fc80000201000 */
[----:B------:R-:W-:-:S04]  /*fd70*/  F2FP.BF16.F32.PACK_AB R0, RZ, R0 ;  /* 0x00000000ff00723e */ /* 0x000fc800000010ff */
[----:B------:R-:W-:-:S07]  /*fd80*/  PRMT R19, R0, 0x7610, R19 ;  /* 0x0000761000137816 */ /* 0x000fce0000000013 */
.L_x_321:
        /* <DEDUP_REMOVED lines=19> */
.L_x_352:
[----:B------:R-:W2:Y:S02]  /*fec0*/  LDG.E.U8 R2, desc[UR36][R2.64] ;  /* 0x0000002402027981 */ /* 0x000ea4000c1e1100 */
[----:B--2---:R-:W-:-:S04]  /*fed0*/  I2FP.F32.U32 R0, R2 ;  /* 0x0000000200007245 */ /* 0x004fc80000201000 */
[----:B------:R-:W-:Y:S01]  /*fee0*/  F2FP.BF16.F32.PACK_AB R0, RZ, R0 ;  /* 0x00000000ff00723e */ /* 0x000fe200000010ff */
[----:B------:R-:W-:Y:S06]  /*fef0*/  BRA `(.L_x_354) ;  /* 0x0000000c00907947 */ /* 0x000fec0003800000 */
.L_x_351:
        /* <DEDUP_REMOVED lines=10> */
.L_x_356:
[----:B------:R-:W2:Y:S02]  /*ffa0*/  LDG.E R2, desc[UR36][R2.64] ;  /* 0x0000002402027981 */ /* 0x000ea4000c1e1900 */
[----:B--2---:R-:W-:-:S04]  /*ffb0*/  I2FP.F32.S32 R0, R2 ;  /* 0x0000000200007245 */ /* 0x004fc80000201400 */
[----:B------:R-:W-:Y:S01]  /*ffc0*/  F2FP.BF16.F32.PACK_AB R0, RZ, R0 ;  /* 0x00000000ff00723e */ /* 0x000fe200000010ff */
[----:B------:R-:W-:Y:S06]  /*ffd0*/  BRA `(.L_x_354) ;  /* 0x0000000c00587947 */ /* 0x000fec0003800000 */
.L_x_355:
[----:B------:R-:W2:Y:S02]  /*ffe0*/  LDG.E.U16 R2, desc[UR36][R2.64] ;  /* 0x0000002402027981 */ /* 0x000ea4000c1e1500 */
[----:B--2---:R-:W0:Y:S02]  /*fff0*/  I2F.S16 R0, R2 ;  /* 0x0000000200007306 */ /* 0x004e240000101400 */
[----:B0-----:R-:W-:Y:S01]  /*10000*/  F2FP.BF16.F32.PACK_AB R0, RZ, R0 ;  /* 0x00000000ff00723e */ /* 0x001fe200000010ff */
[----:B------:R-:W-:Y:S06]  /*10010*/  BRA `(.L_x_354) ;  /* 0x0000000c00487947 */ /* 0x000fec0003800000 */
.L_x_350:
        /* <DEDUP_REMOVED lines=9> */
.L_x_358:
[----:B------:R-:W2:Y:S02]  /*100b0*/  LDG.E.U16 R0, desc[UR36][R2.64] ;  /* 0x0000002402007981 */ /* 0x000ea4000c1e1500 */
[----:B--2---:R-:W-:-:S05]  /*100c0*/  HADD2.F32 R0, -RZ, R0.H0_H0 ;  /* 0x20000000ff007230 */ /* 0x004fca0000004100 */
[----:B------:R-:W-:Y:S01]  /*100d0*/  F2FP.BF16.F32.PACK_AB R0, RZ, R0 ;  /* 0x00000000ff00723e */ /* 0x000fe200000010ff */
[----:B------:R-:W-:Y:S06]  /*100e0*/  BRA `(.L_x_354) ;  /* 0x0000000c00147947 */ /* 0x000fec0003800000 */
.L_x_357:
        /* <DEDUP_REMOVED lines=9> */
.L_x_360:
[----:B------:R-:W2:Y:S02]  /*10180*/  LDG.E.U16 R2, desc[UR36][R2.64] ;  /* 0x0000002402027981 */ /* 0x000ea4000c1e1500 */
[----:B--2---:R-:W-:-:S05]  /*10190*/  HADD2.F32 R0, -RZ, R2.H0_H0 ;  /* 0x20000002ff007230 */ /* 0x004fca0000004100 */
[----:B------:R-:W-:Y:S01]  /*101a0*/  F2FP.BF16.F32.PACK_AB R0, RZ, R0 ;  /* 0x00000000ff00723e */ /* 0x000fe200000010ff */
[----:B------:R-:W-:Y:S06]  /*101b0*/  BRA `(.L_x_354) ;  /* 0x0000000800e07947 */ /* 0x000fec0003800000 */
.L_x_359:
        /* <DEDUP_REMOVED lines=8> */
.L_x_349:
        /* <DEDUP_REMOVED lines=13> */
.L_x_363:
        /* <DEDUP_REMOVED lines=8> */
.L_x_362:
        /* <DEDUP_REMOVED lines=28> */
.L_x_365:
        /* <DEDUP_REMOVED lines=15> */
.L_x_364:
[----:B------:R0:W5:Y:S01]  /*10640*/  LDG.E.U16 R0, desc[UR36][R2.64] ;  /* 0x0000002402007981 */ /* 0x000162000c1e1500 */
[----:B------:R-:W-:Y:S05]  /*10650*/  BRA `(.L_x_354) ;  /* 0x0000000400b87947 */ /* 0x000fea0003800000 */
.L_x_361:
        /* <DEDUP_REMOVED lines=12> */
.L_x_368:
        /* <DEDUP_REMOVED lines=21> */
.L_x_372:
[----:B------:R-:W-:Y:S05]  /*10870*/  BSYNC B1 ;  /* 0x0000000000017941 */ /* 0x000fea0003800000 */
.L_x_371:
[----:B------:R-:W-:Y:S01]  /*10880*/  LEA R3, R0, 0x3b800000, 0x17 ;  /* 0x3b80000000037811 */ /* 0x000fe200078eb8ff */
[----:B------:R-:W-:-:S05]  /*10890*/  IMAD.SHL.U32 R0, R2, 0x100000, RZ ;  /* 0x0010000002007824 */ /* 0x000fca00078e00ff */
[----:B------:R-:W-:-:S07]  /*108a0*/  LOP3.LUT R0, R3, R0, R4, 0xfe, !PT ;  /* 0x0000000003007212 */ /* 0x000fce00078efe04 */
.L_x_370:
[----:B------:R-:W-:Y:S05]  /*108b0*/  BSYNC B0 ;  /* 0x0000000000007941 */ /* 0x000fea0003800000 */
.L_x_369:
[----:B------:R-:W-:Y:S01]  /*108c0*/  F2FP.BF16.F32.PACK_AB R0, RZ, R0 ;  /* 0x00000000ff00723e */ /* 0x000fe200000010ff */
[----:B------:R-:W-:Y:S06]  /*108d0*/  BRA `(.L_x_354) ;  /* 0x0000000400187947 */ /* 0x000fec0003800000 */
.L_x_367:
        /* <DEDUP_REMOVED lines=21> */
.L_x_376:
[----:B------:R-:W-:Y:S05]  /*10a30*/  BSYNC B1 ;  /* 0x0000000000017941 */ /* 0x000fea0003800000 */
.L_x_375:
[----:B------:R-:W-:Y:S01]  /*10a40*/  LEA R3, R0, 0x37800000, 0x17 ;  /* 0x3780000000037811 */ /* 0x000fe200078eb8ff */
[----:B------:R-:W-:-:S05]  /*10a50*/  IMAD.SHL.U32 R0, R2, 0x200000, RZ ;  /* 0x0020000002007824 */ /* 0x000fca00078e00ff */
[----:B------:R-:W-:-:S07]  /*10a60*/  LOP3.LUT R0, R3, R0, R4, 0xfe, !PT ;  /* 0x0000000003007212 */ /* 0x000fce00078efe04 */
.L_x_374:
[----:B------:R-:W-:Y:S05]  /*10a70*/  BSYNC B0 ;  /* 0x0000000000007941 */ /* 0x000fea0003800000 */
.L_x_373:
[----:B------:R-:W-:Y:S01]  /*10a80*/  F2FP.BF16.F32.PACK_AB R0, RZ, R0 ;  /* 0x00000000ff00723e */ /* 0x000fe200000010ff */
[----:B------:R-:W-:Y:S06]  /*10a90*/  BRA `(.L_x_354) ;  /* 0x0000000000a87947 */ /* 0x000fec0003800000 */
.L_x_366:
        /* <DEDUP_REMOVED lines=14> */
.L_x_380:
[----:B------:R-:W-:Y:S05]  /*10b80*/  BSYNC B0 ;  /* 0x0000000000007941 */ /* 0x000fea0003800000 */
.L_x_379:
[----:B------:R-:W-:Y:S01]  /*10b90*/  F2FP.BF16.F32.PACK_AB R0, RZ, R0 ;  /* 0x00000000ff00723e */ /* 0x000fe200000010ff */
[----:B------:R-:W-:Y:S06]  /*10ba0*/  BRA `(.L_x_354) ;  /* 0x0000000000647947 */ /* 0x000fec0003800000 */
.L_x_353:
        /* <DEDUP_REMOVED lines=16> */
.L_x_381:
[----:B------:R-:W-:Y:S01]  /*10cb0*/  PRMT R0, RZ, 0x7610, R0 ;  /* 0x00007610ff007816 */ /* 0x000fe20000000000 */
[----:B------:R-:W-:Y:S06]  /*10cc0*/  BRA `(.L_x_354) ;  /* 0x00000000001c7947 */ /* 0x000fec0003800000 */
.L_x_378:
[----:B------:R-:W2:Y:S02]  /*10cd0*/  LDG.E.64 R2, desc[UR36][R2.64] ;  /* 0x0000002402027981 */ /* 0x000ea4000c1e1b00 */
[----:B--2---:R-:W0:Y:S02]  /*10ce0*/  I2F.U64 R0, R2 ;  /* 0x0000000200007312 */ /* 0x004e240000301000 */
[----:B0-----:R-:W-:Y:S01]  /*10cf0*/  F2FP.BF16.F32.PACK_AB R0, RZ, R0 ;  /* 0x00000000ff00723e */ /* 0x001fe200000010ff */
[----:B------:R-:W-:Y:S06]  /*10d00*/  BRA `(.L_x_354) ;  /* 0x00000000000c7947 */ /* 0x000fec0003800000 */
.L_x_377:
[----:B------:R-:W2:Y:S02]  /*10d10*/  LDG.E R2, desc[UR36][R2.64] ;  /* 0x0000002402027981 */ /* 0x000ea4000c1e1900 */
[----:B--2---:R-:W-:-:S04]  /*10d20*/  I2FP.F32.U32 R0, R2 ;  /* 0x0000000200007245 */ /* 0x004fc80000201000 */
[----:B------:R-:W-:-:S07]  /*10d30*/  F2FP.BF16.F32.PACK_AB R0, RZ, R0 ;  /* 0x00000000ff00723e */ /* 0x000fce00000010ff */
.L_x_354:
        /* <DEDUP_REMOVED lines=10> */
[----:B------:R-:W-:-:S04]  /*10de0*/  @!P0 IMAD.MOV.U32 R3, RZ, RZ, 0x3eaaaaab ;  /* 0x3eaaaaabff038424 */ /* 0x000fc800078e00ff */
[----:B------:R-:W-:Y:S01]  /*10df0*/  @!P0 FFMA.FTZ R0, R0, R3, 0.5 ;  /* 0x3f00000000008423 */ /* 0x000fe20000010003 */
[----:B------:R-:W-:-:S03]  /*10e00*/  @P0 F2FP.BF16.F32.PACK_AB R3, RZ, R19 ;  /* 0x00000013ff03023e */ /* 0x000fc600000010ff */
[----:B------:R-:W-:-:S05]  /*10e10*/  @!P0 FMUL.FTZ R0, R19, R0 ;  /* 0x0000000013008220 */ /* 0x000fca0000410000 */
[----:B------:R-:W-:-:S04]  /*10e20*/  @!P0 F2FP.BF16.F32.PACK_AB R0, RZ, R0 ;  /* 0x00000000ff00823e */ /* 0x000fc800000010ff */
[----:B------:R-:W-:-:S07]  /*10e30*/  @!P0 PRMT R3, R0, 0x7610, R3 ;  /* 0x0000761000038816 */ /* 0x000fce0000000003 */
.L_x_383:
[----:B------:R-:W-:Y:S05]  /*10e40*/  BSYNC B0 ;  /* 0x0000000000007941 */ /* 0x000fea0003800000 */
.L_x_382:
        /* <DEDUP_REMOVED lines=11> */
[----:B0-----:R-:W-:Y:S01]  /*10f00*/  STG.E.U8 desc[UR36][R16.64], R3 ;  /* 0x0000000310007986 */ /* 0x001fe2000c101124 */
[----:B------:R-:W-:Y:S05]  /*10f10*/  EXIT ;  /* 0x000000000000794d */ /* 0x000fea0003800000 */
.L_x_387:
[----:B------:R-:W-:-:S06]  /*10f20*/  IMAD.U32 R3, R3, 0x10000, RZ ;  /* 0x0001000003037824 */ /* 0x000fcc00078e00ff */
[----:B------:R-:W0:Y:S02]  /*10f30*/  F2I.S64.TRUNC R2, R3 ;  /* 0x0000000300027311 */ /* 0x000e24000020d900 */
[----:B0-----:R-:W-:Y:S01]  /*10f40*/  STG.E.U8 desc[UR36][R16.64], R2 ;  /* 0x0000000210007986 */ /* 0x001fe2000c101124 */
[----:B------:R-:W-:Y:S05]  /*10f50*/  EXIT ;  /* 0x000000000000794d */ /* 0x000fea0003800000 */
.L_x_386:
        /* <DEDUP_REMOVED lines=8> */
[----:B0-----:R-:W-:Y:S01]  /*10fe0*/  STG.E.64 desc[UR36][R16.64], R2 ;  /* 0x0000000210007986 */ /* 0x001fe2000c101b24 */
[----:B------:R-:W-:Y:S05]  /*10ff0*/  EXIT ;  /* 0x000000000000794d */ /* 0x000fea0003800000 */
.L_x_390:
[----:B------:R-:W-:-:S06]  /*11000*/  IMAD.U32 R3, R3, 0x10000, RZ ;  /* 0x0001000003037824 */ /* 0x000fcc00078e00ff */
[----:B------:R-:W0:Y:S02]  /*11010*/  F2I.FTZ.TRUNC.NTZ R3, R3 ;  /* 0x0000000300037305 */ /* 0x000e24000021f100 */
[----:B0-----:R-:W-:Y:S01]  /*11020*/  STG.E desc[UR36][R16.64], R3 ;  /* 0x0000000310007986 */ /* 0x001fe2000c101924 */
[----:B------:R-:W-:Y:S05]  /*11030*/  EXIT ;  /* 0x000000000000794d */ /* 0x000fea0003800000 */
.L_x_389:
[----:B------:R-:W-:-:S06]  /*11040*/  IMAD.U32 R3, R3, 0x10000, RZ ;  /* 0x0001000003037824 */ /* 0x000fcc00078e00ff */
[----:B------:R-:W0:Y:S02]  /*11050*/  F2I.FTZ.TRUNC.NTZ R3, R3 ;  /* 0x0000000300037305 */ /* 0x000e24000021f100 */
[----:B0-----:R-:W-:Y:S01]  /*11060*/  STG.E.U16 desc[UR36][R16.64], R3 ;  /* 0x0000000310007986 */ /* 0x001fe2000c101524 */
[----:B------:R-:W-:Y:S05]  /*11070*/  EXIT ;  /* 0x000000000000794d */ /* 0x000fea0003800000 */
.L_x_385:
[----:B------:R-:W-:-:S13]  /*11080*/  ISETP.GT.AND P0, PT, R2, 0x6, PT ;  /* 0x000000060200780c */ /* 0x000fda0003f04270 */
[----:B------:R-:W-:Y:S05]  /*11090*/  @P0 BRA `(.L_x_391) ;  /* 0x00000000002c0947 */ /* 0x000fea0003800000 */
[----:B------:R-:W-:-:S13]  /*110a0*/  ISETP.NE.AND P0, PT, R2, 0x5, PT ;  /* 0x000000050200780c */ /* 0x000fda0003f05270 */
[----:B------:R-:W-:Y:S05]  /*110b0*/  @!P0 BRA `(.L_x_392) ;  /* 0x0000000000148947 */ /* 0x000fea0003800000 */
[----:B------:R-:W-:-:S13]  /*110c0*/  ISETP.NE.AND P0, PT, R2, 0x6, PT ;  /* 0x000000060200780c */ /* 0x000fda0003f05270 */
[----:B------:R-:W-:Y:S05]  /*110d0*/  @P0 BRA `(.L_x_388) ;  /* 0x0000000800c40947 */ /* 0x000fea0003800000 */
[----:B------:R-:W-:-:S05]  /*110e0*/  IMAD.U32 R3, R3, 0x10000, RZ ;  /* 0x0001000003037824 */ /* 0x000fca00078e00ff */
[----:B------:R-:W-:Y:S01]  /*110f0*/  STG.E desc[UR36][R16.64], R3 ;  /* 0x0000000310007986 */ /* 0x000fe2000c101924 */
[----:B------:R-:W-:Y:S05]  /*11100*/  EXIT ;  /* 0x000000000000794d */ /* 0x000fea0003800000 */
.L_x_392:
[----:B------:R-:W-:-:S05]  /*11110*/  IMAD.U32 R0, R3, 0x10000, RZ ;  /* 0x0001000003007824 */ /* 0x000fca00078e00ff */
[----:B------:R-:W-:-:S05]  /*11120*/  F2FP.F16.F32.PACK_AB R0, RZ, R0 ;  /* 0x00000000ff00723e */ /* 0x000fca00000000ff */
[----:B------:R-:W-:Y:S01]  /*11130*/  STG.E.U16 desc[UR36][R16.64], R0 ;  /* 0x0000000010007986 */ /* 0x000fe2000c101524 */
[----:B------:R-:W-:Y:S05]  /*11140*/  EXIT ;  /* 0x000000000000794d */ /* 0x000fea0003800000 */
.L_x_391:
        /* <DEDUP_REMOVED lines=8> */
[----:B------:R-:W-:Y:S01]  /*111d0*/  STG.E.64 desc[UR36][R16.64], R2 ;  /* 0x0000000210007986 */ /* 0x000fe2000c101b24 */
[----:B------:R-:W-:Y:S05]  /*111e0*/  EXIT ;  /* 0x000000000000794d */ /* 0x000fea0003800000 */
.L_x_394:
[----:B------:R-:W-:-:S05]  /*111f0*/  IMAD.U32 R3, R3, 0x10000, RZ ;  /* 0x0001000003037824 */ /* 0x000fca00078e00ff */
[----:B------:R-:W-:-:S04]  /*11200*/  F2FP.F16.F32.PACK_AB R3, RZ, R3 ;  /* 0x00000003ff03723e */ /* 0x000fc800000000ff */
[----:B------:R-:W-:-:S05]  /*11210*/  PRMT R3, R3, 0x5410, RZ ;  /* 0x0000541003037816 */ /* 0x000fca00000000ff */
[----:B------:R-:W-:Y:S01]  /*11220*/  STG.E desc[UR36][R16.64], R3 ;  /* 0x0000000310007986 */ /* 0x000fe2000c101924 */
[----:B------:R-:W-:Y:S05]  /*11230*/  EXIT ;  /* 0x000000000000794d */ /* 0x000fea0003800000 */
.L_x_393:
[----:B------:R-:W-:-:S04]  /*11240*/  IMAD.U32 R2, R3, 0x10000, RZ ;  /* 0x0001000003027824 */ /* 0x000fc800078e00ff */
[----:B------:R-:W-:-:S06]  /*11250*/  FMUL.FTZ R2, R2, 1 ;  /* 0x3f80000002027820 */ /* 0x000fcc0000410000 */
[----:B------:R-:W0:Y:S02]  /*11260*/  F2F.F64.F32 R2, R2 ;  /* 0x0000000200027310 */ /* 0x000e240000201800 */
[----:B0-----:R-:W-:Y:S01]  /*11270*/  STG.E.64 desc[UR36][R16.64], R2 ;  /* 0x0000000210007986 */ /* 0x001fe2000c101b24 */
[----:B------:R-:W-:Y:S05]  /*11280*/  EXIT ;  /* 0x000000000000794d */ /* 0x000fea0003800000 */
.L_x_384:
        /* <DEDUP_REMOVED lines=11> */
[----:B------:R-:W-:Y:S01]  /*11340*/  STG.E.U8 desc[UR36][R16.64], R3 ;  /* 0x0000000310007986 */ /* 0x000fe2000c101124 */
[----:B------:R-:W-:Y:S05]  /*11350*/  EXIT ;  /* 0x000000000000794d */ /* 0x000fea0003800000 */
.L_x_397:
[----:B------:R-:W-:Y:S01]  /*11360*/  IMAD.U32 R3, R3, 0x10000, RZ ;  /* 0x0001000003037824 */ /* 0x000fe200078e00ff */
[----:B------:R-:W-:-:S03]  /*11370*/  CS2R R6, SRZ ;  /* 0x0000000000067805 */ /* 0x000fc6000001ff00 */
[----:B------:R-:W-:-:S04]  /*11380*/  FMUL.FTZ R3, R3, 1 ;  /* 0x3f80000003037820 */ /* 0x000fc80000410000 */
[----:B------:R-:W0:Y:S02]  /*11390*/  F2F.F64.F32 R4, R3 ;  /* 0x0000000300047310 */ /* 0x000e240000201800 */
[----:B0-----:R-:W-:Y:S01]  /*113a0*/  STG.E.128 desc[UR36][R16.64], R4 ;  /* 0x0000000410007986 */ /* 0x001fe2000c101d24 */
[----:B------:R-:W-:Y:S05]  /*113b0*/  EXIT ;  /* 0x000000000000794d */ /* 0x000fea0003800000 */
.L_x_396:
        /* <DEDUP_REMOVED lines=21> */
.L_x_401:
[----:B------:R-:W-:Y:S05]  /*11510*/  BSYNC B0 ;  /* 0x0000000000007941 */ /* 0x000fea0003800000 */
.L_x_400:
[----:B------:R-:W-:-:S05]  /*11520*/  LOP3.LUT R3, R0, R3, RZ, 0xfc, !PT ;  /* 0x0000000300037212 */ /* 0x000fca00078efcff */
[----:B------:R-:W-:Y:S01]  /*11530*/  STG.E.U8 desc[UR36][R16.64], R3 ;  /* 0x0000000310007986 */ /* 0x000fe2000c101124 */
[----:B------:R-:W-:Y:S05]  /*11540*/  EXIT ;  /* 0x000000000000794d */ /* 0x000fea0003800000 */
.L_x_399:
        /* <DEDUP_REMOVED lines=13> */
.L_x_403:
[----:B------:R-:W-:Y:S01]  /*11620*/  IMAD.MOV.U32 R0, RZ, RZ, 0x7f ;  /* 0x0000007fff007424 */ /* 0x000fe200078e00ff */
[----:B------:R-:W-:-:S04]  /*11630*/  ISETP.GT.U32.AND P0, PT, R2, 0x7f800000, PT ;  /* 0x7f8000000200780c */ /* 0x000fc80003f04070 */
[----:B------:R-:W-:-:S09]  /*11640*/  SEL R0, R0, 0x7c, P0 ;  /* 0x0000007c00007807 */ /* 0x000fd20000000000 */
.L_x_404:
[----:B------:R-:W-:Y:S05]  /*11650*/  BSYNC B0 ;  /* 0x0000000000007941 */ /* 0x000fea0003800000 */
.L_x_402:
[----:B------:R-:W-:-:S04]  /*11660*/  LOP3.LUT R2, R3, 0x80000000, RZ, 0xc0, !PT ;  /* 0x8000000003027812 */ /* 0x000fc800078ec0ff */
[----:B------:R-:W-:-:S04]  /*11670*/  SHF.R.U32.HI R3, RZ, 0x18, R2 ;  /* 0x00000018ff037819 */ /* 0x000fc80000011602 */
[----:B------:R-:W-:-:S05]  /*11680*/  LOP3.LUT R3, R0, R3, RZ, 0xfc, !PT ;  /* 0x0000000300037212 */ /* 0x000fca00078efcff */
[----:B------:R-:W-:Y:S01]  /*11690*/  STG.E.U8 desc[UR36][R16.64], R3 ;  /* 0x0000000310007986 */ /* 0x000fe2000c101124 */
[----:B------:R-:W-:Y:S05]  /*116a0*/  EXIT ;  /* 0x000000000000794d */ /* 0x000fea0003800000 */
.L_x_398:
[----:B------:R-:W-:Y:S01]  /*116b0*/  STG.E.U16 desc[UR36][R16.64], R3 ;  /* 0x0000000310007986 */ /* 0x000fe2000c101524 */
[----:B------:R-:W-:Y:S05]  /*116c0*/  EXIT ;  /* 0x000000000000794d */ /* 0x000fea0003800000 */
.L_x_395:
        /* <DEDUP_REMOVED lines=10> */
[----:B0-----:R-:W-:Y:S01]  /*11770*/  STG.E.U16 desc[UR36][R16.64], R3 ;  /* 0x0000000310007986 */ /* 0x001fe2000c101524 */
[----:B------:R-:W-:Y:S05]  /*11780*/  EXIT ;  /* 0x000000000000794d */ /* 0x000fea0003800000 */
.L_x_407:
        /* <DEDUP_REMOVED lines=17> */
.L_x_410:
[----:B------:R-:W-:-:S04]  /*118a0*/  LOP3.LUT R2, R3, 0x80000000, RZ, 0xc0, !PT ;  /* 0x8000000003027812 */ /* 0x000fc800078ec0ff */
[----:B------:R-:W-:-:S04]  /*118b0*/  SHF.R.U32.HI R3, RZ, 0x18, R2 ;  /* 0x00000018ff037819 */ /* 0x000fc80000011602 */
[----:B------:R-:W-:-:S04]  /*118c0*/  LOP3.LUT R0, R0, R3, RZ, 0xfc, !PT ;  /* 0x0000000300007212 */ /* 0x000fc800078efcff */
[----:B------:R-:W-:-:S07]  /*118d0*/  PRMT R8, R0, 0x7610, R8 ;  /* 0x0000761000087816 */ /* 0x000fce0000000008 */
.L_x_409:
[----:B------:R-:W-:Y:S05]  /*118e0*/  BSYNC B0 ;  /* 0x0000000000007941 */ /* 0x000fea0003800000 */
.L_x_408:
[----:B------:R-:W-:Y:S01]  /*118f0*/  STG.E.U8 desc[UR36][R16.64], R8 ;  /* 0x0000000810007986 */ /* 0x000fe2000c101124 */
[----:B------:R-:W-:Y:S05]  /*11900*/  EXIT ;  /* 0x000000000000794d */ /* 0x000fea0003800000 */
.L_x_406:
        /* <DEDUP_REMOVED lines=17> */
.L_x_413:
[----:B------:R-:W-:-:S04]  /*11a20*/  LOP3.LUT R2, R3, 0x80000000, RZ, 0xc0, !PT ;  /* 0x8000000003027812 */ /* 0x000fc800078ec0ff */
[----:B------:R-:W-:-:S04]  /*11a30*/  SHF.R.U32.HI R3, RZ, 0x18, R2 ;  /* 0x00000018ff037819 */ /* 0x000fc80000011602 */
[----:B------:R-:W-:-:S04]  /*11a40*/  LOP3.LUT R0, R0, R3, RZ, 0xfc, !PT ;  /* 0x0000000300007212 */ /* 0x000fc800078efcff */
[----:B------:R-:W-:-:S07]  /*11a50*/  PRMT R8, R0, 0x7610, R8 ;  /* 0x0000761000087816 */ /* 0x000fce0000000008 */
.L_x_412:
[----:B------:R-:W-:Y:S05]  /*11a60*/  BSYNC B0 ;  /* 0x0000000000007941 */ /* 0x000fea0003800000 */
.L_x_411:
[----:B------:R-:W-:Y:S01]  /*11a70*/  STG.E.U8 desc[UR36][R16.64], R8 ;  /* 0x0000000810007986 */ /* 0x000fe2000c101124 */
[----:B------:R-:W-:Y:S05]  /*11a80*/  EXIT ;  /* 0x000000000000794d */ /* 0x000fea0003800000 */
.L_x_405:
        /* <DEDUP_REMOVED lines=20> */
[----:B------:R-:W-:Y:S01]  /*11bd0*/  STG.E.U8 desc[UR36][R16.64], R3 ;  /* 0x0000000310007986 */ /* 0x000fe2000c101124 */
[----:B------:R-:W-:Y:S05]  /*11be0*/  EXIT ;  /* 0x000000000000794d */ /* 0x000fea0003800000 */
.L_x_388:
        /* <DEDUP_REMOVED lines=16> */
.L_x_416:
[----:B------:R-:W-:Y:S05]  /*11cf0*/  EXIT ;  /* 0x000000000000794d */ /* 0x000fea0003800000 */
.L_x_415:
[----:B------:R-:W-:-:S06]  /*11d00*/  IMAD.U32 R3, R3, 0x10000, RZ ;  /* 0x0001000003037824 */ /* 0x000fcc00078e00ff */
[----:B------:R-:W0:Y:S02]  /*11d10*/  F2I.U64.TRUNC R2, R3 ;  /* 0x0000000300027311 */ /* 0x000e24000020d800 */
[----:B0-----:R-:W-:Y:S01]  /*11d20*/  STG.E.64 desc[UR36][R16.64], R2 ;  /* 0x0000000210007986 */ /* 0x001fe2000c101b24 */
[----:B------:R-:W-:Y:S05]  /*11d30*/  EXIT ;  /* 0x000000000000794d */ /* 0x000fea0003800000 */
.L_x_414:
[----:B------:R-:W-:-:S06]  /*11d40*/  IMAD.U32 R3, R3, 0x10000, RZ ;  /* 0x0001000003037824 */ /* 0x000fcc00078e00ff */
[----:B------:R-:W0:Y:S02]  /*11d50*/  F2I.FTZ.U32.TRUNC.NTZ R3, R3 ;  /* 0x0000000300037305 */ /* 0x000e24000021f000 */
[----:B0-----:R-:W-:Y:S01]  /*11d60*/  STG.E desc[UR36][R16.64], R3 ;  /* 0x0000000310007986 */ /* 0x001fe2000c101924 */
[----:B------:R-:W-:Y:S05]  /*11d70*/  EXIT ;  /* 0x000000000000794d */ /* 0x000fea0003800000 */
.L_x_417:
[----:B------:R-:W-:-:S00]  /*11d80*/  BRA `(.L_x_417) ;  /* 0xfffffffc00fc7947 */ /* 0x000fc0000383ffff */
[----:B------:R-:W-:-:S00]  /*11d90*/  NOP ;  /* 0x0000000000007918 */ /* 0x000fc00000000000 */
        /* <DEDUP_REMOVED lines=14> */
.L_x_6604:


//--------------------- .text._ZN2at6native27unrolled_elementwise_kernelIZZZNS0_66_GLOBAL__N__a0cfb035_28_ActivationHardswishKernel_cu_f5210f67_355225hardswish_backward_kernelERNS_14TensorIteratorEENKUlvE_clEvENKUlvE2_clEvEUlN3c108BFloat16ES8_E_St5arrayIPcLm3EELi4E23TrivialOffsetCalculatorILi2EjESD_ILi1EjENS0_6memory12LoadWithCastILi2EEENSG_13StoreWithCastILi1EEEEEviT_T0_T2_T3_T4_T5_ --------------------------
	.section	.text._ZN2at6native27unrolled_elementwise_kernelIZZZNS0_66_GLOBAL__N__a0cfb035_28_ActivationHardswishKernel_cu_f5210f67_355225hardswish_backward_kernelERNS_14TensorIteratorEENKUlvE_clEvENKUlvE2_clEvEUlN3c108BFloat16ES8_E_St5arrayIPcLm3EELi4E23TrivialOffsetCalculatorILi2EjESD_ILi1EjENS0_6memory12LoadWithCastILi2EEENSG_13StoreWithCastILi1EEEEEviT_T0_T2_T3_T4_T5_,"ax",@progbits
	.align	128
        .global         _ZN2at6native27unrolled_elementwise_kernelIZZZNS0_66_GLOBAL__N__a0cfb035_28_ActivationHardswishKernel_cu_f5210f67_355225hardswish_backward_kernelERNS_14TensorIteratorEENKUlvE_clEvENKUlvE2_clEvEUlN3c108BFloat16ES8_E_St5arrayIPcLm3EELi4E23TrivialOffsetCalculatorILi2EjESD_ILi1EjENS0_6memory12LoadWithCastILi2EEENSG_13StoreWithCastILi1EEEEEviT_T0_T2_T3_T4_T5_
        .type           _ZN2at6native27unrolled_elementwise_kernelIZZZNS0_66_GLOBAL__N__a0cfb035_28_ActivationHardswishKernel_cu_f5210f67_355225hardswish_backward_kernelERNS_14TensorIteratorEENKUlvE_clEvENKUlvE2_clEvEUlN3c108BFloat16ES8_E_St5arrayIPcLm3EELi4E23TrivialOffsetCalculatorILi2EjESD_ILi1EjENS0_6memory12LoadWithCastILi2EEENSG_13StoreWithCastILi1EEEEEviT_T0_T2_T3_T4_T5_,@function
        .size           _ZN2at6native27unrolled_elementwise_kernelIZZZNS0_66_GLOBAL__N__a0cfb035_28_ActivationHardswishKernel_cu_f5210f67_355225hardswish_backward_kernelERNS_14TensorIteratorEENKUlvE_clEvENKUlvE2_clEvEUlN3c108BFloat16ES8_E_St5arrayIPcLm3EELi4E23TrivialOffsetCalculatorILi2EjESD_ILi1EjENS0_6memory12LoadWithCastILi2EEENSG_13StoreWithCastILi1EEEEEviT_T0_T2_T3_T4_T5_,(.L_x_6605 - _ZN2at6native27unrolled_elementwise_kernelIZZZNS0_66_GLOBAL__N__a0cfb035_28_ActivationHardswishKernel_cu_f5210f67_355225hardswish_backward_kernelERNS_14TensorIteratorEENKUlvE_clEvENKUlvE2_clEvEUlN3c108BFloat16ES8_E_St5arrayIPcLm3EELi4E23TrivialOffsetCalculatorILi2EjESD_ILi1EjENS0_6memory12LoadWithCastILi2EEENSG_13StoreWithCastILi1EEEEEviT_T0_T2_T3_T4_T5_)
        .other          _ZN2at6native27unrolled_elementwise_kernelIZZZNS0_66_GLOBAL__N__a0cfb035_28_ActivationHardswishKernel_cu_f5210f67_355225hardswish_backward_kernelERNS_14TensorIteratorEENKUlvE_clEvENKUlvE2_clEvEUlN3c108BFloat16ES8_E_St5arrayIPcLm3EELi4E23TrivialOffsetCalculatorILi2EjESD_ILi1EjENS0_6memory12LoadWithCastILi2EEENSG_13StoreWithCastILi1EEEEEviT_T0_T2_T3_T4_T5_,@"STO_CUDA_ENTRY STV_DEFAULT"
_ZN2at6native27unrolled_elementwise_kernelIZZZNS0_66_GLOBAL__N__a0cfb035_28_ActivationHardswishKernel_cu_f5210f67_355225hardswish_backward_kernelERNS_14TensorIteratorEENKUlvE_clEvENKUlvE2_clEvEUlN3c108BFloat16ES8_E_St5arrayIPcLm3EELi4E23TrivialOffsetCalculatorILi2EjESD_ILi1EjENS0_6memory12LoadWithCastILi2EEENSG_13StoreWithCastILi1EEEEEviT_T0_T2_T3_T4_T5_:
.text._ZN2at6native27unrolled_elementwise_kernelIZZZNS0_66_GLOBAL__N__a0cfb035_28_ActivationHardswishKernel_cu_f5210f67_355225hardswish_backward_kernelERNS_14TensorIteratorEENKUlvE_clEvENKUlvE2_clEvEUlN3c108BFloat16ES8_E_St5arrayIPcLm3EELi4E23TrivialOffsetCalculatorILi2EjESD_ILi1EjENS0_6memory12LoadWithCastILi2EEENSG_13StoreWithCastILi1EEEEEviT_T0_T2_T3_T4_T5_:
[----:B------:R-:W0:Y:S01]  /*0000*/  LDC R1, c[0x0][0x28] ;  /* 0x00000a00ff017b82 */ /* 0x000e220000000800 */
[----:B------:R-:W1:Y:S07]  /*0010*/  S2R R2, SR_CTAID.X ;  /* 0x0000000000027919 */ /* 0x000e6e0000002500 */
[----:B------:R-:W1:Y:S01]  /*0020*/  LDC R3, c[0x0][0x210] ;  /* 0x00008400ff037b82 */ /* 0x000e620000000800 */
[----:B------:R-:W-:Y:S01]  /*0030*/  ULDC.64 UR36, c[0x0][0x208] ;  /* 0x0000820000247ab9 */ /* 0x000fe20000000a00 */
[----:B------:R-:W-:Y:S01]  /*0040*/  BSSY B6, `(.L_x_418) ;  /* 0x0000224000067945 */ /* 0x000fe20003800000 */
[----:B------:R-:W2:Y:S01]  /*0050*/  S2R R23, SR_TID.X ;  /* 0x0000000000177919 */ /* 0x000ea20000002100 */
[----:B------:R-:W-:-:S02]  /*0060*/  PRMT R18, RZ, 0x7610, R18 ;  /* 0x00007610ff127816 */ /* 0x000fc40000000012 */
[----:B------:R-:W-:Y:S02]  /*0070*/  PRMT R28, RZ, 0x7610, R28 ;  /* 0x00007610ff1c7816 */ /* 0x000fe4000000001c */
[----:B------:R-:W3:Y:S01]  /*0080*/  LDC.U8 R17, c[0x0][0x24c] ;  /* 0x00009300ff117b82 */ /* 0x000ee20000000000 */
[----:B------:R-:W-:-:S07]  /*0090*/  PRMT R22, RZ, 0x7610, R22 ;  /* 0x00007610ff167816 */ /* 0x000fce0000000016 */
[----:B------:R-:W4:Y:S01]  /*00a0*/  LDC.U8 R19, c[0x0][0x24d] ;  /* 0x00009340ff137b82 */ /* 0x000f220000000000 */
[----:B-1----:R-:W-:-:S05]  /*00b0*/  IMAD R16, R2, -0x200, R3 ;  /* 0xfffffe0002107824 */ /* 0x002fca00078e0203 */
[----:B--2---:R-:W-:-:S13]  /*00c0*/  ISETP.GE.AND P0, PT, R23, R16, PT ;  /* 0x000000101700720c */ /* 0x004fda0003f06270 */
[----:B0--34-:R-:W-:Y:S05]  /*00d0*/  @P0 BRA `(.L_x_419) ;  /* 0x0000002000680947 */ /* 0x019fea0003800000 */
[----:B------:R-:W0:Y:S01]  /*00e0*/  LDC.64 R4, c[0x0][0x238] ;  /* 0x00008e00ff047b82 */ /* 0x000e220000000a00 */
[----:B------:R-:W-:Y:S01]  /*00f0*/  PRMT R0, R17, 0x9910, RZ ;  /* 0x0000991011007816 */ /* 0x000fe200000000ff */
[----:B------:R-:W-:Y:S01]  /*0100*/  IMAD R22, R2, 0x200, R23 ;  /* 0x0000020002167824 */ /* 0x000fe200078e0217 */
[----:B------:R-:W-:Y:S02]  /*0110*/  ULDC UR4, c[0x0][0x250] ;  /* 0x0000940000047ab9 */ /* 0x000fe40000000800 */
[----:B------:R-:W-:Y:S01]  /*0120*/  ISETP.GT.AND P0, PT, R0, 0x9, PT ;  /* 0x000000090000780c */ /* 0x000fe20003f04270 */
[----:B------:R-:W-:-:S05]  /*0130*/  IMAD R3, R22, UR4, RZ ;  /* 0x0000000416037c24 */ /* 0x000fca000f8e02ff */
[----:B0-----:R-:W-:-:S05]  /*0140*/  IADD3 R4, P1, R3, R4, RZ ;  /* 0x0000000403047210 */ /* 0x001fca0007f3e0ff */
[----:B------:R-:W-:Y:S02]  /*0150*/  IMAD.X R5, RZ, RZ, R5, P1 ;  /* 0x000000ffff057224 */ /* 0x000fe400008e0605 */
[----:B------:R-:W-:Y:S06]  /*0160*/  @P0 BRA `(.L_x_420) ;  /* 0x0000000400300947 */ /* 0x000fec0003800000 */
        /* <DEDUP_REMOVED lines=13> */
.L_x_423:
[----:B------:R-:W2:Y:S02]  /*0240*/  LDG.E.U8 R4, desc[UR36][R4.64] ;  /* 0x0000002404047981 */ /* 0x000ea4000c1e1100 */
[----:B--2---:R-:W-:-:S04]  /*0250*/  I2FP.F32.U32 R0, R4 ;  /* 0x0000000400007245 */ /* 0x004fc80000201000 */
[----:B------:R-:W-:-:S04]  /*0260*/  F2FP.BF16.F32.PACK_AB R0, RZ, R0 ;  /* 0x00000000ff00723e */ /* 0x000fc800000010ff */
[----:B------:R-:W-:Y:S01]  /*0270*/  PRMT R28, R0, 0x7610, R28 ;  /* 0x00007610001c7816 */ /* 0x000fe2000000001c */
[----:B------:R-:W-:Y:S06]  /*0280*/  BRA `(.L_x_425) ;  /* 0x0000000c00c87947 */ /* 0x000fec0003800000 */
.L_x_422:
        /* <DEDUP_REMOVED lines=11> */
.L_x_427:
[----:B------:R-:W2:Y:S02]  /*0340*/  LDG.E R4, desc[UR36][R4.64] ;  /* 0x0000002404047981 */ /* 0x000ea4000c1e1900 */
[----:B--2---:R-:W-:-:S04]  /*0350*/  I2FP.F32.S32 R0, R4 ;  /* 0x0000000400007245 */ /* 0x004fc80000201400 */
[----:B------:R-:W-:-:S04]  /*0360*/  F2FP.BF16.F32.PACK_AB R0, RZ, R0 ;  /* 0x00000000ff00723e */ /* 0x000fc800000010ff */
[----:B------:R-:W-:Y:S01]  /*0370*/  PRMT R28, R0, 0x7610, R28 ;  /* 0x00007610001c7816 */ /* 0x000fe2000000001c */
[----:B------:R-:W-:Y:S06]  /*0380*/  BRA `(.L_x_425) ;  /* 0x0000000c00887947 */ /* 0x000fec0003800000 */
.L_x_426:
[----:B------:R-:W2:Y:S02]  /*0390*/  LDG.E.U16 R4, desc[UR36][R4.64] ;  /* 0x0000002404047981 */ /* 0x000ea4000c1e1500 */
[----:B--2---:R-:W0:Y:S02]  /*03a0*/  I2F.S16 R0, R4 ;  /* 0x0000000400007306 */ /* 0x004e240000101400 */
[----:B0-----:R-:W-:-:S04]  /*03b0*/  F2FP.BF16.F32.PACK_AB R0, RZ, R0 ;  /* 0x00000000ff00723e */ /* 0x001fc800000010ff */
[----:B------:R-:W-:Y:S01]  /*03c0*/  PRMT R28, R0, 0x7610, R28 ;  /* 0x00007610001c7816 */ /* 0x000fe2000000001c */
[----:B------:R-:W-:Y:S06]  /*03d0*/  BRA `(.L_x_425) ;  /* 0x0000000c00747947 */ /* 0x000fec0003800000 */
.L_x_421:
        /* <DEDUP_REMOVED lines=9> */
.L_x_429:
[----:B------:R-:W2:Y:S02]  /*0470*/  LDG.E.U16 R0, desc[UR36][R4.64] ;  /* 0x0000002404007981 */ /* 0x000ea4000c1e1500 */
[----:B--2---:R-:W-:-:S05]  /*0480*/  HADD2.F32 R0, -RZ, R0.H0_H0 ;  /* 0x20000000ff007230 */ /* 0x004fca0000004100 */
[----:B------:R-:W-:-:S04]  /*0490*/  F2FP.BF16.F32.PACK_AB R0, RZ, R0 ;  /* 0x00000000ff00723e */ /* 0x000fc800000010ff */
[----:B------:R-:W-:Y:S01]  /*04a0*/  PRMT R28, R0, 0x7610, R28 ;  /* 0x00007610001c7816 */ /* 0x000fe2000000001c */
[----:B------:R-:W-:Y:S06]  /*04b0*/  BRA `(.L_x_425) ;  /* 0x0000000c003c7947 */ /* 0x000fec0003800000 */
.L_x_428:
        /* <DEDUP_REMOVED lines=9> */
.L_x_431:
[----:B------:R-:W2:Y:S02]  /*0550*/  LDG.E.U16 R4, desc[UR36][R4.64] ;  /* 0x0000002404047981 */ /* 0x000ea4000c1e1500 */
[----:B--2---:R-:W-:-:S05]  /*0560*/  HADD2.F32 R0, -RZ, R4.H0_H0 ;  /* 0x20000004ff007230 */ /* 0x004fca0000004100 */
[----:B------:R-:W-:-:S04]  /*0570*/  F2FP.BF16.F32.PACK_AB R0, RZ, R0 ;  /* 0x00000000ff00723e */ /* 0x000fc800000010ff */
[----:B------:R-:W-:Y:S01]  /*0580*/  PRMT R28, R0, 0x7610, R28 ;  /* 0x00007610001c7816 */ /* 0x000fe2000000001c */
[----:B------:R-:W-:Y:S06]  /*0590*/  BRA `(.L_x_425) ;  /* 0x0000000c00047947 */ /* 0x000fec0003800000 */
.L_x_430:
        /* <DEDUP_REMOVED lines=9> */
.L_x_420:
        /* <DEDUP_REMOVED lines=14> */
.L_x_434:
        /* <DEDUP_REMOVED lines=9> */
.L_x_433:
        /* <DEDUP_REMOVED lines=28> */
.L_x_436:
[----:B------:R-:W2:Y:S02]  /*0960*/  LDG.E.U8 R4, desc[UR36][R4.64] ;  /* 0x0000002404047981 */ /* 0x000ea4000c1e1100 */
[----:B--2---:R-:W-:-:S05]  /*0970*/  IMAD.SHL.U32 R0, R4, 0x2000000, RZ ;  /* 0x0200000004007824 */ /* 0x004fca00078e00ff */
[----:B------:R-:W-:-:S13]  /*0980*/  ISETP.GE.U32.AND P0, PT, R0, 0x8000000, PT ;  /* 0x080000000000780c */ /* 0x000fda0003f06070 */
[C---:B------:R-:W-:Y:S02]  /*0990*/  @!P0 IMAD.SHL.U32 R0, R4.reuse, 0x100, RZ ;  /* 0x0000010004008824 */ /* 0x040fe400078e00ff */
[----:B------:R-:W-:-:S03]  /*09a0*/  @P0 IMAD.SHL.U32 R3, R4, 0x200000, RZ ;  /* 0x0020000004030824 */ /* 0x000fc600078e00ff */
[----:B------:R-:W-:Y:S02]  /*09b0*/  @!P0 LOP3.LUT R0, R0, 0x7f00, RZ, 0xc0, !PT ;  /* 0x00007f0000008812 */ /* 0x000fe400078ec0ff */
[----:B------:R-:W-:Y:S02]  /*09c0*/  @P0 LOP3.LUT R3, R3, 0x70000000, RZ, 0xfc, !PT ;  /* 0x7000000003030812 */ /* 0x000fe400078efcff */
[----:B------:R-:W-:-:S03]  /*09d0*/  @!P0 LOP3.LUT R0, R0, 0x3f000000, RZ, 0xfc, !PT ;  /* 0x3f00000000008812 */ /* 0x000fc600078efcff */
[----:B------:R-:W-:Y:S02]  /*09e0*/  @P0 FMUL.FTZ R3, R3, 1.9259299443872358531e-34 ;  /* 0x0780000003030820 */ /* 0x000fe40000410000 */
[----:B------:R-:W-:Y:S01]  /*09f0*/  @!P0 FADD.FTZ R3, R0, -0.5 ;  /* 0xbf00000000038421 */ /* 0x000fe20000010000 */
[----:B------:R-:W-:-:S05]  /*0a00*/  IMAD.SHL.U32 R0, R4, 0x1000000, RZ ;  /* 0x0100000004007824 */ /* 0x000fca00078e00ff */
[----:B------:R-:W-:-:S04]  /*0a10*/  LOP3.LUT R0, R3, 0x80000000, R0, 0xf8, !PT ;  /* 0x8000000003007812 */ /* 0x000fc800078ef800 */
[----:B------:R-:W-:-:S04]  /*0a20*/  F2FP.BF16.F32.PACK_AB R0, RZ, R0 ;  /* 0x00000000ff00723e */ /* 0x000fc800000010ff */
[----:B------:R-:W-:Y:S01]  /*0a30*/  PRMT R28, R0, 0x7610, R28 ;  /* 0x00007610001c7816 */ /* 0x000fe2000000001c */
[----:B------:R-:W-:Y:S06]  /*0a40*/  BRA `(.L_x_425) ;  /* 0x0000000400d87947 */ /* 0x000fec0003800000 */
.L_x_435:
[----:B------:R0:W5:Y:S01]  /*0a50*/  LDG.E.U16 R28, desc[UR36][R4.64] ;  /* 0x00000024041c7981 */ /* 0x000162000c1e1500 */
[----:B------:R-:W-:Y:S05]  /*0a60*/  BRA `(.L_x_425) ;  /* 0x0000000400d07947 */ /* 0x000fea0003800000 */
.L_x_432:
        /* <DEDUP_REMOVED lines=13> */
.L_x_439:
        /* <DEDUP_REMOVED lines=21> */
.L_x_443:
[----:B------:R-:W-:Y:S05]  /*0c90*/  BSYNC B1 ;  /* 0x0000000000017941 */ /* 0x000fea0003800000 */
.L_x_442:
[----:B------:R-:W-:Y:S01]  /*0ca0*/  LEA R5, R0, 0x3b800000, 0x17 ;  /* 0x3b80000000057811 */ /* 0x000fe200078eb8ff */
[----:B------:R-:W-:-:S05]  /*0cb0*/  IMAD.SHL.U32 R0, R3, 0x100000, RZ ;  /* 0x0010000003007824 */ /* 0x000fca00078e00ff */
[----:B------:R-:W-:-:S07]  /*0cc0*/  LOP3.LUT R0, R5, R0, R6, 0xfe, !PT ;  /* 0x0000000005007212 */ /* 0x000fce00078efe06 */
.L_x_441:
[----:B------:R-:W-:Y:S05]  /*0cd0*/  BSYNC B0 ;  /* 0x0000000000007941 */ /* 0x000fea0003800000 */
.L_x_440:
[----:B------:R-:W-:-:S04]  /*0ce0*/  F2FP.BF16.F32.PACK_AB R0, RZ, R0 ;  /* 0x00000000ff00723e */ /* 0x000fc800000010ff */
[----:B------:R-:W-:Y:S01]  /*0cf0*/  PRMT R28, R0, 0x7610, R28 ;  /* 0x00007610001c7816 */ /* 0x000fe2000000001c */
[----:B------:R-:W-:Y:S06]  /*0d00*/  BRA `(.L_x_425) ;  /* 0x0000000400287947 */ /* 0x000fec0003800000 */
.L_x_438:
        /* <DEDUP_REMOVED lines=21> */
.L_x_447:
[----:B------:R-:W-:Y:S05]  /*0e60*/  BSYNC B1 ;  /* 0x0000000000017941 */ /* 0x000fea0003800000 */
.L_x_446:
[----:B------:R-:W-:Y:S01]  /*0e70*/  LEA R5, R0, 0x37800000, 0x17 ;  /* 0x3780000000057811 */ /* 0x000fe200078eb8ff */
[----:B------:R-:W-:-:S05]  /*0e80*/  IMAD.SHL.U32 R0, R3, 0x200000, RZ ;  /* 0x0020000003007824 */ /* 0x000fca00078e00ff */
[----:B------:R-:W-:-:S07]  /*0e90*/  LOP3.LUT R0, R5, R0, R6, 0xfe, !PT ;  /* 0x0000000005007212 */ /* 0x000fce00078efe06 */
.L_x_445:
[----:B------:R-:W-:Y:S05]  /*0ea0*/  BSYNC B0 ;  /* 0x0000000000007941 */ /* 0x000fea0003800000 */
.L_x_444:
[----:B------:R-:W-:-:S04]  /*0eb0*/  F2FP.BF16.F32.PACK_AB R0, RZ, R0 ;  /* 0x00000000ff00723e */ /* 0x000fc800000010ff */
[----:B------:R-:W-:Y:S01]  /*0ec0*/  PRMT R28, R0, 0x7610, R28 ;  /* 0x00007610001c7816 */ /* 0x000fe2000000001c */
[----:B------:R-:W-:Y:S06]  /*0ed0*/  BRA `(.L_x_425) ;  /* 0x0000000000b47947 */ /* 0x000fec0003800000 */
.L_x_437:
        /* <DEDUP_REMOVED lines=14> */
.L_x_451:
[----:B------:R-:W-:Y:S05]  /*0fc0*/  BSYNC B0 ;  /* 0x0000000000007941 */ /* 0x000fea0003800000 */
.L_x_450:
[----:B------:R-:W-:-:S04]  /*0fd0*/  F2FP.BF16.F32.PACK_AB R0, RZ, R0 ;  /* 0x00000000ff00723e */ /* 0x000fc800000010ff */
[----:B------:R-:W-:Y:S01]  /*0fe0*/  PRMT R28, R0, 0x7610, R28 ;  /* 0x00007610001c7816 */ /* 0x000fe2000000001c */
[----:B------:R-:W-:Y:S06]  /*0ff0*/  BRA `(.L_x_425) ;  /* 0x00000000006c7947 */ /* 0x000fec0003800000 */
.L_x_424:
        /* <DEDUP_REMOVED lines=16> */
.L_x_452:
[----:B------:R-:W-:Y:S01]  /*1100*/  PRMT R28, RZ, 0x7610, R28 ;  /* 0x00007610ff1c7816 */ /* 0x000fe2000000001c */
[----:B------:R-:W-:Y:S06]  /*1110*/  BRA `(.L_x_425) ;  /* 0x0000000000247947 */ /* 0x000fec0003800000 */
.L_x_449:
[----:B------:R-:W2:Y:S02]  /*1120*/  LDG.E.64 R4, desc[UR36][R4.64] ;  /* 0x0000002404047981 */ /* 0x000ea4000c1e1b00 */
[----:B--2---:R-:W0:Y:S02]  /*1130*/  I2F.U64 R0, R4 ;  /* 0x0000000400007312 */ /* 0x004e240000301000 */
[----:B0-----:R-:W-:-:S04]  /*1140*/  F2FP.BF16.F32.PACK_AB R0, RZ, R0 ;  /* 0x00000000ff00723e */ /* 0x001fc800000010ff */
[----:B------:R-:W-:Y:S01]  /*1150*/  PRMT R28, R0, 0x7610, R28 ;  /* 0x00007610001c7816 */ /* 0x000fe2000000001c */
[----:B------:R-:W-:Y:S06]  /*1160*/  BRA `(.L_x_425) ;  /* 0x0000000000107947 */ /* 0x000fec0003800000 */
.L_x_448:
[----:B------:R-:W2:Y:S02]  /*1170*/  LDG.E R4, desc[UR36][R4.64] ;  /* 0x0000002404047981 */ /* 0x000ea4000c1e1900 */
[----:B--2---:R-:W-:-:S04]  /*1180*/  I2FP.F32.U32 R0, R4 ;  /* 0x0000000400007245 */ /* 0x004fc80000201000 */
[----:B------:R-:W-:-:S04]  /*1190*/  F2FP.BF16.F32.PACK_AB R0, RZ, R0 ;  /* 0x00000000ff00723e */ /* 0x000fc800000010ff */
[----:B------:R-:W-:-:S07]  /*11a0*/  PRMT R28, R0, 0x7610, R28 ;  /* 0x00007610001c7816 */ /* 0x000fce000000001c */
.L_x_425:
[----:B0-----:R-:W0:Y:S01]  /*11b0*/  LDC.64 R4, c[0x0][0x240] ;  /* 0x00009000ff047b82 */ /* 0x001e220000000a00 */
[----:B------:R-:W-:Y:S01]  /*11c0*/  PRMT R0, R19, 0x9910, RZ ;  /* 0x0000991013007816 */ /* 0x000fe200000000ff */
[----:B------:R-:W-:Y:S02]  /*11d0*/  ULDC UR4, c[0x0][0x254] ;  /* 0x0000950000047ab9 */ /* 0x000fe40000000800 */
[----:B------:R-:W-:Y:S01]  /*11e0*/  IMAD R3, R22, UR4, RZ ;  /* 0x0000000416037c24 */ /* 0x000fe2000f8e02ff */
[----:B------:R-:W-:-:S04]  /*11f0*/  ISETP.GT.AND P0, PT, R0, 0x9, PT ;  /* 0x000000090000780c */ /* 0x000fc80003f04270 */
[----:B0-----:R-:W-:-:S05]  /*1200*/  IADD3 R4, P1, R3, R4, RZ ;  /* 0x0000000403047210 */ /* 0x001fca0007f3e0ff */
[----:B------:R-:W-:-:S04]  /*1210*/  IMAD.X R5, RZ, RZ, R5, P1 ;  /* 0x000000ffff057224 */ /* 0x000fc800008e0605 */
        /* <DEDUP_REMOVED lines=14> */
.L_x_456:
[----:B------:R-:W2:Y:S02]  /*1300*/  LDG.E.U8 R4, desc[UR36][R4.64] ;  /* 0x0000002404047981 */ /* 0x000ea4000c1e1100 */
[----:B--2---:R-:W-:-:S04]  /*1310*/  I2FP.F32.U32 R0, R4 ;  /* 0x0000000400007245 */ /* 0x004fc80000201000 */
[----:B------:R-:W-:-:S04]  /*1320*/  F2FP.BF16.F32.PACK_AB R0, RZ, R0 ;  /* 0x00000000ff00723e */ /* 0x000fc800000010ff */
[----:B------:R-:W-:Y:S01]  /*1330*/  PRMT R22, R0, 0x7610, R22 ;  /* 0x0000761000167816 */ /* 0x000fe20000000016 */
[----:B------:R-:W-:Y:S06]  /*1340*/  BRA `(.L_x_458) ;  /* 0x0000000c00c87947 */ /* 0x000fec0003800000 */
.L_x_455:
        /* <DEDUP_REMOVED lines=11> */
.L_x_460:
[----:B------:R-:W2:Y:S02]  /*1400*/  LDG.E R4, desc[UR36][R4.64] ;  /* 0x0000002404047981 */ /* 0x000ea4000c1e1900 */
[----:B--2---:R-:W-:-:S04]  /*1410*/  I2FP.F32.S32 R0, R4 ;  /* 0x0000000400007245 */ /* 0x004fc80000201400 */
[----:B------:R-:W-:-:S04]  /*1420*/  F2FP.BF16.F32.PACK_AB R0, RZ, R0 ;  /* 0x00000000ff00723e */ /* 0x000fc800000010ff */
[----:B------:R-:W-:Y:S01]  /*1430*/  PRMT R22, R0, 0x7610, R22 ;  /* 0x0000761000167816 */ /* 0x000fe20000000016 */
[----:B------:R-:W-:Y:S06]  /*1440*/  BRA `(.L_x_458) ;  /* 0x0000000c00887947 */ /* 0x000fec0003800000 */
.L_x_459:
[----:B------:R-:W2:Y:S02]  /*1450*/  LDG.E.U16 R4, desc[UR36][R4.64] ;  /* 0x0000002404047981 */ /* 0x000ea4000c1e1500 */
[----:B--2---:R-:W0:Y:S02]  /*1460*/  I2F.S16 R0, R4 ;  /* 0x0000000400007306 */ /* 0x004e240000101400 */
[----:B0-----:R-:W-:-:S04]  /*1470*/  F2FP.BF16.F32.PACK_AB R0, RZ, R0 ;  /* 0x00000000ff00723e */ /* 0x001fc800000010ff */
[----:B------:R-:W-:Y:S01]  /*1480*/  PRMT R22, R0, 0x7610, R22 ;  /* 0x0000761000167816 */ /* 0x000fe20000000016 */
[----:B------:R-:W-:Y:S06]  /*1490*/  BRA `(.L_x_458) ;  /* 0x0000000c00747947 */ /* 0x000fec0003800000 */
.L_x_454:
        /* <DEDUP_REMOVED lines=9> */
.L_x_462:
[----:B------:R-:W2:Y:S02]  /*1530*/  LDG.E.U16 R0, desc[UR36][R4.64] ;  /* 0x0000002404007981 */ /* 0x000ea4000c1e1500 */
[----:B--2---:R-:W-:-:S05]  /*1540*/  HADD2.F32 R0, -RZ, R0.H0_H0 ;  /* 0x20000000ff007230 */ /* 0x004fca0000004100 */
[----:B------:R-:W-:-:S04]  /*1550*/  F2FP.BF16.F32.PACK_AB R0, RZ, R0 ;  /* 0x00000000ff00723e */ /* 0x000fc800000010ff */
[----:B------:R-:W-:Y:S01]  /*1560*/  PRMT R22, R0, 0x7610, R22 ;  /* 0x0000761000167816 */ /* 0x000fe20000000016 */
[----:B------:R-:W-:Y:S06]  /*1570*/  BRA `(.L_x_458) ;  /* 0x0000000c003c7947 */ /* 0x000fec0003800000 */
.L_x_461:
        /* <DEDUP_REMOVED lines=9> */
.L_x_464:
[----:B------:R-:W2:Y:S02]  /*1610*/  LDG.E.U16 R4, desc[UR36][R4.64] ;  /* 0x0000002404047981 */ /* 0x000ea4000c1e1500 */
[----:B--2---:R-:W-:-:S05]  /*1620*/  HADD2.F32 R0, -RZ, R4.H0_H0 ;  /* 0x20000004ff007230 */ /* 0x004fca0000004100 */
[----:B------:R-:W-:-:S04]  /*1630*/  F2FP.BF16.F32.PACK_AB R0, RZ, R0 ;  /* 0x00000000ff00723e */ /* 0x000fc800000010ff */
[----:B------:R-:W-:Y:S01]  /*1640*/  PRMT R22, R0, 0x7610, R22 ;  /* 0x0000761000167816 */ /* 0x000fe20000000016 */
[----:B------:R-:W-:Y:S06]  /*1650*/  BRA `(.L_x_458) ;  /* 0x0000000c00047947 */ /* 0x000fec0003800000 */
.L_x_463:
        /* <DEDUP_REMOVED lines=9> */
.L_x_453:
        /* <DEDUP_REMOVED lines=14> */
.L_x_467:
        /* <DEDUP_REMOVED lines=9> */
.L_x_466:
        /* <DEDUP_REMOVED lines=28> */
.L_x_469:
        /* <DEDUP_REMOVED lines=15> */
.L_x_468:
[----:B------:R0:W5:Y:S01]  /*1b10*/  LDG.E.U16 R22, desc[UR36][R4.64] ;  /* 0x0000002404167981 */ /* 0x000162000c1e1500 */
[----:B------:R-:W-:Y:S05]  /*1b20*/  BRA `(.L_x_458) ;  /* 0x0000000400d07947 */ /* 0x000fea0003800000 */
.L_x_465:
        /* <DEDUP_REMOVED lines=13> */
.L_x_472:
        /* <DEDUP_REMOVED lines=21> */
.L_x_476:
[----:B------:R-:W-:Y:S05]  /*1d50*/  BSYNC B1 ;  /* 0x0000000000017941 */ /* 0x000fea0003800000 */
.L_x_475:
[----:B------:R-:W-:Y:S01]  /*1d60*/  LEA R5, R0, 0x3b800000, 0x17 ;  /* 0x3b80000000057811 */ /* 0x000fe200078eb8ff */
[----:B------:R-:W-:-:S05]  /*1d70*/  IMAD.SHL.U32 R0, R3, 0x100000, RZ ;  /* 0x0010000003007824 */ /* 0x000fca00078e00ff */
[----:B------:R-:W-:-:S07]  /*1d80*/  LOP3.LUT R0, R5, R0, R6, 0xfe, !PT ;  /* 0x0000000005007212 */ /* 0x000fce00078efe06 */
.L_x_474:
[----:B------:R-:W-:Y:S05]  /*1d90*/  BSYNC B0 ;  /* 0x0000000000007941 */ /* 0x000fea0003800000 */
.L_x_473:
[----:B------:R-:W-:-:S04]  /*1da0*/  F2FP.BF16.F32.PACK_AB R0, RZ, R0 ;  /* 0x00000000ff00723e */ /* 0x000fc800000010ff */
[----:B------:R-:W-:Y:S01]  /*1db0*/  PRMT R22, R0, 0x7610, R22 ;  /* 0x0000761000167816 */ /* 0x000fe20000000016 */
[----:B------:R-:W-:Y:S06]  /*1dc0*/  BRA `(.L_x_458) ;  /* 0x0000000400287947 */ /* 0x000fec0003800000 */
.L_x_471:
        /* <DEDUP_REMOVED lines=21> */
.L_x_480:
[----:B------:R-:W-:Y:S05]  /*1f20*/  BSYNC B1 ;  /* 0x0000000000017941 */ /* 0x000fea0003800000 */
.L_x_479:
[----:B------:R-:W-:Y:S01]  /*1f30*/  LEA R5, R0, 0x37800000, 0x17 ;  /* 0x3780000000057811 */ /* 0x000fe200078eb8ff */
[----:B------:R-:W-:-:S05]  /*1f40*/  IMAD.SHL.U32 R0, R3, 0x200000, RZ ;  /* 0x0020000003007824 */ /* 0x000fca00078e00ff */
[----:B------:R-:W-:-:S07]  /*1f50*/  LOP3.LUT R0, R5, R0, R6, 0xfe, !PT ;  /* 0x0000000005007212 */ /* 0x000fce00078efe06 */
.L_x_478:
[----:B------:R-:W-:Y:S05]  /*1f60*/  BSYNC B0 ;  /* 0x0000000000007941 */ /* 0x000fea0003800000 */
.L_x_477:
[----:B------:R-:W-:-:S04]  /*1f70*/  F2FP.BF16.F32.PACK_AB R0, RZ, R0 ;  /* 0x00000000ff00723e */ /* 0x000fc800000010ff */
[----:B------:R-:W-:Y:S01]  /*1f80*/  PRMT R22, R0, 0x7610, R22 ;  /* 0x0000761000167816 */ /* 0x000fe20000000016 */
[----:B------:R-:W-:Y:S06]  /*1f90*/  BRA `(.L_x_458) ;  /* 0x0000000000b47947 */ /* 0x000fec0003800000 */
.L_x_470:
        /* <DEDUP_REMOVED lines=14> */
.L_x_484:
[----:B------:R-:W-:Y:S05]  /*2080*/  BSYNC B0 ;  /* 0x0000000000007941 */ /* 0x000fea0003800000 */
.L_x_483:
[----:B------:R-:W-:-:S04]  /*2090*/  F2FP.BF16.F32.PACK_AB R0, RZ, R0 ;  /* 0x00000000ff00723e */ /* 0x000fc800000010ff */
[----:B------:R-:W-:Y:S01]  /*20a0*/  PRMT R22, R0, 0x7610, R22 ;  /* 0x0000761000167816 */ /* 0x000fe20000000016 */
[----:B------:R-:W-:Y:S06]  /*20b0*/  BRA `(.L_x_458) ;  /* 0x00000000006c7947 */ /* 0x000fec0003800000 */
.L_x_457:
        /* <DEDUP_REMOVED lines=16> */
.L_x_485:
[----:B------:R-:W-:Y:S01]  /*21c0*/  PRMT R22, RZ, 0x7610, R22 ;  /* 0x00007610ff167816 */ /* 0x000fe20000000016 */
[----:B------:R-:W-:Y:S06]  /*21d0*/  BRA `(.L_x_458) ;  /* 0x0000000000247947 */ /* 0x000fec0003800000 */
.L_x_482:
[----:B------:R-:W2:Y:S02]  /*21e0*/  LDG.E.64 R4, desc[UR36][R4.64] ;  /* 0x0000002404047981 */ /* 0x000ea4000c1e1b00 */
[----:B--2---:R-:W0:Y:S02]  /*21f0*/  I2F.U64 R0, R4 ;  /* 0x0000000400007312 */ /* 0x004e240000301000 */
[----:B0-----:R-:W-:-:S04]  /*2200*/  F2FP.BF16.F32.PACK_AB R0, RZ, R0 ;  /* 0x00000000ff00723e */ /* 0x001fc800000010ff */
[----:B------:R-:W-:Y:S01]  /*2210*/  PRMT R22, R0, 0x7610, R22 ;  /* 0x0000761000167816 */ /* 0x000fe20000000016 */
[----:B------:R-:W-:Y:S06]  /*2220*/  BRA `(.L_x_458) ;  /* 0x0000000000107947 */ /* 0x000fec0003800000 */
.L_x_481:
[----:B------:R-:W2:Y:S02]  /*2230*/  LDG.E R4, desc[UR36][R4.64] ;  /* 0x0000002404047981 */ /* 0x000ea4000c1e1900 */
[----:B--2---:R-:W-:-:S04]  /*2240*/  I2FP.F32.U32 R0, R4 ;  /* 0x0000000400007245 */ /* 0x004fc80000201000 */
[----:B------:R-:W-:-:S04]  /*2250*/  F2FP.BF16.F32.PACK_AB R0, RZ, R0 ;  /* 0x00000000ff00723e */ /* 0x000fc800000010ff */
[----:B------:R-:W-:-:S07]  /*2260*/  PRMT R22, R0, 0x7610, R22 ;  /* 0x0000761000167816 */ /* 0x000fce0000000016 */
.L_x_458:
[----:B------:R-:W-:-:S07]  /*2270*/  VIADD R23, R23, 0x80 ;  /* 0x0000008017177836 */ /* 0x000fce0000000000 */
.L_x_419:
[----:B------:R-:W-:Y:S05]  /*2280*/  BSYNC B6 ;  /* 0x0000000000067941 */ /* 0x000fea0003800000 */
.L_x_418:
[----:B------:R-:W-:Y:S01]  /*2290*/  ISETP.GE.AND P0, PT, R23, R16, PT ;  /* 0x000000101700720c */ /* 0x000fe20003f06270 */
[----:B------:R-:W-:Y:S01]  /*22a0*/  BSSY B6, `(.L_x_486) ;  /* 0x000021e000067945 */ /* 0x000fe20003800000 */
[----:B------:R-:W-:-:S11]  /*22b0*/  PRMT R27, RZ, 0x7610, R27 ;  /* 0x00007610ff1b7816 */ /* 0x000fd6000000001b */
[----:B------:R-:W-:Y:S05]  /*22c0*/  @P0 BRA `(.L_x_487) ;  /* 0x00000020006c0947 */ /* 0x000fea0003800000 */
[----:B0-----:R-:W0:Y:S01]  /*22d0*/  LDC.64 R4, c[0x0][0x238] ;  /* 0x00008e00ff047b82 */ /* 0x001e220000000a00 */
        /* <DEDUP_REMOVED lines=21> */
.L_x_491:
[----:B------:R-:W2:Y:S02]  /*2430*/  LDG.E.U8 R4, desc[UR36][R4.64] ;  /* 0x0000002404047981 */ /* 0x000ea4000c1e1100 */
[----:B--2---:R-:W-:-:S04]  /*2440*/  I2FP.F32.U32 R0, R4 ;  /* 0x0000000400007245 */ /* 0x004fc80000201000 */
[----:B------:R-:W-:-:S04]  /*2450*/  F2FP.BF16.F32.PACK_AB R0, RZ, R0 ;  /* 0x00000000ff00723e */ /* 0x000fc800000010ff */
[----:B------:R-:W-:Y:S01]  /*2460*/  PRMT R18, R0, 0x7610, R18 ;  /* 0x0000761000127816 */ /* 0x000fe20000000012 */
[----:B------:R-:W-:Y:S06]  /*2470*/  BRA `(.L_x_493) ;  /* 0x0000000c00cc7947 */ /* 0x000fec0003800000 */
.L_x_490:
        /* <DEDUP_REMOVED lines=11> */
.L_x_495:
[----:B------:R-:W2:Y:S02]  /*2530*/  LDG.E R4, desc[UR36][R4.64] ;  /* 0x0000002404047981 */ /* 0x000ea4000c1e1900 */
[----:B--2---:R-:W-:-:S04]  /*2540*/  I2FP.F32.S32 R0, R4 ;  /* 0x0000000400007245 */ /* 0x004fc80000201400 */
[----:B------:R-:W-:-:S04]  /*2550*/  F2FP.BF16.F32.PACK_AB R0, RZ, R0 ;  /* 0x00000000ff00723e */ /* 0x000fc800000010ff */
[----:B------:R-:W-:Y:S01]  /*2560*/  PRMT R18, R0, 0x7610, R18 ;  /* 0x0000761000127816 */ /* 0x000fe20000000012 */
[----:B------:R-:W-:Y:S06]  /*2570*/  BRA `(.L_x_493) ;  /* 0x0000000c008c7947 */ /* 0x000fec0003800000 */
.L_x_494:
[----:B------:R-:W2:Y:S02]  /*2580*/  LDG.E.U16 R4, desc[UR36][R4.64] ;  /* 0x0000002404047981 */ /* 0x000ea4000c1e1500 */
[----:B--2---:R-:W0:Y:S02]  /*2590*/  I2F.S16 R0, R4 ;  /* 0x0000000400007306 */ /* 0x004e240000101400 */
[----:B0-----:R-:W-:-:S04]  /*25a0*/  F2FP.BF16.F32.PACK_AB R0, RZ, R0 ;  /* 0x00000000ff00723e */ /* 0x001fc800000010ff */
[----:B------:R-:W-:Y:S01]  /*25b0*/  PRMT R18, R0, 0x7610, R18 ;  /* 0x0000761000127816 */ /* 0x000fe20000000012 */
[----:B------:R-:W-:Y:S06]  /*25c0*/  BRA `(.L_x_493) ;  /* 0x0000000c00787947 */ /* 0x000fec0003800000 */
.L_x_489:
        /* <DEDUP_REMOVED lines=9> */
.L_x_497:
[----:B------:R-:W2:Y:S02]  /*2660*/  LDG.E.U16 R0, desc[UR36][R4.64] ;  /* 0x0000002404007981 */ /* 0x000ea4000c1e1500 */
[----:B--2---:R-:W-:-:S05]  /*2670*/  HADD2.F32 R0, -RZ, R0.H0_H0 ;  /* 0x20000000ff007230 */ /* 0x004fca0000004100 */
[----:B------:R-:W-:-:S04]  /*2680*/  F2FP.BF16.F32.PACK_AB R0, RZ, R0 ;  /* 0x00000000ff00723e */ /* 0x000fc800000010ff */
[----:B------:R-:W-:Y:S01]  /*2690*/  PRMT R18, R0, 0x7610, R18 ;  /* 0x0000761000127816 */ /* 0x000fe20000000012 */
[----:B------:R-:W-:Y:S06]  /*26a0*/  BRA `(.L_x_493) ;  /* 0x0000000c00407947 */ /* 0x000fec0003800000 */
.L_x_496:
        /* <DEDUP_REMOVED lines=9> */
.L_x_499:
[----:B------:R-:W2:Y:S02]  /*2740*/  LDG.E.U16 R4, desc[UR36][R4.64] ;  /* 0x0000002404047981 */ /* 0x000ea4000c1e1500 */
[----:B--2---:R-:W-:-:S05]  /*2750*/  HADD2.F32 R0, -RZ, R4.H0_H0 ;  /* 0x20000004ff007230 */ /* 0x004fca0000004100 */
[----:B------:R-:W-:-:S04]  /*2760*/  F2FP.BF16.F32.PACK_AB R0, RZ, R0 ;  /* 0x00000000ff00723e */ /* 0x000fc800000010ff */
[----:B------:R-:W-:Y:S01]  /*2770*/  PRMT R18, R0, 0x7610, R18 ;  /* 0x0000761000127816 */ /* 0x000fe20000000012 */
[----:B------:R-:W-:Y:S06]  /*2780*/  BRA `(.L_x_493) ;  /* 0x0000000c00087947 */ /* 0x000fec0003800000 */
.L_x_498:
        /* <DEDUP_REMOVED lines=9> */
.L_x_488:
        /* <DEDUP_REMOVED lines=14> */
.L_x_502:
        /* <DEDUP_REMOVED lines=9> */
.L_x_501:
        /* <DEDUP_REMOVED lines=28> */
.L_x_504:
[----:B------:R-:W2:Y:S02]  /*2b50*/  LDG.E.U8 R4, desc[UR36][R4.64] ;  /* 0x0000002404047981 */ /* 0x000ea4000c1e1100 */
[----:B--2---:R-:W-:-:S05]  /*2b60*/  IMAD.SHL.U32 R0, R4, 0x2000000, RZ ;  /* 0x0200000004007824 */ /* 0x004fca00078e00ff */
[----:B------:R-:W-:-:S13]  /*2b70*/  ISETP.GE.U32.AND P0, PT, R0, 0x8000000, PT ;  /* 0x080000000000780c */ /* 0x000fda0003f06070 */
[C---:B------:R-:W-:Y:S02]  /*2b80*/  @P0 IMAD.SHL.U32 R3, R4.reuse, 0x200000, RZ ;  /* 0x0020000004030824 */ /* 0x040fe400078e00ff */
[----:B------:R-:W-:-:S03]  /*2b90*/  @!P0 IMAD.SHL.U32 R0, R4, 0x100, RZ ;  /* 0x0000010004008824 */ /* 0x000fc600078e00ff */
[----:B------:R-:W-:Y:S02]  /*2ba0*/  @P0 LOP3.LUT R3, R3, 0xfe00000, RZ, 0xc0, !PT ;  /* 0x0fe0000003030812 */ /* 0x000fe400078ec0ff */
        /* <DEDUP_REMOVED lines=10> */
.L_x_503:
[----:B------:R0:W5:Y:S01]  /*2c50*/  LDG.E.U16 R18, desc[UR36][R4.64] ;  /* 0x0000002404127981 */ /* 0x000162000c1e1500 */
[----:B------:R-:W-:Y:S05]  /*2c60*/  BRA `(.L_x_493) ;  /* 0x0000000400d07947 */ /* 0x000fea0003800000 */
.L_x_500:
        /* <DEDUP_REMOVED lines=13> */
.L_x_507:
        /* <DEDUP_REMOVED lines=21> */
.L_x_511:
[----:B------:R-:W-:Y:S05]  /*2e90*/  BSYNC B1 ;  /* 0x0000000000017941 */ /* 0x000fea0003800000 */
.L_x_510:
[----:B------:R-:W-:Y:S01]  /*2ea0*/  LEA R5, R0, 0x3b800000, 0x17 ;  /* 0x3b80000000057811 */ /* 0x000fe200078eb8ff */
[----:B------:R-:W-:-:S05]  /*2eb0*/  IMAD.SHL.U32 R0, R3, 0x100000, RZ ;  /* 0x0010000003007824 */ /* 0x000fca00078e00ff */
[----:B------:R-:W-:-:S07]  /*2ec0*/  LOP3.LUT R0, R5, R0, R6, 0xfe, !PT ;  /* 0x0000000005007212 */ /* 0x000fce00078efe06 */
.L_x_509:
[----:B------:R-:W-:Y:S05]  /*2ed0*/  BSYNC B0 ;  /* 0x0000000000007941 */ /* 0x000fea0003800000 */
.L_x_508:
[----:B------:R-:W-:-:S04]  /*2ee0*/  F2FP.BF16.F32.PACK_AB R0, RZ, R0 ;  /* 0x00000000ff00723e */ /* 0x000fc800000010ff */
[----:B------:R-:W-:Y:S01]  /*2ef0*/  PRMT R18, R0, 0x7610, R18 ;  /* 0x0000761000127816 */ /* 0x000fe20000000012 */
[----:B------:R-:W-:Y:S06]  /*2f00*/  BRA `(.L_x_493) ;  /* 0x0000000400287947 */ /* 0x000fec0003800000 */
.L_x_506:
        /* <DEDUP_REMOVED lines=21> */
.L_x_515:
[----:B------:R-:W-:Y:S05]  /*3060*/  BSYNC B1 ;  /* 0x0000000000017941 */ /* 0x000fea0003800000 */
.L_x_514:
[----:B------:R-:W-:Y:S01]  /*3070*/  LEA R5, R0, 0x37800000, 0x17 ;  /* 0x3780000000057811 */ /* 0x000fe200078eb8ff */
[----:B------:R-:W-:-:S05]  /*3080*/  IMAD.SHL.U32 R0, R3, 0x200000, RZ ;  /* 0x0020000003007824 */ /* 0x000fca00078e00ff */
[----:B------:R-:W-:-:S07]  /*3090*/  LOP3.LUT R0, R5, R0, R6, 0xfe, !PT ;  /* 0x0000000005007212 */ /* 0x000fce00078efe06 */
.L_x_513:
[----:B------:R-:W-:Y:S05]  /*30a0*/  BSYNC B0 ;  /* 0x0000000000007941 */ /* 0x000fea0003800000 */
.L_x_512:
[----:B------:R-:W-:-:S04]  /*30b0*/  F2FP.BF16.F32.PACK_AB R0, RZ, R0 ;  /* 0x00000000ff00723e */ /* 0x000fc800000010ff */
[----:B------:R-:W-:Y:S01]  /*30c0*/  PRMT R18, R0, 0x7610, R18 ;  /* 0x0000761000127816 */ /* 0x000fe20000000012 */
[----:B------:R-:W-:Y:S06]  /*30d0*/  BRA `(.L_x_493) ;  /* 0x0000000000b47947 */ /* 0x000fec0003800000 */
.L_x_505:
        /* <DEDUP_REMOVED lines=14> */
.L_x_519:
[----:B------:R-:W-:Y:S05]  /*31c0*/  BSYNC B0 ;  /* 0x0000000000007941 */ /* 0x000fea0003800000 */
.L_x_518:
[----:B------:R-:W-:-:S04]  /*31d0*/  F2FP.BF16.F32.PACK_AB R0, RZ, R0 ;  /* 0x00000000ff00723e */ /* 0x000fc800000010ff */
[----:B------:R-:W-:Y:S01]  /*31e0*/  PRMT R18, R0, 0x7610, R18 ;  /* 0x0000761000127816 */ /* 0x000fe20000000012 */
[----:B------:R-:W-:Y:S06]  /*31f0*/  BRA `(.L_x_493) ;  /* 0x00000000006c7947 */ /* 0x000fec0003800000 */
.L_x_492:
        /* <DEDUP_REMOVED lines=16> */
.L_x_520:
[----:B------:R-:W-:Y:S01]  /*3300*/  PRMT R18, RZ, 0x7610, R18 ;  /* 0x00007610ff127816 */ /* 0x000fe20000000012 */
[----:B------:R-:W-:Y:S06]  /*3310*/  BRA `(.L_x_493) ;  /* 0x0000000000247947 */ /* 0x000fec0003800000 */
.L_x_517:
[----:B------:R-:W2:Y:S02]  /*3320*/  LDG.E.64 R4, desc[UR36][R4.64] ;  /* 0x0000002404047981 */ /* 0x000ea4000c1e1b00 */
[----:B--2---:R-:W0:Y:S02]  /*3330*/  I2F.U64 R0, R4 ;  /* 0x0000000400007312 */ /* 0x004e240000301000 */
[----:B0-----:R-:W-:-:S04]  /*3340*/  F2FP.BF16.F32.PACK_AB R0, RZ, R0 ;  /* 0x00000000ff00723e */ /* 0x001fc800000010ff */
[----:B------:R-:W-:Y:S01]  /*3350*/  PRMT R18, R0, 0x7610, R18 ;  /* 0x0000761000127816 */ /* 0x000fe20000000012 */
[----:B------:R-:W-:Y:S06]  /*3360*/  BRA `(.L_x_493) ;  /* 0x0000000000107947 */ /* 0x000fec0003800000 */
.L_x_516:
[----:B------:R-:W2:Y:S02]  /*3370*/  LDG.E R4, desc[UR36][R4.64] ;  /* 0x0000002404047981 */ /* 0x000ea4000c1e1900 */
[----:B--2---:R-:W-:-:S04]  /*3380*/  I2FP.F32.U32 R0, R4 ;  /* 0x0000000400007245 */ /* 0x004fc80000201000 */
[----:B------:R-:W-:-:S04]  /*3390*/  F2FP.BF16.F32.PACK_AB R0, RZ, R0 ;  /* 0x00000000ff00723e */ /* 0x000fc800000010ff */
[----:B------:R-:W-:-:S07]  /*33a0*/  PRMT R18, R0, 0x7610, R18 ;  /* 0x0000761000127816 */ /* 0x000fce0000000012 */
.L_x_493:
        /* <DEDUP_REMOVED lines=21> */
.L_x_524:
[----:B------:R-:W2:Y:S02]  /*3500*/  LDG.E.U8 R4, desc[UR36][R4.64] ;  /* 0x0000002404047981 */ /* 0x000ea4000c1e1100 */
[----:B--2---:R-:W-:-:S04]  /*3510*/  I2FP.F32.U32 R0, R4 ;  /* 0x0000000400007245 */ /* 0x004fc80000201000 */
[----:B------:R-:W-:-:S04]  /*3520*/  F2FP.BF16.F32.PACK_AB R0, RZ, R0 ;  /* 0x00000000ff00723e */ /* 0x000fc800000010ff */
[----:B------:R-:W-:Y:S01]  /*3530*/  PRMT R27, R0, 0x7610, R27 ;  /* 0x00007610001b7816 */ /* 0x000fe2000000001b */
[----:B------:R-:W-:Y:S06]  /*3540*/  BRA `(.L_x_526) ;  /* 0x0000000c00c87947 */ /* 0x000fec0003800000 */
.L_x_523:
        /* <DEDUP_REMOVED lines=11> */
.L_x_528:
[----:B------:R-:W2:Y:S02]  /*3600*/  LDG.E R4, desc[UR36][R4.64] ;  /* 0x0000002404047981 */ /* 0x000ea4000c1e1900 */
[----:B--2---:R-:W-:-:S04]  /*3610*/  I2FP.F32.S32 R0, R4 ;  /* 0x0000000400007245 */ /* 0x004fc80000201400 */
[----:B------:R-:W-:-:S04]  /*3620*/  F2FP.BF16.F32.PACK_AB R0, RZ, R0 ;  /* 0x00000000ff00723e */ /* 0x000fc800000010ff */
[----:B------:R-:W-:Y:S01]  /*3630*/  PRMT R27, R0, 0x7610, R27 ;  /* 0x00007610001b7816 */ /* 0x000fe2000000001b */
[----:B------:R-:W-:Y:S06]  /*3640*/  BRA `(.L_x_526) ;  /* 0x0000000c00887947 */ /* 0x000fec0003800000 */
.L_x_527:
[----:B------:R-:W2:Y:S02]  /*3650*/  LDG.E.U16 R4, desc[UR36][R4.64] ;  /* 0x0000002404047981 */ /* 0x000ea4000c1e1500 */
[----:B--2---:R-:W0:Y:S02]  /*3660*/  I2F.S16 R0, R4 ;  /* 0x0000000400007306 */ /* 0x004e240000101400 */
[----:B0-----:R-:W-:-:S04]  /*3670*/  F2FP.BF16.F32.PACK_AB R0, RZ, R0 ;  /* 0x00000000ff00723e */ /* 0x001fc800000010ff */
[----:B------:R-:W-:Y:S01]  /*3680*/  PRMT R27, R0, 0x7610, R27 ;  /* 0x00007610001b7816 */ /* 0x000fe2000000001b */
[----:B------:R-:W-:Y:S06]  /*3690*/  BRA `(.L_x_526) ;  /* 0x0000000c00747947 */ /* 0x000fec0003800000 */
.L_x_522:
        /* <DEDUP_REMOVED lines=9> */
.L_x_530:
[----:B------:R-:W2:Y:S02]  /*3730*/  LDG.E.U16 R0, desc[UR36][R4.64] ;  /* 0x0000002404007981 */ /* 0x000ea4000c1e1500 */
[----:B--2---:R-:W-:-:S05]  /*3740*/  HADD2.F32 R0, -RZ, R0.H0_H0 ;  /* 0x20000000ff007230 */ /* 0x004fca0000004100 */
[----:B------:R-:W-:-:S04]  /*3750*/  F2FP.BF16.F32.PACK_AB R0, RZ, R0 ;  /* 0x00000000ff00723e */ /* 0x000fc800000010ff */
[----:B------:R-:W-:Y:S01]  /*3760*/  PRMT R27, R0, 0x7610, R27 ;  /* 0x00007610001b7816 */ /* 0x000fe2000000001b */
[----:B------:R-:W-:Y:S06]  /*3770*/  BRA `(.L_x_526) ;  /* 0x0000000c003c7947 */ /* 0x000fec0003800000 */
.L_x_529:
        /* <DEDUP_REMOVED lines=9> */
.L_x_532:
[----:B------:R-:W2:Y:S02]  /*3810*/  LDG.E.U16 R4, desc[UR36][R4.64] ;  /* 0x0000002404047981 */ /* 0x000ea4000c1e1500 */
[----:B--2---:R-:W-:-:S05]  /*3820*/  HADD2.F32 R0, -RZ, R4.H0_H0 ;  /* 0x20000004ff007230 */ /* 0x004fca0000004100 */
[----:B------:R-:W-:-:S04]  /*3830*/  F2FP.BF16.F32.PACK_AB R0, RZ, R0 ;  /* 0x00000000ff00723e */ /* 0x000fc800000010ff */
[----:B------:R-:W-:Y:S01]  /*3840*/  PRMT R27, R0, 0x7610, R27 ;  /* 0x00007610001b7816 */ /* 0x000fe2000000001b */
[----:B------:R-:W-:Y:S06]  /*3850*/  BRA `(.L_x_526) ;  /* 0x0000000c00047947 */ /* 0x000fec0003800000 */
.L_x_531:
        /* <DEDUP_REMOVED lines=9> */
.L_x_521:
        /* <DEDUP_REMOVED lines=14> */
.L_x_535:
        /* <DEDUP_REMOVED lines=9> */
.L_x_534:
        /* <DEDUP_REMOVED lines=28> */
.L_x_537:
        /* <DEDUP_REMOVED lines=15> */
.L_x_536:
[----:B------:R0:W5:Y:S01]  /*3d10*/  LDG.E.U16 R27, desc[UR36][R4.64] ;  /* 0x00000024041b7981 */ /* 0x000162000c1e1500 */
[----:B------:R-:W-:Y:S05]  /*3d20*/  BRA `(.L_x_526) ;  /* 0x0000000400d07947 */ /* 0x000fea0003800000 */
.L_x_533:
        /* <DEDUP_REMOVED lines=13> */
.L_x_540:
        /* <DEDUP_REMOVED lines=21> */
.L_x_544:
[----:B------:R-:W-:Y:S05]  /*3f50*/  BSYNC B1 ;  /* 0x0000000000017941 */ /* 0x000fea0003800000 */
.L_x_543:
[----:B------:R-:W-:Y:S01]  /*3f60*/  LEA R5, R0, 0x3b800000, 0x17 ;  /* 0x3b80000000057811 */ /* 0x000fe200078eb8ff */
[----:B------:R-:W-:-:S05]  /*3f70*/  IMAD.SHL.U32 R0, R3, 0x100000, RZ ;  /* 0x0010000003007824 */ /* 0x000fca00078e00ff */
[----:B------:R-:W-:-:S07]  /*3f80*/  LOP3.LUT R0, R5, R0, R6, 0xfe, !PT ;  /* 0x0000000005007212 */ /* 0x000fce00078efe06 */
.L_x_542:
[----:B------:R-:W-:Y:S05]  /*3f90*/  BSYNC B0 ;  /* 0x0000000000007941 */ /* 0x000fea0003800000 */
.L_x_541:
[----:B------:R-:W-:-:S04]  /*3fa0*/  F2FP.BF16.F32.PACK_AB R0, RZ, R0 ;  /* 0x00000000ff00723e */ /* 0x000fc800000010ff */
[----:B------:R-:W-:Y:S01]  /*3fb0*/  PRMT R27, R0, 0x7610, R27 ;  /* 0x00007610001b7816 */ /* 0x000fe2000000001b */
[----:B------:R-:W-:Y:S06]  /*3fc0*/  BRA `(.L_x_526) ;  /* 0x0000000400287947 */ /* 0x000fec0003800000 */
.L_x_539:
        /* <DEDUP_REMOVED lines=21> */
.L_x_548:
[----:B------:R-:W-:Y:S05]  /*4120*/  BSYNC B1 ;  /* 0x0000000000017941 */ /* 0x000fea0003800000 */
.L_x_547:
[----:B------:R-:W-:Y:S01]  /*4130*/  LEA R5, R0, 0x37800000, 0x17 ;  /* 0x3780000000057811 */ /* 0x000fe200078eb8ff */
[----:B------:R-:W-:-:S05]  /*4140*/  IMAD.SHL.U32 R0, R3, 0x200000, RZ ;  /* 0x0020000003007824 */ /* 0x000fca00078e00ff */
[----:B------:R-:W-:-:S07]  /*4150*/  LOP3.LUT R0, R5, R0, R6, 0xfe, !PT ;  /* 0x0000000005007212 */ /* 0x000fce00078efe06 */
.L_x_546:
[----:B------:R-:W-:Y:S05]  /*4160*/  BSYNC B0 ;  /* 0x0000000000007941 */ /* 0x000fea0003800000 */
.L_x_545:
[----:B------:R-:W-:-:S04]  /*4170*/  F2FP.BF16.F32.PACK_AB R0, RZ, R0 ;  /* 0x00000000ff00723e */ /* 0x000fc800000010ff */
[----:B------:R-:W-:Y:S01]  /*4180*/  PRMT R27, R0, 0x7610, R27 ;  /* 0x00007610001b7816 */ /* 0x000fe2000000001b */
[----:B------:R-:W-:Y:S06]  /*4190*/  BRA `(.L_x_526) ;  /* 0x0000000000b47947 */ /* 0x000fec0003800000 */
.L_x_538:
        /* <DEDUP_REMOVED lines=14> */
.L_x_552:
[----:B------:R-:W-:Y:S05]  /*4280*/  BSYNC B0 ;  /* 0x0000000000007941 */ /* 0x000fea0003800000 */
.L_x_551:
[----:B------:R-:W-:-:S04]  /*4290*/  F2FP.BF16.F32.PACK_AB R0, RZ, R0 ;  /* 0x00000000ff00723e */ /* 0x000fc800000010ff */
[----:B------:R-:W-:Y:S01]  /*42a0*/  PRMT R27, R0, 0x7610, R27 ;  /* 0x00007610001b7816 */ /* 0x000fe2000000001b */
[----:B------:R-:W-:Y:S06]  /*42b0*/  BRA `(.L_x_526) ;  /* 0x00000000006c7947 */ /* 0x000fec0003800000 */
.L_x_525:
        /* <DEDUP_REMOVED lines=16> */
.L_x_553:
[----:B------:R-:W-:Y:S01]  /*43c0*/  PRMT R27, RZ, 0x7610, R27 ;  /* 0x00007610ff1b7816 */ /* 0x000fe2000000001b */
[----:B------:R-:W-:Y:S06]  /*43d0*/  BRA `(.L_x_526) ;  /* 0x0000000000247947 */ /* 0x000fec0003800000 */
.L_x_550:
[----:B------:R-:W2:Y:S02]  /*43e0*/  LDG.E.64 R4, desc[UR36][R4.64] ;  /* 0x0000002404047981 */ /* 0x000ea4000c1e1b00 */
[----:B--2---:R-:W0:Y:S02]  /*43f0*/  I2F.U64 R0, R4 ;  /* 0x0000000400007312 */ /* 0x004e240000301000 */
[----:B0-----:R-:W-:-:S04]  /*4400*/  F2FP.BF16.F32.PACK_AB R0, RZ, R0 ;  /* 0x00000000ff00723e */ /* 0x001fc800000010ff */
[----:B------:R-:W-:Y:S01]  /*4410*/  PRMT R27, R0, 0x7610, R27 ;  /* 0x00007610001b7816 */ /* 0x000fe2000000001b */
[----:B------:R-:W-:Y:S06]  /*4420*/  BRA `(.L_x_526) ;  /* 0x0000000000107947 */ /* 0x000fec0003800000 */
.L_x_549:
[----:B------:R-:W2:Y:S02]  /*4430*/  LDG.E R4, desc[UR36][R4.64] ;  /* 0x0000002404047981 */ /* 0x000ea4000c1e1900 */
[----:B--2---:R-:W-:-:S04]  /*4440*/  I2FP.F32.U32 R0, R4 ;  /* 0x0000000400007245 */ /* 0x004fc80000201000 */
[----:B------:R-:W-:-:S04]  /*4450*/  F2FP.BF16.F32.PACK_AB R0, RZ, R0 ;  /* 0x00000000ff00723e */ /* 0x000fc800000010ff */
[----:B------:R-:W-:-:S07]  /*4460*/  PRMT R27, R0, 0x7610, R27 ;  /* 0x00007610001b7816 */ /* 0x000fce000000001b */
.L_x_526:
[----:B------:R-:W-:-:S07]  /*4470*/  VIADD R23, R23, 0x80 ;  /* 0x0000008017177836 */ /* 0x000fce0000000000 */
.L_x_487:
[----:B------:R-:W-:Y:S05]  /*4480*/  BSYNC B6 ;  /* 0x0000000000067941 */ /* 0x000fea0003800000 */
.L_x_486:
[----:B------:R-:W-:Y:S01]  /*4490*/  ISETP.GE.AND P0, PT, R23, R16, PT ;  /* 0x000000101700720c */ /* 0x000fe20003f06270 */
[----:B------:R-:W-:Y:S01]  /*44a0*/  BSSY B6, `(.L_x_554) ;  /* 0x0000220000067945 */ /* 0x000fe20003800000 */
[----:B------:R-:W-:Y:S02]  /*44b0*/  PRMT R24, RZ, 0x7610, R24 ;  /* 0x00007610ff187816 */ /* 0x000fe40000000018 */
[----:B------:R-:W-:Y:S02]  /*44c0*/  PRMT R19, RZ, 0x7610, R19 ;  /* 0x00007610ff137816 */ /* 0x000fe40000000013 */
[----:B------:R-:W-:-:S07]  /*44d0*/  PRMT R26, RZ, 0x7610, R26 ;  /* 0x00007610ff1a7816 */ /* 0x000fce000000001a */
        /* <DEDUP_REMOVED lines=23> */
.L_x_559:
[----:B------:R-:W2:Y:S02]  /*4650*/  LDG.E.U8 R4, desc[UR36][R4.64] ;  /* 0x0000002404047981 */ /* 0x000ea4000c1e1100 */
[----:B--2---:R-:W-:-:S04]  /*4660*/  I2FP.F32.U32 R0, R4 ;  /* 0x0000000400007245 */ /* 0x004fc80000201000 */
[----:B------:R-:W-:-:S04]  /*4670*/  F2FP.BF16.F32.PACK_AB R0, RZ, R0 ;  /* 0x00000000ff00723e */ /* 0x000fc800000010ff */
[----:B------:R-:W-:Y:S01]  /*4680*/  PRMT R19, R0, 0x7610, R19 ;  /* 0x0000761000137816 */ /* 0x000fe20000000013 */
[----:B------:R-:W-:Y:S06]  /*4690*/  BRA `(.L_x_561) ;  /* 0x0000000c00c87947 */ /* 0x000fec0003800000 */
.L_x_558:
        /* <DEDUP_REMOVED lines=11> */
.L_x_563:
[----:B------:R-:W2:Y:S02]  /*4750*/  LDG.E R4, desc[UR36][R4.64] ;  /* 0x0000002404047981 */ /* 0x000ea4000c1e1900 */
[----:B--2---:R-:W-:-:S04]  /*4760*/  I2FP.F32.S32 R0, R4 ;  /* 0x0000000400007245 */ /* 0x004fc80000201400 */
[----:B------:R-:W-:-:S04]  /*4770*/  F2FP.BF16.F32.PACK_AB R0, RZ, R0 ;  /* 0x00000000ff00723e */ /* 0x000fc800000010ff */
[----:B------:R-:W-:Y:S01]  /*4780*/  PRMT R19, R0, 0x7610, R19 ;  /* 0x0000761000137816 */ /* 0x000fe20000000013 */
[----:B------:R-:W-:Y:S06]  /*4790*/  BRA `(.L_x_561) ;  /* 0x0000000c00887947 */ /* 0x000fec0003800000 */
.L_x_562:
[----:B------:R-:W2:Y:S02]  /*47a0*/  LDG.E.U16 R4, desc[UR36][R4.64] ;  /* 0x0000002404047981 */ /* 0x000ea4000c1e1500 */
[----:B--2---:R-:W0:Y:S02]  /*47b0*/  I2F.S16 R0, R4 ;  /* 0x0000000400007306 */ /* 0x004e240000101400 */
[----:B0-----:R-:W-:-:S04]  /*47c0*/  F2FP.BF16.F32.PACK_AB R0, RZ, R0 ;  /* 0x00000000ff00723e */ /* 0x001fc800000010ff */
[----:B------:R-:W-:Y:S01]  /*47d0*/  PRMT R19, R0, 0x7610, R19 ;  /* 0x0000761000137816 */ /* 0x000fe20000000013 */
[----:B------:R-:W-:Y:S06]  /*47e0*/  BRA `(.L_x_561) ;  /* 0x0000000c00747947 */ /* 0x000fec0003800000 */
.L_x_557:
        /* <DEDUP_REMOVED lines=9> */
.L_x_565:
[----:B------:R-:W2:Y:S02]  /*4880*/  LDG.E.U16 R0, desc[UR36][R4.64] ;  /* 0x0000002404007981 */ /* 0x000ea4000c1e1500 */
[----:B--2---:R-:W-:-:S05]  /*4890*/  HADD2.F32 R0, -RZ, R0.H0_H0 ;  /* 0x20000000ff007230 */ /* 0x004fca0000004100 */
[----:B------:R-:W-:-:S04]  /*48a0*/  F2FP.BF16.F32.PACK_AB R0, RZ, R0 ;  /* 0x00000000ff00723e */ /* 0x000fc800000010ff */
[----:B------:R-:W-:Y:S01]  /*48b0*/  PRMT R19, R0, 0x7610, R19 ;  /* 0x0000761000137816 */ /* 0x000fe20000000013 */
[----:B------:R-:W-:Y:S06]  /*48c0*/  BRA `(.L_x_561) ;  /* 0x0000000c003c7947 */ /* 0x000fec0003800000 */
.L_x_564:
        /* <DEDUP_REMOVED lines=9> */
.L_x_567:
[----:B------:R-:W2:Y:S02]  /*4960*/  LDG.E.U16 R4, desc[UR36][R4.64] ;  /* 0x0000002404047981 */ /* 0x000ea4000c1e1500 */
[----:B--2---:R-:W-:-:S05]  /*4970*/  HADD2.F32 R0, -RZ, R4.H0_H0 ;  /* 0x20000004ff007230 */ /* 0x004fca0000004100 */
[----:B------:R-:W-:-:S04]  /*4980*/  F2FP.BF16.F32.PACK_AB R0, RZ, R0 ;  /* 0x00000000ff00723e */ /* 0x000fc800000010ff */
[----:B------:R-:W-:Y:S01]  /*4990*/  PRMT R19, R0, 0x7610, R19 ;  /* 0x0000761000137816 */ /* 0x000fe20000000013 */
[----:B------:R-:W-:Y:S06]  /*49a0*/  BRA `(.L_x_561) ;  /* 0x0000000c00047947 */ /* 0x000fec0003800000 */
.L_x_566:
        /* <DEDUP_REMOVED lines=9> */
.L_x_556:
        /* <DEDUP_REMOVED lines=14> */
.L_x_570:
        /* <DEDUP_REMOVED lines=9> */
.L_x_569:
        /* <DEDUP_REMOVED lines=28> */
.L_x_572:
        /* <DEDUP_REMOVED lines=15> */
.L_x_571:
[----:B------:R0:W5:Y:S01]  /*4e60*/  LDG.E.U16 R19, desc[UR36][R4.64] ;  /* 0x0000002404137981 */ /* 0x000162000c1e1500 */
[----:B------:R-:W-:Y:S05]  /*4e70*/  BRA `(.L_x_561) ;  /* 0x0000000400d07947 */ /* 0x000fea0003800000 */
.L_x_568:
        /* <DEDUP_REMOVED lines=13> */
.L_x_575:
        /* <DEDUP_REMOVED lines=21> */
.L_x_579:
[----:B------:R-:W-:Y:S05]  /*50a0*/  BSYNC B1 ;  /* 0x0000000000017941 */ /* 0x000fea0003800000 */
.L_x_578:
[----:B------:R-:W-:Y:S01]  /*50b0*/  LEA R5, R0, 0x3b800000, 0x17 ;  /* 0x3b80000000057811 */ /* 0x000fe200078eb8ff */
[----:B------:R-:W-:-:S05]  /*50c0*/  IMAD.SHL.U32 R0, R3, 0x100000, RZ ;  /* 0x0010000003007824 */ /* 0x000fca00078e00ff */
[----:B------:R-:W-:-:S07]  /*50d0*/  LOP3.LUT R0, R5, R0, R6, 0xfe, !PT ;  /* 0x0000000005007212 */ /* 0x000fce00078efe06 */
.L_x_577:
[----:B------:R-:W-:Y:S05]  /*50e0*/  BSYNC B0 ;  /* 0x0000000000007941 */ /* 0x000fea0003800000 */
.L_x_576:
[----:B------:R-:W-:-:S04]  /*50f0*/  F2FP.BF16.F32.PACK_AB R0, RZ, R0 ;  /* 0x00000000ff00723e */ /* 0x000fc800000010ff */
[----:B------:R-:W-:Y:S01]  /*5100*/  PRMT R19, R0, 0x7610, R19 ;  /* 0x0000761000137816 */ /* 0x000fe20000000013 */
[----:B------:R-:W-:Y:S06]  /*5110*/  BRA `(.L_x_561) ;  /* 0x0000000400287947 */ /* 0x000fec0003800000 */
.L_x_574:
        /* <DEDUP_REMOVED lines=21> */
.L_x_583:
[----:B------:R-:W-:Y:S05]  /*5270*/  BSYNC B1 ;  /* 0x0000000000017941 */ /* 0x000fea0003800000 */
.L_x_582:
[----:B------:R-:W-:Y:S01]  /*5280*/  LEA R5, R0, 0x37800000, 0x17 ;  /* 0x3780000000057811 */ /* 0x000fe200078eb8ff */
[----:B------:R-:W-:-:S05]  /*5290*/  IMAD.SHL.U32 R0, R3, 0x200000, RZ ;  /* 0x0020000003007824 */ /* 0x000fca00078e00ff */
[----:B------:R-:W-:-:S07]  /*52a0*/  LOP3.LUT R0, R5, R0, R6, 0xfe, !PT ;  /* 0x0000000005007212 */ /* 0x000fce00078efe06 */
.L_x_581:
[----:B------:R-:W-:Y:S05]  /*52b0*/  BSYNC B0 ;  /* 0x0000000000007941 */ /* 0x000fea0003800000 */
.L_x_580:
[----:B------:R-:W-:-:S04]  /*52c0*/  F2FP.BF16.F32.PACK_AB R0, RZ, R0 ;  /* 0x00000000ff00723e */ /* 0x000fc800000010ff */
[----:B------:R-:W-:Y:S01]  /*52d0*/  PRMT R19, R0, 0x7610, R19 ;  /* 0x0000761000137816 */ /* 0x000fe20000000013 */
[----:B------:R-:W-:Y:S06]  /*52e0*/  BRA `(.L_x_561) ;  /* 0x0000000000b47947 */ /* 0x000fec0003800000 */
.L_x_573:
        /* <DEDUP_REMOVED lines=14> */
.L_x_587:
[----:B------:R-:W-:Y:S05]  /*53d0*/  BSYNC B0 ;  /* 0x0000000000007941 */ /* 0x000fea0003800000 */
.L_x_586:
[----:B------:R-:W-:-:S04]  /*53e0*/  F2FP.BF16.F32.PACK_AB R0, RZ, R0 ;  /* 0x00000000ff00723e */ /* 0x000fc800000010ff */
[----:B------:R-:W-:Y:S01]  /*53f0*/  PRMT R19, R0, 0x7610, R19 ;  /* 0x0000761000137816 */ /* 0x000fe20000000013 */
[----:B------:R-:W-:Y:S06]  /*5400*/  BRA `(.L_x_561) ;  /* 0x00000000006c7947 */ /* 0x000fec0003800000 */
.L_x_560:
        /* <DEDUP_REMOVED lines=16> */
.L_x_588:
[----:B------:R-:W-:Y:S01]  /*5510*/  PRMT R19, RZ, 0x7610, R19 ;  /* 0x00007610ff137816 */ /* 0x000fe20000000013 */
[----:B------:R-:W-:Y:S06]  /*5520*/  BRA `(.L_x_561) ;  /* 0x0000000000247947 */ /* 0x000fec0003800000 */
.L_x_585:
[----:B------:R-:W2:Y:S02]  /*5530*/  LDG.E.64 R4, desc[UR36][R4.64] ;  /* 0x0000002404047981 */ /* 0x000ea4000c1e1b00 */
[----:B--2---:R-:W0:Y:S02]  /*5540*/  I2F.U64 R0, R4 ;  /* 0x0000000400007312 */ /* 0x004e240000301000 */
[----:B0-----:R-:W-:-:S04]  /*5550*/  F2FP.BF16.F32.PACK_AB R0, RZ, R0 ;  /* 0x00000000ff00723e */ /* 0x001fc800000010ff */
[----:B------:R-:W-:Y:S01]  /*5560*/  PRMT R19, R0, 0x7610, R19 ;  /* 0x0000761000137816 */ /* 0x000fe20000000013 */
[----:B------:R-:W-:Y:S06]  /*5570*/  BRA `(.L_x_561) ;  /* 0x0000000000107947 */ /* 0x000fec0003800000 */
.L_x_584:
[----:B------:R-:W2:Y:S02]  /*5580*/  LDG.E R4, desc[UR36][R4.64] ;  /* 0x0000002404047981 */ /* 0x000ea4000c1e1900 */
[----:B--2---:R-:W-:-:S04]  /*5590*/  I2FP.F32.U32 R0, R4 ;  /* 0x0000000400007245 */ /* 0x004fc80000201000 */
[----:B------:R-:W-:-:S04]  /*55a0*/  F2FP.BF16.F32.PACK_AB R0, RZ, R0 ;  /* 0x00000000ff00723e */ /* 0x000fc800000010ff */
[----:B------:R-:W-:-:S07]  /*55b0*/  PRMT R19, R0, 0x7610, R19 ;  /* 0x0000761000137816 */ /* 0x000fce0000000013 */
.L_x_561:
[----:B------:R-:W1:Y:S01]  /*55c0*/  LDC.U8 R3, c[0x0][0x24d] ;  /* 0x00009340ff037b82 */ /* 0x000e620000000000 */
[----:B------:R-:W-:Y:S02]  /*55d0*/  ULDC UR4, c[0x0][0x254] ;  /* 0x0000950000047ab9 */ /* 0x000fe40000000800 */
[----:B------:R-:W-:-:S05]  /*55e0*/  IMAD R25, R25, UR4, RZ ;  /* 0x0000000419197c24 */ /* 0x000fca000f8e02ff */
[----:B0-----:R-:W0:Y:S01]  /*55f0*/  LDC.64 R4, c[0x0][0x240] ;  /* 0x00009000ff047b82 */ /* 0x001e220000000a00 */
[----:B-1----:R-:W-:-:S04]  /*5600*/  PRMT R0, R3, 0x9910, RZ ;  /* 0x0000991003007816 */ /* 0x002fc800000000ff */
[----:B------:R-:W-:Y:S02]  /*5610*/  ISETP.GT.AND P1, PT, R0, 0x9, PT ;  /* 0x000000090000780c */ /* 0x000fe40003f24270 */
[----:B0-----:R-:W-:-:S05]  /*5620*/  IADD3 R4, P0, R25, R4, RZ ;  /* 0x0000000419047210 */ /* 0x001fca0007f1e0ff */
[----:B------:R-:W-:-:S06]  /*5630*/  IMAD.X R5, RZ, RZ, R5, P0 ;  /* 0x000000ffff057224 */ /* 0x000fcc00000e0605 */
        /* <DEDUP_REMOVED lines=14> */
.L_x_592:
[----:B------:R-:W2:Y:S02]  /*5720*/  LDG.E.U8 R4, desc[UR36][R4.64] ;  /* 0x0000002404047981 */ /* 0x000ea4000c1e1100 */
[----:B--2---:R-:W-:-:S04]  /*5730*/  I2FP.F32.U32 R0, R4 ;  /* 0x0000000400007245 */ /* 0x004fc80000201000 */
[----:B------:R-:W-:-:S04]  /*5740*/  F2FP.BF16.F32.PACK_AB R0, RZ, R0 ;  /* 0x00000000ff00723e */ /* 0x000fc800000010ff */
[----:B------:R-:W-:Y:S01]  /*5750*/  PRMT R26, R0, 0x7610, R26 ;  /* 0x00007610001a7816 */ /* 0x000fe2000000001a */
[----:B------:R-:W-:Y:S06]  /*5760*/  BRA `(.L_x_594) ;  /* 0x0000000c00c87947 */ /* 0x000fec0003800000 */
.L_x_591:
        /* <DEDUP_REMOVED lines=11> */
.L_x_596:
[----:B------:R-:W2:Y:S02]  /*5820*/  LDG.E R4, desc[UR36][R4.64] ;  /* 0x0000002404047981 */ /* 0x000ea4000c1e1900 */
[----:B--2---:R-:W-:-:S04]  /*5830*/  I2FP.F32.S32 R0, R4 ;  /* 0x0000000400007245 */ /* 0x004fc80000201400 */
[----:B------:R-:W-:-:S04]  /*5840*/  F2FP.BF16.F32.PACK_AB R0, RZ, R0 ;  /* 0x00000000ff00723e */ /* 0x000fc800000010ff */
[----:B------:R-:W-:Y:S01]  /*5850*/  PRMT R26, R0, 0x7610, R26 ;  /* 0x00007610001a7816 */ /* 0x000fe2000000001a */
[----:B------:R-:W-:Y:S06]  /*5860*/  BRA `(.L_x_594) ;  /* 0x0000000c00887947 */ /* 0x000fec0003800000 */
.L_x_595:
[----:B------:R-:W2:Y:S02]  /*5870*/  LDG.E.U16 R4, desc[UR36][R4.64] ;  /* 0x0000002404047981 */ /* 0x000ea4000c1e1500 */
[----:B--2---:R-:W0:Y:S02]  /*5880*/  I2F.S16 R0, R4 ;  /* 0x0000000400007306 */ /* 0x004e240000101400 */
[----:B0-----:R-:W-:-:S04]  /*5890*/  F2FP.BF16.F32.PACK_AB R0, RZ, R0 ;  /* 0x00000000ff00723e */ /* 0x001fc800000010ff */
[----:B------:R-:W-:Y:S01]  /*58a0*/  PRMT R26, R0, 0x7610, R26 ;  /* 0x00007610001a7816 */ /* 0x000fe2000000001a */
[----:B------:R-:W-:Y:S06]  /*58b0*/  BRA `(.L_x_594) ;  /* 0x0000000c00747947 */ /* 0x000fec0003800000 */
.L_x_590:
        /* <DEDUP_REMOVED lines=9> */
.L_x_598:
[----:B------:R-:W2:Y:S02]  /*5950*/  LDG.E.U16 R0, desc[UR36][R4.64] ;  /* 0x0000002404007981 */ /* 0x000ea4000c1e1500 */
[----:B--2---:R-:W-:-:S05]  /*5960*/  HADD2.F32 R0, -RZ, R0.H0_H0 ;  /* 0x20000000ff007230 */ /* 0x004fca0000004100 */
[----:B------:R-:W-:-:S04]  /*5970*/  F2FP.BF16.F32.PACK_AB R0, RZ, R0 ;  /* 0x00000000ff00723e */ /* 0x000fc800000010ff */
[----:B------:R-:W-:Y:S01]  /*5980*/  PRMT R26, R0, 0x7610, R26 ;  /* 0x00007610001a7816 */ /* 0x000fe2000000001a */
[----:B------:R-:W-:Y:S06]  /*5990*/  BRA `(.L_x_594) ;  /* 0x0000000c003c7947 */ /* 0x000fec0003800000 */
.L_x_597:
        /* <DEDUP_REMOVED lines=9> */
.L_x_600:
[----:B------:R-:W2:Y:S02]  /*5a30*/  LDG.E.U16 R4, desc[UR36][R4.64] ;  /* 0x0000002404047981 */ /* 0x000ea4000c1e1500 */
[----:B--2---:R-:W-:-:S05]  /*5a40*/  HADD2.F32 R0, -RZ, R4.H0_H0 ;  /* 0x20000004ff007230 */ /* 0x004fca0000004100 */
[----:B------:R-:W-:-:S04]  /*5a50*/  F2FP.BF16.F32.PACK_AB R0, RZ, R0 ;  /* 0x00000000ff00723e */ /* 0x000fc800000010ff */
[----:B------:R-:W-:Y:S01]  /*5a60*/  PRMT R26, R0, 0x7610, R26 ;  /* 0x00007610001a7816 */ /* 0x000fe2000000001a */
[----:B------:R-:W-:Y:S06]  /*5a70*/  BRA `(.L_x_594) ;  /* 0x0000000c00047947 */ /* 0x000fec0003800000 */
.L_x_599:
        /* <DEDUP_REMOVED lines=9> */
.L_x_589:
        /* <DEDUP_REMOVED lines=14> */
.L_x_603:
        /* <DEDUP_REMOVED lines=9> */
.L_x_602:
        /* <DEDUP_REMOVED lines=28> */
.L_x_605:
        /* <DEDUP_REMOVED lines=15> */
.L_x_604:
[----:B------:R0:W5:Y:S01]  /*5f30*/  LDG.E.U16 R26, desc[UR36][R4.64] ;  /* 0x00000024041a7981 */ /* 0x000162000c1e1500 */
[----:B------:R-:W-:Y:S05]  /*5f40*/  BRA `(.L_x_594) ;  /* 0x0000000400d07947 */ /* 0x000fea0003800000 */
.L_x_601:
        /* <DEDUP_REMOVED lines=13> */
.L_x_608:
        /* <DEDUP_REMOVED lines=21> */
.L_x_612:
[----:B------:R-:W-:Y:S05]  /*6170*/  BSYNC B1 ;  /* 0x0000000000017941 */ /* 0x000fea0003800000 */
.L_x_611:
[----:B------:R-:W-:Y:S01]  /*6180*/  LEA R5, R0, 0x3b800000, 0x17 ;  /* 0x3b80000000057811 */ /* 0x000fe200078eb8ff */
[----:B------:R-:W-:-:S05]  /*6190*/  IMAD.SHL.U32 R0, R3, 0x100000, RZ ;  /* 0x0010000003007824 */ /* 0x000fca00078e00ff */
[----:B------:R-:W-:-:S07]  /*61a0*/  LOP3.LUT R0, R5, R0, R6, 0xfe, !PT ;  /* 0x0000000005007212 */ /* 0x000fce00078efe06 */
.L_x_610:
[----:B------:R-:W-:Y:S05]  /*61b0*/  BSYNC B0 ;  /* 0x0000000000007941 */ /* 0x000fea0003800000 */
.L_x_609:
[----:B------:R-:W-:-:S04]  /*61c0*/  F2FP.BF16.F32.PACK_AB R0, RZ, R0 ;  /* 0x00000000ff00723e */ /* 0x000fc800000010ff */
[----:B------:R-:W-:Y:S01]  /*61d0*/  PRMT R26, R0, 0x7610, R26 ;  /* 0x00007610001a7816 */ /* 0x000fe2000000001a */
[----:B------:R-:W-:Y:S06]  /*61e0*/  BRA `(.L_x_594) ;  /* 0x0000000400287947 */ /* 0x000fec0003800000 */
.L_x_607:
        /* <DEDUP_REMOVED lines=21> */
.L_x_616:
[----:B------:R-:W-:Y:S05]  /*6340*/  BSYNC B1 ;  /* 0x0000000000017941 */ /* 0x000fea0003800000 */
.L_x_615:
[----:B------:R-:W-:Y:S01]  /*6350*/  LEA R5, R0, 0x37800000, 0x17 ;  /* 0x3780000000057811 */ /* 0x000fe200078eb8ff */
[----:B------:R-:W-:-:S05]  /*6360*/  IMAD.SHL.U32 R0, R3, 0x200000, RZ ;  /* 0x0020000003007824 */ /* 0x000fca00078e00ff */
[----:B------:R-:W-:-:S07]  /*6370*/  LOP3.LUT R0, R5, R0, R6, 0xfe, !PT ;  /* 0x0000000005007212 */ /* 0x000fce00078efe06 */
.L_x_614:
[----:B------:R-:W-:Y:S05]  /*6380*/  BSYNC B0 ;  /* 0x0000000000007941 */ /* 0x000fea0003800000 */
.L_x_613:
[----:B------:R-:W-:-:S04]  /*6390*/  F2FP.BF16.F32.PACK_AB R0, RZ, R0 ;  /* 0x00000000ff00723e */ /* 0x000fc800000010ff */
[----:B------:R-:W-:Y:S01]  /*63a0*/  PRMT R26, R0, 0x7610, R26 ;  /* 0x00007610001a7816 */ /* 0x000fe2000000001a */
[----:B------:R-:W-:Y:S06]  /*63b0*/  BRA `(.L_x_594) ;  /* 0x0000000000b47947 */ /* 0x000fec0003800000 */
.L_x_606:
        /* <DEDUP_REMOVED lines=14> */
.L_x_620:
[----:B------:R-:W-:Y:S05]  /*64a0*/  BSYNC B0 ;  /* 0x0000000000007941 */ /* 0x000fea0003800000 */
.L_x_619:
[----:B------:R-:W-:-:S04]  /*64b0*/  F2FP.BF16.F32.PACK_AB R0, RZ, R0 ;  /* 0x00000000ff00723e */ /* 0x000fc800000010ff */
[----:B------:R-:W-:Y:S01]  /*64c0*/  PRMT R26, R0, 0x7610, R26 ;  /* 0x00007610001a7816 */ /* 0x000fe2000000001a */
[----:B------:R-:W-:Y:S06]  /*64d0*/  BRA `(.L_x_594) ;  /* 0x00000000006c7947 */ /* 0x000fec0003800000 */
.L_x_593:
        /* <DEDUP_REMOVED lines=16> */
.L_x_621:
[----:B------:R-:W-:Y:S01]  /*65e0*/  PRMT R26, RZ, 0x7610, R26 ;  /* 0x00007610ff1a7816 */ /* 0x000fe2000000001a */
[----:B------:R-:W-:Y:S06]  /*65f0*/  BRA `(.L_x_594) ;  /* 0x0000000000247947 */ /* 0x000fec0003800000 */
.L_x_618:
[----:B------:R-:W2:Y:S02]  /*6600*/  LDG.E.64 R4, desc[UR36][R4.64] ;  /* 0x0000002404047981 */ /* 0x000ea4000c1e1b00 */
[----:B--2---:R-:W0:Y:S02]  /*6610*/  I2F.U64 R0, R4 ;  /* 0x0000000400007312 */ /* 0x004e240000301000 */
[----:B0-----:R-:W-:-:S04]  /*6620*/  F2FP.BF16.F32.PACK_AB R0, RZ, R0 ;  /* 0x00000000ff00723e */ /* 0x001fc800000010ff */
[----:B------:R-:W-:Y:S01]  /*6630*/  PRMT R26, R0, 0x7610, R26 ;  /* 0x00007610001a7816 */ /* 0x000fe2000000001a */
[----:B------:R-:W-:Y:S06]  /*6640*/  BRA `(.L_x_594) ;  /* 0x0000000000107947 */ /* 0x000fec0003800000 */
.L_x_617:
[----:B------:R-:W2:Y:S02]  /*6650*/  LDG.E R4, desc[UR36][R4.64] ;  /* 0x0000002404047981 */ /* 0x000ea4000c1e1900 */
[----:B--2---:R-:W-:-:S04]  /*6660*/  I2FP.F32.U32 R0, R4 ;  /* 0x0000000400007245 */ /* 0x004fc80000201000 */
[----:B------:R-:W-:-:S04]  /*6670*/  F2FP.BF16.F32.PACK_AB R0, RZ, R0 ;  /* 0x00000000ff00723e */ /* 0x000fc800000010ff */
[----:B------:R-:W-:-:S07]  /*6680*/  PRMT R26, R0, 0x7610, R26 ;  /* 0x00007610001a7816 */ /* 0x000fce000000001a */
.L_x_594:
[----:B------:R-:W-:-:S07]  /*6690*/  VIADD R23, R23, 0x80 ;  /* 0x0000008017177836 */ /* 0x000fce0000000000 */
.L_x_555:
[----:B------:R-:W-:Y:S05]  /*66a0*/  BSYNC B6 ;  /* 0x0000000000067941 */ /* 0x000fea0003800000 */
.L_x_554:
        /* <DEDUP_REMOVED lines=26> */
.L_x_627:
[----:B------:R-:W2:Y:S02]  /*6850*/  LDG.E.U8 R4, desc[UR36][R4.64] ;  /* 0x0000002404047981 */ /* 0x000ea4000c1e1100 */
[----:B--2---:R-:W-:-:S04]  /*6860*/  I2FP.F32.U32 R0, R4 ;  /* 0x0000000400007245 */ /* 0x004fc80000201000 */
[----:B------:R-:W-:-:S04]  /*6870*/  F2FP.BF16.F32.PACK_AB R0, RZ, R0 ;  /* 0x00000000ff00723e */ /* 0x000fc800000010ff */
[----:B------:R-:W-:Y:S01]  /*6880*/  PRMT R24, R0, 0x7610, R24 ;  /* 0x0000761000187816 */ /* 0x000fe20000000018 */
[----:B------:R-:W-:Y:S06]  /*6890*/  BRA `(.L_x_629) ;  /* 0x0000000c00c87947 */ /* 0x000fec0003800000 */
.L_x_626:
        /* <DEDUP_REMOVED lines=11> */
.L_x_631:
[----:B------:R-:W2:Y:S02]  /*6950*/  LDG.E R4, desc[UR36][R4.64] ;  /* 0x0000002404047981 */ /* 0x000ea4000c1e1900 */
[----:B--2---:R-:W-:-:S04]  /*6960*/  I2FP.F32.S32 R0, R4 ;  /* 0x0000000400007245 */ /* 0x004fc80000201400 */
[----:B------:R-:W-:-:S04]  /*6970*/  F2FP.BF16.F32.PACK_AB R0, RZ, R0 ;  /* 0x00000000ff00723e */ /* 0x000fc800000010ff */
[----:B------:R-:W-:Y:S01]  /*6980*/  PRMT R24, R0, 0x7610, R24 ;  /* 0x0000761000187816 */ /* 0x000fe20000000018 */
[----:B------:R-:W-:Y:S06]  /*6990*/  BRA `(.L_x_629) ;  /* 0x0000000c00887947 */ /* 0x000fec0003800000 */
.L_x_630:
[----:B------:R-:W2:Y:S02]  /*69a0*/  LDG.E.U16 R4, desc[UR36][R4.64] ;  /* 0x0000002404047981 */ /* 0x000ea4000c1e1500 */
[----:B--2---:R-:W0:Y:S02]  /*69b0*/  I2F.S16 R0, R4 ;  /* 0x0000000400007306 */ /* 0x004e240000101400 */
[----:B0-----:R-:W-:-:S04]  /*69c0*/  F2FP.BF16.F32.PACK_AB R0, RZ, R0 ;  /* 0x00000000ff00723e */ /* 0x001fc800000010ff */
[----:B------:R-:W-:Y:S01]  /*69d0*/  PRMT R24, R0, 0x7610, R24 ;  /* 0x0000761000187816 */ /* 0x000fe20000000018 */
[----:B------:R-:W-:Y:S06]  /*69e0*/  BRA `(.L_x_629) ;  /* 0x0000000c00747947 */ /* 0x000fec0003800000 */
.L_x_625:
        /* <DEDUP_REMOVED lines=9> */
.L_x_633:
[----:B------:R-:W2:Y:S02]  /*6a80*/  LDG.E.U16 R0, desc[UR36][R4.64] ;  /* 0x0000002404007981 */ /* 0x000ea4000c1e1500 */
[----:B--2---:R-:W-:-:S05]  /*6a90*/  HADD2.F32 R0, -RZ, R0.H0_H0 ;  /* 0x20000000ff007230 */ /* 0x004fca0000004100 */
[----:B------:R-:W-:-:S04]  /*6aa0*/  F2FP.BF16.F32.PACK_AB R0, RZ, R0 ;  /* 0x00000000ff00723e */ /* 0x000fc800000010ff */
[----:B------:R-:W-:Y:S01]  /*6ab0*/  PRMT R24, R0, 0x7610, R24 ;  /* 0x0000761000187816 */ /* 0x000fe20000000018 */
[----:B------:R-:W-:Y:S06]  /*6ac0*/  BRA `(.L_x_629) ;  /* 0x0000000c003c7947 */ /* 0x000fec0003800000 */
.L_x_632:
        /* <DEDUP_REMOVED lines=9> */
.L_x_635:
[----:B------:R-:W2:Y:S02]  /*6b60*/  LDG.E.U16 R4, desc[UR36][R4.64] ;  /* 0x0000002404047981 */ /* 0x000ea4000c1e1500 */
[----:B--2---:R-:W-:-:S05]  /*6b70*/  HADD2.F32 R0, -RZ, R4.H0_H0 ;  /* 0x20000004ff007230 */ /* 0x004fca0000004100 */
[----:B------:R-:W-:-:S04]  /*6b80*/  F2FP.BF16.F32.PACK_AB R0, RZ, R0 ;  /* 0x00000000ff00723e */ /* 0x000fc800000010ff */
[----:B------:R-:W-:Y:S01]  /*6b90*/  PRMT R24, R0, 0x7610, R24 ;  /* 0x0000761000187816 */ /* 0x000fe20000000018 */
[----:B------:R-:W-:Y:S06]  /*6ba0*/  BRA `(.L_x_629) ;  /* 0x0000000c00047947 */ /* 0x000fec0003800000 */
.L_x_634:
        /* <DEDUP_REMOVED lines=9> */
.L_x_624:
        /* <DEDUP_REMOVED lines=14> */
.L_x_638:
        /* <DEDUP_REMOVED lines=9> */
.L_x_637:
        /* <DEDUP_REMOVED lines=28> */
.L_x_640:
        /* <DEDUP_REMOVED lines=15> */
.L_x_639:
[----:B------:R0:W5:Y:S01]  /*7060*/  LDG.E.U16 R24, desc[UR36][R4.64] ;  /* 0x0000002404187981 */ /* 0x000162000c1e1500 */
[----:B------:R-:W-:Y:S05]  /*7070*/  BRA `(.L_x_629) ;  /* 0x0000000400d07947 */ /* 0x000fea0003800000 */
.L_x_636:
        /* <DEDUP_REMOVED lines=13> */
.L_x_643:
        /* <DEDUP_REMOVED lines=21> */
.L_x_647:
[----:B------:R-:W-:Y:S05]  /*72a0*/  BSYNC B1 ;  /* 0x0000000000017941 */ /* 0x000fea0003800000 */
.L_x_646:
[----:B------:R-:W-:Y:S01]  /*72b0*/  LEA R5, R0, 0x3b800000, 0x17 ;  /* 0x3b80000000057811 */ /* 0x000fe200078eb8ff */
[----:B------:R-:W-:-:S05]  /*72c0*/  IMAD.SHL.U32 R0, R3, 0x100000, RZ ;  /* 0x0010000003007824 */ /* 0x000fca00078e00ff */
[----:B------:R-:W-:-:S07]  /*72d0*/  LOP3.LUT R0, R5, R0, R6, 0xfe, !PT ;  /* 0x0000000005007212 */ /* 0x000fce00078efe06 */
.L_x_645:
[----:B------:R-:W-:Y:S05]  /*72e0*/  BSYNC B0 ;  /* 0x0000000000007941 */ /* 0x000fea0003800000 */
.L_x_644:
[----:B------:R-:W-:-:S04]  /*72f0*/  F2FP.BF16.F32.PACK_AB R0, RZ, R0 ;  /* 0x00000000ff00723e */ /* 0x000fc800000010ff */
[----:B------:R-:W-:Y:S01]  /*7300*/  PRMT R24, R0, 0x7610, R24 ;  /* 0x0000761000187816 */ /* 0x000fe20000000018 */
[----:B------:R-:W-:Y:S06]  /*7310*/  BRA `(.L_x_629) ;  /* 0x0000000400287947 */ /* 0x000fec0003800000 */
.L_x_642:
        /* <DEDUP_REMOVED lines=21> */
.L_x_651:
[----:B------:R-:W-:Y:S05]  /*7470*/  BSYNC B1 ;  /* 0x0000000000017941 */ /* 0x000fea0003800000 */
.L_x_650:
[----:B------:R-:W-:Y:S01]  /*7480*/  LEA R5, R0, 0x37800000, 0x17 ;  /* 0x3780000000057811 */ /* 0x000fe200078eb8ff */
[----:B------:R-:W-:-:S05]  /*7490*/  IMAD.SHL.U32 R0, R3, 0x200000, RZ ;  /* 0x0020000003007824 */ /* 0x000fca00078e00ff */
[----:B------:R-:W-:-:S07]  /*74a0*/  LOP3.LUT R0, R5, R0, R6, 0xfe, !PT ;  /* 0x0000000005007212 */ /* 0x000fce00078efe06 */
.L_x_649:
[----:B------:R-:W-:Y:S05]  /*74b0*/  BSYNC B0 ;  /* 0x0000000000007941 */ /* 0x000fea0003800000 */
.L_x_648:
[----:B------:R-:W-:-:S04]  /*74c0*/  F2FP.BF16.F32.PACK_AB R0, RZ, R0 ;  /* 0x00000000ff00723e */ /* 0x000fc800000010ff */
[----:B------:R-:W-:Y:S01]  /*74d0*/  PRMT R24, R0, 0x7610, R24 ;  /* 0x0000761000187816 */ /* 0x000fe20000000018 */
[----:B------:R-:W-:Y:S06]  /*74e0*/  BRA `(.L_x_629) ;  /* 0x0000000000b47947 */ /* 0x000fec0003800000 */
.L_x_641:
        /* <DEDUP_REMOVED lines=14> */
.L_x_655:
[----:B------:R-:W-:Y:S05]  /*75d0*/  BSYNC B0 ;  /* 0x0000000000007941 */ /* 0x000fea0003800000 */
.L_x_654:
[----:B------:R-:W-:-:S04]  /*75e0*/  F2FP.BF16.F32.PACK_AB R0, RZ, R0 ;  /* 0x00000000ff00723e */ /* 0x000fc800000010ff */
[----:B------:R-:W-:Y:S01]  /*75f0*/  PRMT R24, R0, 0x7610, R24 ;  /* 0x0000761000187816 */ /* 0x000fe20000000018 */
[----:B------:R-:W-:Y:S06]  /*7600*/  BRA `(.L_x_629) ;  /* 0x00000000006c7947 */ /* 0x000fec0003800000 */
.L_x_628:
        /* <DEDUP_REMOVED lines=16> */
.L_x_656:
[----:B------:R-:W-:Y:S01]  /*7710*/  PRMT R24, RZ, 0x7610, R24 ;  /* 0x00007610ff187816 */ /* 0x000fe20000000018 */
[----:B------:R-:W-:Y:S06]  /*7720*/  BRA `(.L_x_629) ;  /* 0x0000000000247947 */ /* 0x000fec0003800000 */
.L_x_653:
[----:B------:R-:W2:Y:S02]  /*7730*/  LDG.E.64 R4, desc[UR36][R4.64] ;  /* 0x0000002404047981 */ /* 0x000ea4000c1e1b00 */
[----:B--2---:R-:W0:Y:S02]  /*7740*/  I2F.U64 R0, R4 ;  /* 0x0000000400007312 */ /* 0x004e240000301000 */
[----:B0-----:R-:W-:-:S04]  /*7750*/  F2FP.BF16.F32.PACK_AB R0, RZ, R0 ;  /* 0x00000000ff00723e */ /* 0x001fc800000010ff */
[----:B------:R-:W-:Y:S01]  /*7760*/  PRMT R24, R0, 0x7610, R24 ;  /* 0x0000761000187816 */ /* 0x000fe20000000018 */
[----:B------:R-:W-:Y:S06]  /*7770*/  BRA `(.L_x_629) ;  /* 0x0000000000107947 */ /* 0x000fec0003800000 */
.L_x_652:
[----:B------:R-:W2:Y:S02]  /*7780*/  LDG.E R4, desc[UR36][R4.64] ;  /* 0x0000002404047981 */ /* 0x000ea4000c1e1900 */
[----:B--2---:R-:W-:-:S04]  /*7790*/  I2FP.F32.U32 R0, R4 ;  /* 0x0000000400007245 */ /* 0x004fc80000201000 */
[----:B------:R-:W-:-:S04]  /*77a0*/  F2FP.BF16.F32.PACK_AB R0, RZ, R0 ;  /* 0x00000000ff00723e */ /* 0x000fc800000010ff */
[----:B------:R-:W-:-:S07]  /*77b0*/  PRMT R24, R0, 0x7610, R24 ;  /* 0x0000761000187816 */ /* 0x000fce0000000018 */
.L_x_629:
        /* <DEDUP_REMOVED lines=21> */
.L_x_660:
[----:B------:R-:W2:Y:S02]  /*7910*/  LDG.E.U8 R4, desc[UR36][R4.64] ;  /* 0x0000002404047981 */ /* 0x000ea4000c1e1100 */
[----:B--2---:R-:W-:-:S04]  /*7920*/  I2FP.F32.U32 R0, R4 ;  /* 0x0000000400007245 */ /* 0x004fc80000201000 */
[----:B------:R-:W-:Y:S01]  /*7930*/  F2FP.BF16.F32.PACK_AB R0, RZ, R0 ;  /* 0x00000000ff00723e */ /* 0x000fe200000010ff */
[----:B------:R-:W-:Y:S06]  /*7940*/  BRA `(.L_x_623) ;  /* 0x0000000c008c7947 */ /* 0x000fec0003800000 */
.L_x_659:
        /* <DEDUP_REMOVED lines=10> */
.L_x_663:
[----:B------:R-:W2:Y:S02]  /*79f0*/  LDG.E R4, desc[UR36][R4.64] ;  /* 0x0000002404047981 */ /* 0x000ea4000c1e1900 */
[----:B--2---:R-:W-:-:S04]  /*7a00*/  I2FP.F32.S32 R0, R4 ;  /* 0x0000000400007245 */ /* 0x004fc80000201400 */
[----:B------:R-:W-:Y:S01]  /*7a10*/  F2FP.BF16.F32.PACK_AB R0, RZ, R0 ;  /* 0x00000000ff00723e */ /* 0x000fe200000010ff */
[----:B------:R-:W-:Y:S06]  /*7a20*/  BRA `(.L_x_623) ;  /* 0x0000000c00547947 */ /* 0x000fec0003800000 */
.L_x_662:
[----:B------:R-:W2:Y:S02]  /*7a30*/  LDG.E.U16 R4, desc[UR36][R4.64] ;  /* 0x0000002404047981 */ /* 0x000ea4000c1e1500 */
[----:B--2---:R-:W0:Y:S02]  /*7a40*/  I2F.S16 R0, R4 ;  /* 0x0000000400007306 */ /* 0x004e240000101400 */
[----:B0-----:R-:W-:Y:S01]  /*7a50*/  F2FP.BF16.F32.PACK_AB R0, RZ, R0 ;  /* 0x00000000ff00723e */ /* 0x001fe200000010ff */
[----:B------:R-:W-:Y:S06]  /*7a60*/  BRA `(.L_x_623) ;  /* 0x0000000c00447947 */ /* 0x000fec0003800000 */
.L_x_658:
        /* <DEDUP_REMOVED lines=9> */
.L_x_665:
[----:B------:R-:W2:Y:S02]  /*7b00*/  LDG.E.U16 R0, desc[UR36][R4.64] ;  /* 0x0000002404007981 */ /* 0x000ea4000c1e1500 */
[----:B--2---:R-:W-:-:S05]  /*7b10*/  HADD2.F32 R0, -RZ, R0.H0_H0 ;  /* 0x20000000ff007230 */ /* 0x004fca0000004100 */
[----:B------:R-:W-:Y:S01]  /*7b20*/  F2FP.BF16.F32.PACK_AB R0, RZ, R0 ;  /* 0x00000000ff00723e */ /* 0x000fe200000010ff */
[----:B------:R-:W-:Y:S06]  /*7b30*/  BRA `(.L_x_623) ;  /* 0x0000000c00107947 */ /* 0x000fec0003800000 */
.L_x_664:
        /* <DEDUP_REMOVED lines=9> */
.L_x_667:
[----:B------:R-:W2:Y:S02]  /*7bd0*/  LDG.E.U16 R4, desc[UR36][R4.64] ;  /* 0x0000002404047981 */ /* 0x000ea4000c1e1500 */
[----:B--2---:R-:W-:-:S05]  /*7be0*/  HADD2.F32 R0, -RZ, R4.H0_H0 ;  /* 0x20000004ff007230 */ /* 0x004fca0000004100 */
[----:B------:R-:W-:Y:S01]  /*7bf0*/  F2FP.BF16.F32.PACK_AB R0, RZ, R0 ;  /* 0x00000000ff00723e */ /* 0x000fe200000010ff */
[----:B------:R-:W-:Y:S06]  /*7c00*/  BRA `(.L_x_623) ;  /* 0x0000000800dc7947 */ /* 0x000fec0003800000 */
.L_x_666:
        /* <DEDUP_REMOVED lines=8> */
.L_x_657:
        /* <DEDUP_REMOVED lines=13> */
.L_x_670:
        /* <DEDUP_REMOVED lines=8> */
.L_x_669:
        /* <DEDUP_REMOVED lines=28> */
.L_x_672:
        /* <DEDUP_REMOVED lines=12> */
[----:B------:R-:W-:Y:S01]  /*8060*/  F2FP.BF16.F32.PACK_AB R0, RZ, R0 ;  /* 0x00000000ff00723e */ /* 0x000fe200000010ff */
[----:B------:R-:W-:Y:S06]  /*8070*/  BRA `(.L_x_623) ;  /* 0x0000000400c07947 */ /* 0x000fec0003800000 */
.L_x_671:
[----:B------:R1:W5:Y:S01]  /*8080*/  LDG.E.U16 R0, desc[UR36][R4.64] ;  /* 0x0000002404007981 */ /* 0x000362000c1e1500 */
[----:B------:R-:W-:Y:S05]  /*8090*/  BRA `(.L_x_623) ;  /* 0x0000000400b87947 */ /* 0x000fea0003800000 */
.L_x_668:
        /* <DEDUP_REMOVED lines=12> */
.L_x_675:
        /* <DEDUP_REMOVED lines=21> */
.L_x_679:
[----:B------:R-:W-:Y:S05]  /*82b0*/  BSYNC B1 ;  /* 0x0000000000017941 */ /* 0x000fea0003800000 */
.L_x_678:
[----:B------:R-:W-:Y:S01]  /*82c0*/  LEA R5, R0, 0x3b800000, 0x17 ;  /* 0x3b80000000057811 */ /* 0x000fe200078eb8ff */
[----:B------:R-:W-:-:S05]  /*82d0*/  IMAD.SHL.U32 R0, R3, 0x100000, RZ ;  /* 0x0010000003007824 */ /* 0x000fca00078e00ff */
[----:B------:R-:W-:-:S07]  /*82e0*/  LOP3.LUT R0, R5, R0, R6, 0xfe, !PT ;  /* 0x0000000005007212 */ /* 0x000fce00078efe06 */
.L_x_677:
[----:B------:R-:W-:Y:S05]  /*82f0*/  BSYNC B0 ;  /* 0x0000000000007941 */ /* 0x000fea0003800000 */
.L_x_676:
[----:B------:R-:W-:Y:S01]  /*8300*/  F2FP.BF16.F32.PACK_AB R0, RZ, R0 ;  /* 0x00000000ff00723e */ /* 0x000fe200000010ff */
[----:B------:R-:W-:Y:S06]  /*8310*/  BRA `(.L_x_623) ;  /* 0x0000000400187947 */ /* 0x000fec0003800000 */
.L_x_674:
        /* <DEDUP_REMOVED lines=21> */
.L_x_683:
[----:B------:R-:W-:Y:S05]  /*8470*/  BSYNC B1 ;  /* 0x0000000000017941 */ /* 0x000fea0003800000 */
.L_x_682:
[----:B------:R-:W-:Y:S01]  /*8480*/  LEA R5, R0, 0x37800000, 0x17 ;  /* 0x3780000000057811 */ /* 0x000fe200078eb8ff */
[----:B------:R-:W-:-:S05]  /*8490*/  IMAD.SHL.U32 R0, R3, 0x200000, RZ ;  /* 0x0020000003007824 */ /* 0x000fca00078e00ff */
[----:B------:R-:W-:-:S07]  /*84a0*/  LOP3.LUT R0, R5, R0, R6, 0xfe, !PT ;  /* 0x0000000005007212 */ /* 0x000fce00078efe06 */
.L_x_681:
[----:B------:R-:W-:Y:S05]  /*84b0*/  BSYNC B0 ;  /* 0x0000000000007941 */ /* 0x000fea0003800000 */
.L_x_680:
[----:B------:R-:W-:Y:S01]  /*84c0*/  F2FP.BF16.F32.PACK_AB R0, RZ, R0 ;  /* 0x00000000ff00723e */ /* 0x000fe200000010ff */
[----:B------:R-:W-:Y:S06]  /*84d0*/  BRA `(.L_x_623) ;  /* 0x0000000000a87947 */ /* 0x000fec0003800000 */
.L_x_673:
        /* <DEDUP_REMOVED lines=14> */
.L_x_687:
[----:B------:R-:W-:Y:S05]  /*85c0*/  BSYNC B0 ;  /* 0x0000000000007941 */ /* 0x000fea0003800000 */
.L_x_686:
[----:B------:R-:W-:Y:S01]  /*85d0*/  F2FP.BF16.F32.PACK_AB R0, RZ, R0 ;  /* 0x00000000ff00723e */ /* 0x000fe200000010ff */
[----:B------:R-:W-:Y:S06]  /*85e0*/  BRA `(.L_x_623) ;  /* 0x0000000000647947 */ /* 0x000fec0003800000 */
.L_x_661:
        /* <DEDUP_REMOVED lines=16> */
.L_x_688:
[----:B------:R-:W-:Y:S01]  /*86f0*/  PRMT R0, RZ, 0x7610, R0 ;  /* 0x00007610ff007816 */ /* 0x000fe20000000000 */
[----:B------:R-:W-:Y:S06]  /*8700*/  BRA `(.L_x_623) ;  /* 0x00000000001c7947 */ /* 0x000fec0003800000 */
.L_x_685:
[----:B------:R-:W2:Y:S02]  /*8710*/  LDG.E.64 R4, desc[UR36][R4.64] ;  /* 0x0000002404047981 */ /* 0x000ea4000c1e1b00 */
[----:B--2---:R-:W0:Y:S02]  /*8720*/  I2F.U64 R0, R4 ;  /* 0x0000000400007312 */ /* 0x004e240000301000 */
[----:B0-----:R-:W-:Y:S01]  /*8730*/  F2FP.BF16.F32.PACK_AB R0, RZ, R0 ;  /* 0x00000000ff00723e */ /* 0x001fe200000010ff */
[----:B------:R-:W-:Y:S06]  /*8740*/  BRA `(.L_x_623) ;  /* 0x00000000000c7947 */ /* 0x000fec0003800000 */
.L_x_684:
[----:B------:R-:W2:Y:S02]  /*8750*/  LDG.E R4, desc[UR36][R4.64] ;  /* 0x0000002404047981 */ /* 0x000ea4000c1e1900 */
[----:B--2---:R-:W-:-:S04]  /*8760*/  I2FP.F32.U32 R0, R4 ;  /* 0x0000000400007245 */ /* 0x004fc80000201000 */
[----:B------:R-:W-:-:S07]  /*8770*/  F2FP.BF16.F32.PACK_AB R0, RZ, R0 ;  /* 0x00000000ff00723e */ /* 0x000fce00000010ff */
.L_x_623:
[----:B------:R-:W-:Y:S05]  /*8780*/  BSYNC B6 ;  /* 0x0000000000067941 */ /* 0x000fea0003800000 */
.L_x_622:
[----:B------:R-:W2:Y:S01]  /*8790*/  S2R R25, SR_TID.X ;  /* 0x0000000000197919 */ /* 0x000ea20000002100 */
[----:B------:R-:W3:Y:S01]  /*87a0*/  LDC.U8 R17, c[0x0][0x258] ;  /* 0x00009600ff117b82 */ /* 0x000ee20000000000 */
[----:B------:R-:W-:Y:S01]  /*87b0*/  BSSY B0, `(.L_x_689) ;  /* 0x0000016000007945 */ /* 0x000fe20003800000 */
[CC--:B--2---:R-:W-:Y:S01]  /*87c0*/  ISETP.GE.AND P2, PT, R25.reuse, R16.reuse, PT ;  /* 0x000000101900720c */ /* 0x0c4fe20003f46270 */
[C---:B------:R-:W-:Y:S02]  /*87d0*/  VIADD R3, R25.reuse, 0x100 ;  /* 0x0000010019037836 */ /* 0x040fe40000000000 */
[C---:B01----:R-:W-:Y:S02]  /*87e0*/  VIADD R5, R25.reuse, 0x180 ;  /* 0x0000018019057836 */ /* 0x043fe40000000000 */
[----:B------:R-:W-:Y:S01]  /*87f0*/  VIADD R23, R25, 0x80 ;  /* 0x0000008019177836 */ /* 0x000fe20000000000 */
[-C--:B------:R-:W-:Y:S02]  /*8800*/  ISETP.GE.AND P0, PT, R3, R16.reuse, PT ;  /* 0x000000100300720c */ /* 0x080fe40003f06270 */
[----:B------:R-:W-:-:S02]  /*8810*/  ISETP.GE.AND P1, PT, R5, R16, PT ;  /* 0x000000100500720c */ /* 0x000fc40003f26270 */
[----:B------:R-:W-:-:S03]  /*8820*/  ISETP.GE.AND P3, PT, R23, R16, PT ;  /* 0x000000101700720c */ /* 0x000fc60003f66270 */
[----:B------:R-:W-:Y:S10]  /*8830*/  @P2 BRA `(.L_x_690) ;  /* 0x0000000000342947 */ /* 0x000ff40003800000 */
[----:B-----5:R-:W-:-:S05]  /*8840*/  IMAD.U32 R22, R22, 0x10000, RZ ;  /* 0x0001000016167824 */ /* 0x020fca00078e00ff */
[----:B------:R-:W-:-:S13]  /*8850*/  FSETP.GTU.FTZ.AND P4, PT, R22, -3, PT ;  /* 0xc04000001600780b */ /* 0x000fda0003f9c000 */
[----:B------:R-:W-:Y:S01]  /*8860*/  @!P4 PRMT R3, RZ, 0x7610, R3 ;  /* 0x00007610ff03c816 */ /* 0x000fe20000000003 */
[----:B------:R-:W-:Y:S06]  /*8870*/  @!P4 BRA `(.L_x_690) ;  /* 0x000000000024c947 */ /* 0x000fec0003800000 */
        /* <DEDUP_REMOVED lines=9> */
.L_x_690:
[----:B------:R-:W-:Y:S05]  /*8910*/  BSYNC B0 ;  /* 0x0000000000007941 */ /* 0x000fea0003800000 */
.L_x_689:
[----:B------:R-:W-:Y:S04]  /*8920*/  BSSY B0, `(.L_x_691) ;  /* 0x000000e000007945 */ /* 0x000fe80003800000 */
[----:B------:R-:W-:Y:S05]  /*8930*/  @P3 BRA `(.L_x_692) ;  /* 0x0000000000303947 */ /* 0x000fea0003800000 */
        /* <DEDUP_REMOVED lines=12> */
.L_x_692:
[----:B------:R-:W-:Y:S05]  /*8a00*/  BSYNC B0 ;  /* 0x0000000000007941 */ /* 0x000fea0003800000 */
.L_x_691:
        /* <DEDUP_REMOVED lines=14> */
.L_x_694:
[----:B------:R-:W-:Y:S05]  /*8af0*/  BSYNC B0 ;  /* 0x0000000000007941 */ /* 0x000fea0003800000 */
.L_x_693:
        /* <DEDUP_REMOVED lines=14> */
.L_x_696:
[----:B------:R-:W-:Y:S05]  /*8be0*/  BSYNC B0 ;  /* 0x0000000000007941 */ /* 0x000fea0003800000 */
.L_x_695:
[----:B------:R-:W-:Y:S04]  /*8bf0*/  BSSY B6, `(.L_x_697) ;  /* 0x0000112000067945 */ /* 0x000fe80003800000 */
[----:B------:R-:W-:Y:S05]  /*8c00*/  @P2 BRA `(.L_x_698) ;  /* 0x0000001000402947 */ /* 0x000fea0003800000 */
[----:B------:R-:W0:Y:S01]  /*8c10*/  LDC.64 R8, c[0x0][0x230] ;  /* 0x00008c00ff087b82 */ /* 0x000e220000000a00 */
[----:B---3-5:R-:W-:Y:S01]  /*8c20*/  PRMT R0, R17, 0x9910, RZ ;  /* 0x0000991011007816 */ /* 0x028fe200000000ff */
        /* <DEDUP_REMOVED lines=15> */
[----:B------:R-:W-:Y:S02]  /*8d20*/  IMAD.U32 R3, R3, 0x10000, RZ ;  /* 0x0001000003037824 */ /* 0x000fe400078e00ff */
[----:B------:R-:W-:-:S04]  /*8d30*/  IMAD.MOV.U32 R25, RZ, RZ, R23 ;  /* 0x000000ffff197224 */ /* 0x000fc800078e0017 */
[----:B------:R-:W0:Y:S02]  /*8d40*/  F2I.FTZ.TRUNC.NTZ R3, R3 ;  /* 0x0000000300037305 */ /* 0x000e24000021f100 */
[----:B0-----:R0:W-:Y:S01]  /*8d50*/  STG.E.U8 desc[UR36][R8.64], R3 ;  /* 0x0000000308007986 */ /* 0x0011e2000c101124 */
[----:B------:R-:W-:Y:S05]  /*8d60*/  BRA `(.L_x_698) ;  /* 0x0000000c00e87947 */ /* 0x000fea0003800000 */
.L_x_702:
[----:B------:R-:W-:Y:S02]  /*8d70*/  IMAD.U32 R5, R3, 0x10000, RZ ;  /* 0x0001000003057824 */ /* 0x000fe400078e00ff */
[----:B------:R-:W-:-:S04]  /*8d80*/  IMAD.MOV.U32 R25, RZ, RZ, R23 ;  /* 0x000000ffff197224 */ /* 0x000fc800078e0017 */
[----:B------:R-:W0:Y:S02]  /*8d90*/  F2I.S64.TRUNC R4, R5 ;  /* 0x0000000500047311 */ /* 0x000e24000020d900 */
[----:B0-----:R0:W-:Y:S01]  /*8da0*/  STG.E.U8 desc[UR36][R8.64], R4 ;  /* 0x0000000408007986 */ /* 0x0011e2000c101124 */
[----:B------:R-:W-:Y:S05]  /*8db0*/  BRA `(.L_x_698) ;  /* 0x0000000c00d47947 */ /* 0x000fea0003800000 */
.L_x_701:
[----:B------:R-:W-:-:S13]  /*8dc0*/  ISETP.NE.AND P0, PT, R0, 0x2, PT ;  /* 0x000000020000780c */ /* 0x000fda0003f05270 */
[----:B------:R-:W-:Y:S05]  /*8dd0*/  @!P0 BRA `(.L_x_704) ;  /* 0x0000000000388947 */ /* 0x000fea0003800000 */
[----:B------:R-:W-:-:S13]  /*8de0*/  ISETP.NE.AND P0, PT, R0, 0x3, PT ;  /* 0x000000030000780c */ /* 0x000fda0003f05270 */
[----:B------:R-:W-:Y:S05]  /*8df0*/  @!P0 BRA `(.L_x_705) ;  /* 0x00000000001c8947 */ /* 0x000fea0003800000 */
[----:B------:R-:W-:-:S13]  /*8e00*/  ISETP.NE.AND P0, PT, R0, 0x4, PT ;  /* 0x000000040000780c */ /* 0x000fda0003f05270 */
[----:B------:R-:W-:Y:S05]  /*8e10*/  @P0 BRA `(.L_x_703) ;  /* 0x0000000c00500947 */ /* 0x000fea0003800000 */
[----:B------:R-:W-:Y:S02]  /*8e20*/  IMAD.U32 R4, R3, 0x10000, RZ ;  /* 0x0001000003047824 */ /* 0x000fe400078e00ff */
[----:B------:R-:W-:-:S04]  /*8e30*/  IMAD.MOV.U32 R25, RZ, RZ, R23 ;  /* 0x000000ffff197224 */ /* 0x000fc800078e0017 */
[----:B------:R-:W0:Y:S02]  /*8e40*/  F2I.S64.TRUNC R4, R4 ;  /* 0x0000000400047311 */ /* 0x000e24000020d900 */
[----:B0-----:R0:W-:Y:S01]  /*8e50*/  STG.E.64 desc[UR36][R8.64], R4 ;  /* 0x0000000408007986 */ /* 0x0011e2000c101b24 */
[----:B------:R-:W-:Y:S05]  /*8e60*/  BRA `(.L_x_698) ;  /* 0x0000000c00a87947 */ /* 0x000fea0003800000 */
.L_x_705:
[----:B------:R-:W-:Y:S02]  /*8e70*/  IMAD.U32 R3, R3, 0x10000, RZ ;  /* 0x0001000003037824 */ /* 0x000fe400078e00ff */
[----:B------:R-:W-:-:S04]  /*8e80*/  IMAD.MOV.U32 R25, RZ, RZ, R23 ;  /* 0x000000ffff197224 */ /* 0x000fc800078e0017 */
[----:B------:R-:W0:Y:S02]  /*8e90*/  F2I.FTZ.TRUNC.NTZ R3, R3 ;  /* 0x0000000300037305 */ /* 0x000e24000021f100 */
[----:B0-----:R0:W-:Y:S01]  /*8ea0*/  STG.E desc[UR36][R8.64], R3 ;  /* 0x0000000308007986 */ /* 0x0011e2000c101924 */
[----:B------:R-:W-:Y:S05]  /*8eb0*/  BRA `(.L_x_698) ;  /* 0x0000000c00947947 */ /* 0x000fea0003800000 */
.L_x_704:
[----:B------:R-:W-:Y:S02]  /*8ec0*/  IMAD.U32 R3, R3, 0x10000, RZ ;  /* 0x0001000003037824 */ /* 0x000fe400078e00ff */
[----:B------:R-:W-:-:S04]  /*8ed0*/  IMAD.MOV.U32 R25, RZ, RZ, R23 ;  /* 0x000000ffff197224 */ /* 0x000fc800078e0017 */
[----:B------:R-:W0:Y:S02]  /*8ee0*/  F2I.FTZ.TRUNC.NTZ R3, R3 ;  /* 0x0000000300037305 */ /* 0x000e24000021f100 */
[----:B0-----:R0:W-:Y:S01]  /*8ef0*/  STG.E.U16 desc[UR36][R8.64], R3 ;  /* 0x0000000308007986 */ /* 0x0011e2000c101524 */
[----:B------:R-:W-:Y:S05]  /*8f00*/  BRA `(.L_x_698) ;  /* 0x0000000c00807947 */ /* 0x000fea0003800000 */
.L_x_700:
[----:B------:R-:W-:-:S13]  /*8f10*/  ISETP.GT.AND P0, PT, R0, 0x6, PT ;  /* 0x000000060000780c */ /* 0x000fda0003f04270 */
[----:B------:R-:W-:Y:S05]  /*8f20*/  @P0 BRA `(.L_x_706) ;  /* 0x0000000000340947 */ /* 0x000fea0003800000 */
[----:B------:R-:W-:-:S13]  /*8f30*/  ISETP.NE.AND P0, PT, R0, 0x5, PT ;  /* 0x000000050000780c */ /* 0x000fda0003f05270 */
[----:B------:R-:W-:Y:S05]  /*8f40*/  @!P0 BRA `(.L_x_707) ;  /* 0x0000000000188947 */ /* 0x000fea0003800000 */
[----:B------:R-:W-:-:S13]  /*8f50*/  ISETP.NE.AND P0, PT, R0, 0x6, PT ;  /* 0x000000060000780c */ /* 0x000fda0003f05270 */
[----:B------:R-:W-:Y:S05]  /*8f60*/  @P0 BRA `(.L_x_703) ;  /* 0x0000000800fc0947 */ /* 0x000fea0003800000 */
[----:B------:R-:W-:Y:S02]  /*8f70*/  IMAD.U32 R3, R3, 0x10000, RZ ;  /* 0x0001000003037824 */ /* 0x000fe400078e00ff */
[----:B------:R-:W-:-:S03]  /*8f80*/  IMAD.MOV.U32 R25, RZ, RZ, R23 ;  /* 0x000000ffff197224 */ /* 0x000fc600078e0017 */
[----:B------:R1:W-:Y:S01]  /*8f90*/  STG.E desc[UR36][R8.64], R3 ;  /* 0x0000000308007986 */ /* 0x0003e2000c101924 */
[----:B------:R-:W-:Y:S05]  /*8fa0*/  BRA `(.L_x_698) ;  /* 0x0000000c00587947 */ /* 0x000fea0003800000 */
.L_x_707:
[----:B------:R-:W-:Y:S02]  /*8fb0*/  IMAD.U32 R0, R3, 0x10000, RZ ;  /* 0x0001000003007824 */ /* 0x000fe400078e00ff */
[----:B------:R-:W-:-:S03]  /*8fc0*/  IMAD.MOV.U32 R25, RZ, RZ, R23 ;  /* 0x000000ffff197224 */ /* 0x000fc600078e0017 */
[----:B------:R-:W-:-:S05]  /*8fd0*/  F2FP.F16.F32.PACK_AB R0, RZ, R0 ;  /* 0x00000000ff00723e */ /* 0x000fca00000000ff */
[----:B------:R0:W-:Y:S01]  /*8fe0*/  STG.E.U16 desc[UR36][R8.64], R0 ;  /* 0x0000000008007986 */ /* 0x0001e2000c101524 */
[----:B------:R-:W-:Y:S05]  /*8ff0*/  BRA `(.L_x_698) ;  /* 0x0000000c00447947 */ /* 0x000fea0003800000 */
.L_x_706:
[----:B------:R-:W-:-:S13]  /*9000*/  ISETP.NE.AND P0, PT, R0, 0x7, PT ;  /* 0x000000070000780c */ /* 0x000fda0003f05270 */
[----:B------:R-:W-:Y:S05]  /*9010*/  @!P0 BRA `(.L_x_708) ;  /* 0x00000000003c8947 */ /* 0x000fea0003800000 */
[----:B------:R-:W-:-:S13]  /*9020*/  ISETP.NE.AND P0, PT, R0, 0x8, PT ;  /* 0x000000080000780c */ /* 0x000fda0003f05270 */
[----:B------:R-:W-:Y:S05]  /*9030*/  @!P0 BRA `(.L_x_709) ;  /* 0x00000000001c8947 */ /* 0x000fea0003800000 */
[----:B------:R-:W-:-:S13]  /*9040*/  ISETP.NE.AND P0, PT, R0, 0x9, PT ;  /* 0x000000090000780c */ /* 0x000fda0003f05270 */
[----:B------:R-:W-:Y:S05]  /*9050*/  @P0 BRA `(.L_x_703) ;  /* 0x0000000800c00947 */ /* 0x000fea0003800000 */
[----:B------:R-:W-:Y:S02]  /*9060*/  IMAD.U32 R4, R3, 0x10000, RZ ;  /* 0x0001000003047824 */ /* 0x000fe400078e00ff */
[----:B------:R-:W-:Y:S02]  /*9070*/  IMAD.MOV.U32 R5, RZ, RZ, RZ ;  /* 0x000000ffff057224 */ /* 0x000fe400078e00ff */
[----:B------:R-:W-:-:S03]  /*9080*/  IMAD.MOV.U32 R25, RZ, RZ, R23 ;  /* 0x000000ffff197224 */ /* 0x000fc600078e0017 */
[----:B------:R2:W-:Y:S01]  /*9090*/  STG.E.64 desc[UR36][R8.64], R4 ;  /* 0x0000000408007986 */ /* 0x0005e2000c101b24 */
[----:B------:R-:W-:Y:S05]  /*90a0*/  BRA `(.L_x_698) ;  /* 0x0000000c00187947 */ /* 0x000fea0003800000 */
.L_x_709:
[----:B------:R-:W-:Y:S02]  /*90b0*/  IMAD.U32 R3, R3, 0x10000, RZ ;  /* 0x0001000003037824 */ /* 0x000fe400078e00ff */
[----:B------:R-:W-:-:S03]  /*90c0*/  IMAD.MOV.U32 R25, RZ, RZ, R23 ;  /* 0x000000ffff197224 */ /* 0x000fc600078e0017 */
[----:B------:R-:W-:-:S04]  /*90d0*/  F2FP.F16.F32.PACK_AB R3, RZ, R3 ;  /* 0x00000003ff03723e */ /* 0x000fc800000000ff */
[----:B------:R-:W-:-:S05]  /*90e0*/  PRMT R3, R3, 0x5410, RZ ;  /* 0x0000541003037816 */ /* 0x000fca00000000ff */
[----:B------:R4:W-:Y:S01]  /*90f0*/  STG.E desc[UR36][R8.64], R3 ;  /* 0x0000000308007986 */ /* 0x0009e2000c101924 */
[----:B------:R-:W-:Y:S05]  /*9100*/  BRA `(.L_x_698) ;  /* 0x0000000c00007947 */ /* 0x000fea0003800000 */
.L_x_708:
[----:B------:R-:W-:Y:S02]  /*9110*/  IMAD.U32 R4, R3, 0x10000, RZ ;  /* 0x0001000003047824 */ /* 0x000fe400078e00ff */
[----:B------:R-:W-:Y:S02]  /*9120*/  IMAD.MOV.U32 R25, RZ, RZ, R23 ;  /* 0x000000ffff197224 */ /* 0x000fe400078e0017 */
[----:B------:R-:W-:-:S06]  /*9130*/  FMUL.FTZ R4, R4, 1 ;  /* 0x3f80000004047820 */ /* 0x000fcc0000410000 */
[----:B------:R-:W0:Y:S02]  /*9140*/  F2F.F64.F32 R4, R4 ;  /* 0x0000000400047310 */ /* 0x000e240000201800 */
[----:B0-----:R0:W-:Y:S01]  /*9150*/  STG.E.64 desc[UR36][R8.64], R4 ;  /* 0x0000000408007986 */ /* 0x0011e2000c101b24 */
[----:B------:R-:W-:Y:S05]  /*9160*/  BRA `(.L_x_698) ;  /* 0x0000000800e87947 */ /* 0x000fea0003800000 */
.L_x_699:
        /* <DEDUP_REMOVED lines=10> */
[----:B------:R-:W-:-:S04]  /*9210*/  FSETP.NEU.FTZ.AND P0, PT, R3, RZ, PT ;  /* 0x000000ff0300720b */ /* 0x000fc80003f1d000 */
[----:B------:R-:W-:-:S05]  /*9220*/  SEL R3, RZ, 0x1, !P0 ;  /* 0x00000001ff037807 */ /* 0x000fca0004000000 */
[----:B------:R0:W-:Y:S01]  /*9230*/  STG.E.U8 desc[UR36][R8.64], R3 ;  /* 0x0000000308007986 */ /* 0x0001e2000c101124 */
[----:B------:R-:W-:Y:S05]  /*9240*/  BRA `(.L_x_698) ;  /* 0x0000000800b07947 */ /* 0x000fea0003800000 */
.L_x_712:
[----:B------:R-:W-:Y:S01]  /*9250*/  IMAD.U32 R3, R3, 0x10000, RZ ;  /* 0x0001000003037824 */ /* 0x000fe200078e00ff */
[----:B------:R-:W-:Y:S01]  /*9260*/  CS2R R6, SRZ ;  /* 0x0000000000067805 */ /* 0x000fe2000001ff00 */
[----:B------:R-:W-:Y:S02]  /*9270*/  IMAD.MOV.U32 R25, RZ, RZ, R23 ;  /* 0x000000ffff197224 */ /* 0x000fe400078e0017 */
[----:B------:R-:W-:-:S04]  /*9280*/  FMUL.FTZ R3, R3, 1 ;  /* 0x3f80000003037820 */ /* 0x000fc80000410000 */
[----:B------:R-:W0:Y:S02]  /*9290*/  F2F.F64.F32 R4, R3 ;  /* 0x0000000300047310 */ /* 0x000e240000201800 */
[----:B0-----:R0:W-:Y:S01]  /*92a0*/  STG.E.128 desc[UR36][R8.64], R4 ;  /* 0x0000000408007986 */ /* 0x0011e2000c101d24 */
[----:B------:R-:W-:Y:S05]  /*92b0*/  BRA `(.L_x_698) ;  /* 0x0000000800947947 */ /* 0x000fea0003800000 */
.L_x_711:
        /* <DEDUP_REMOVED lines=21> */
.L_x_716:
[----:B------:R-:W-:Y:S05]  /*9410*/  BSYNC B0 ;  /* 0x0000000000007941 */ /* 0x000fea0003800000 */
.L_x_715:
[----:B------:R-:W-:Y:S01]  /*9420*/  LOP3.LUT R5, R0, R5, RZ, 0xfc, !PT ;  /* 0x0000000500057212 */ /* 0x000fe200078efcff */
[----:B------:R-:W-:-:S04]  /*9430*/  IMAD.MOV.U32 R25, RZ, RZ, R23 ;  /* 0x000000ffff197224 */ /* 0x000fc800078e0017 */
[----:B------:R0:W-:Y:S01]  /*9440*/  STG.E.U8 desc[UR36][R8.64], R5 ;  /* 0x0000000508007986 */ /* 0x0001e2000c101124 */
[----:B------:R-:W-:Y:S05]  /*9450*/  BRA `(.L_x_698) ;  /* 0x00000008002c7947 */ /* 0x000fea0003800000 */
.L_x_714:
        /* <DEDUP_REMOVED lines=13> */
.L_x_718:
[----:B------:R-:W-:Y:S01]  /*9530*/  IMAD.MOV.U32 R0, RZ, RZ, 0x7f ;  /* 0x0000007fff007424 */ /* 0x000fe200078e00ff */
[----:B------:R-:W-:-:S04]  /*9540*/  ISETP.GT.U32.AND P0, PT, R3, 0x7f800000, PT ;  /* 0x7f8000000300780c */ /* 0x000fc80003f04070 */
[----:B------:R-:W-:-:S09]  /*9550*/  SEL R0, R0, 0x7c, P0 ;  /* 0x0000007c00007807 */ /* 0x000fd20000000000 */
.L_x_719:
[----:B------:R-:W-:Y:S05]  /*9560*/  BSYNC B0 ;  /* 0x0000000000007941 */ /* 0x000fea0003800000 */
.L_x_717:
[----:B------:R-:W-:Y:S01]  /*9570*/  LOP3.LUT R3, R5, 0x80000000, RZ, 0xc0, !PT ;  /* 0x8000000005037812 */ /* 0x000fe200078ec0ff */
[----:B------:R-:W-:-:S03]  /*9580*/  IMAD.MOV.U32 R25, RZ, RZ, R23 ;  /* 0x000000ffff197224 */ /* 0x000fc600078e0017 */
[----:B------:R-:W-:-:S04]  /*9590*/  SHF.R.U32.HI R3, RZ, 0x18, R3 ;  /* 0x00000018ff037819 */ /* 0x000fc80000011603 */
[----:B------:R-:W-:-:S05]  /*95a0*/  LOP3.LUT R3, R0, R3, RZ, 0xfc, !PT ;  /* 0x0000000300037212 */ /* 0x000fca00078efcff */
[----:B------:R0:W-:Y:S01]  /*95b0*/  STG.E.U8 desc[UR36][R8.64], R3 ;  /* 0x0000000308007986 */ /* 0x0001e2000c101124 */
[----:B------:R-:W-:Y:S05]  /*95c0*/  BRA `(.L_x_698) ;  /* 0x0000000400d07947 */ /* 0x000fea0003800000 */
.L_x_713:
[----:B------:R0:W-:Y:S01]  /*95d0*/  STG.E.U16 desc[UR36][R8.64], R3 ;  /* 0x0000000308007986 */ /* 0x0001e2000c101524 */
[----:B------:R-:W-:Y:S01]  /*95e0*/  IMAD.MOV.U32 R25, RZ, RZ, R23 ;  /* 0x000000ffff197224 */ /* 0x000fe200078e0017 */
[----:B------:R-:W-:Y:S06]  /*95f0*/  BRA `(.L_x_698) ;  /* 0x0000000400c47947 */ /* 0x000fec0003800000 */
.L_x_710:
        /* <DEDUP_REMOVED lines=10> */
[----:B------:R-:W0:Y:S02]  /*96a0*/  F2I.FTZ.U32.TRUNC.NTZ R3, R3 ;  /* 0x0000000300037305 */ /* 0x000e24000021f000 */
[----:B0-----:R0:W-:Y:S01]  /*96b0*/  STG.E.U16 desc[UR36][R8.64], R3 ;  /* 0x0000000308007986 */ /* 0x0011e2000c101524 */
[----:B------:R-:W-:Y:S05]  /*96c0*/  BRA `(.L_x_698) ;  /* 0x0000000400907947 */ /* 0x000fea0003800000 */
.L_x_722:
        /* <DEDUP_REMOVED lines=17> */
.L_x_725:
[----:B------:R-:W-:-:S04]  /*97e0*/  LOP3.LUT R3, R5, 0x80000000, RZ, 0xc0, !PT ;  /* 0x8000000005037812 */ /* 0x000fc800078ec0ff */
[----:B------:R-:W-:-:S04]  /*97f0*/  SHF.R.U32.HI R3, RZ, 0x18, R3 ;  /* 0x00000018ff037819 */ /* 0x000fc80000011603 */
[----:B------:R-:W-:-:S04]  /*9800*/  LOP3.LUT R0, R0, R3, RZ, 0xfc, !PT ;  /* 0x0000000300007212 */ /* 0x000fc800078efcff */
[----:B------:R-:W-:-:S07]  /*9810*/  PRMT R4, R0, 0x7610, R4 ;  /* 0x0000761000047816 */ /* 0x000fce0000000004 */
.L_x_724:
[----:B------:R-:W-:Y:S05]  /*9820*/  BSYNC B0 ;  /* 0x0000000000007941 */ /* 0x000fea0003800000 */
.L_x_723:
[----:B------:R0:W-:Y:S01]  /*9830*/  STG.E.U8 desc[UR36][R8.64], R4 ;  /* 0x0000000408007986 */ /* 0x0001e2000c101124 */
[----:B------:R-:W-:Y:S01]  /*9840*/  IMAD.MOV.U32 R25, RZ, RZ, R23 ;  /* 0x000000ffff197224 */ /* 0x000fe200078e0017 */
[----:B------:R-:W-:Y:S06]  /*9850*/  BRA `(.L_x_698) ;  /* 0x00000004002c7947 */ /* 0x000fec0003800000 */
.L_x_721:
        /* <DEDUP_REMOVED lines=17> */
.L_x_728:
[----:B------:R-:W-:-:S04]  /*9970*/  LOP3.LUT R3, R5, 0x80000000, RZ, 0xc0, !PT ;  /* 0x8000000005037812 */ /* 0x000fc800078ec0ff */
[----:B------:R-:W-:-:S04]  /*9980*/  SHF.R.U32.HI R3, RZ, 0x18, R3 ;  /* 0x00000018ff037819 */ /* 0x000fc80000011603 */
[----:B------:R-:W-:-:S04]  /*9990*/  LOP3.LUT R0, R0, R3, RZ, 0xfc, !PT ;  /* 0x0000000300007212 */ /* 0x000fc800078efcff */
[----:B------:R-:W-:-:S07]  /*99a0*/  PRMT R4, R0, 0x7610, R4 ;  /* 0x0000761000047816 */ /* 0x000fce0000000004 */
.L_x_727:
[----:B------:R-:W-:Y:S05]  /*99b0*/  BSYNC B0 ;  /* 0x0000000000007941 */ /* 0x000fea0003800000 */
.L_x_726:
[----:B------:R0:W-:Y:S01]  /*99c0*/  STG.E.U8 desc[UR36][R8.64], R4 ;  /* 0x0000000408007986 */ /* 0x0001e2000c101124 */
[----:B------:R-:W-:Y:S01]  /*99d0*/  IMAD.MOV.U32 R25, RZ, RZ, R23 ;  /* 0x000000ffff197224 */ /* 0x000fe200078e0017 */
[----:B------:R-:W-:Y:S06]  /*99e0*/  BRA `(.L_x_698) ;  /* 0x0000000000c87947 */ /* 0x000fec0003800000 */
.L_x_720:
[----:B------:R-:W-:-:S13]  /*99f0*/  ISETP.NE.AND P0, PT, R0, 0x1c, PT ;  /* 0x0000001c0000780c */ /* 0x000fda0003f05270 */
[----:B------:R-:W-:Y:S05]  /*9a00*/  @!P0 BRA `(.L_x_729) ;  /* 0x0000000000b08947 */ /* 0x000fea0003800000 */
[----:B------:R-:W-:-:S13]  /*9a10*/  ISETP.NE.AND P0, PT, R0, 0x1d, PT ;  /* 0x0000001d0000780c */ /* 0x000fda0003f05270 */
[----:B------:R-:W-:Y:S05]  /*9a20*/  @!P0 BRA `(.L_x_730) ;  /* 0x0000000000948947 */ /* 0x000fea0003800000 */
[----:B------:R-:W-:-:S13]  /*9a30*/  ISETP.NE.AND P0, PT, R0, 0x2c, PT ;  /* 0x0000002c0000780c */ /* 0x000fda0003f05270 */
[----:B------:R-:W-:Y:S05]  /*9a40*/  @P0 BRA `(.L_x_703) ;  /* 0x0000000000440947 */ /* 0x000fea0003800000 */
[----:B------:R-:W-:Y:S02]  /*9a50*/  IMAD.U32 R4, R3, 0x10000, RZ ;  /* 0x0001000003047824 */ /* 0x000fe400078e00ff */
[----:B------:R-:W-:-:S03]  /*9a60*/  IMAD.MOV.U32 R25, RZ, RZ, R23 ;  /* 0x000000ffff197224 */ /* 0x000fc600078e0017 */
        /* <DEDUP_REMOVED lines=15> */
.L_x_703:
        /* <DEDUP_REMOVED lines=16> */
.L_x_731:
[----:B------:R-:W-:Y:S01]  /*9c60*/  IMAD.MOV.U32 R25, RZ, RZ, R23 ;  /* 0x000000ffff197224 */ /* 0x000fe200078e0017 */
[----:B------:R-:W-:Y:S06]  /*9c70*/  BRA `(.L_x_698) ;  /* 0x0000000000247947 */ /* 0x000fec0003800000 */
.L_x_730:
[----:B------:R-:W-:Y:S02]  /*9c80*/  IMAD.U32 R4, R3, 0x10000, RZ ;  /* 0x0001000003047824 */ /* 0x000fe400078e00ff */
[----:B------:R-:W-:-:S04]  /*9c90*/  IMAD.MOV.U32 R25, RZ, RZ, R23 ;  /* 0x000000ffff197224 */ /* 0x000fc800078e0017 */
[----:B------:R-:W0:Y:S02]  /*9ca0*/  F2I.U64.TRUNC R4, R4 ;  /* 0x0000000400047311 */ /* 0x000e24000020d800 */
[----:B0-----:R0:W-:Y:S01]  /*9cb0*/  STG.E.64 desc[UR36][R8.64], R4 ;  /* 0x0000000408007986 */ /* 0x0011e2000c101b24 */
[----:B------:R-:W-:Y:S05]  /*9cc0*/  BRA `(.L_x_698) ;  /* 0x0000000000107947 */ /* 0x000fea0003800000 */
.L_x_729:
[----:B------:R-:W-:Y:S02]  /*9cd0*/  IMAD.U32 R3, R3, 0x10000, RZ ;  /* 0x0001000003037824 */ /* 0x000fe400078e00ff */
[----:B------:R-:W-:-:S04]  /*9ce0*/  IMAD.MOV.U32 R25, RZ, RZ, R23 ;  /* 0x000000ffff197224 */ /* 0x000fc800078e0017 */
[----:B------:R-:W0:Y:S02]  /*9cf0*/  F2I.FTZ.U32.TRUNC.NTZ R3, R3 ;  /* 0x0000000300037305 */ /* 0x000e24000021f000 */
[----:B0-----:R0:W-:Y:S02]  /*9d00*/  STG.E desc[UR36][R8.64], R3 ;  /* 0x0000000308007986 */ /* 0x0011e4000c101924 */
.L_x_698:
[----:B------:R-:W-:Y:S05]  /*9d10*/  BSYNC B6 ;  /* 0x0000000000067941 */ /* 0x000fea0003800000 */
.L_x_697:
[----:B------:R-:W-:Y:S01]  /*9d20*/  ISETP.GE.AND P0, PT, R25, R16, PT ;  /* 0x000000101900720c */ /* 0x000fe20003f06270 */
[----:B------:R-:W-:-:S12]  /*9d30*/  BSSY B6, `(.L_x_732) ;  /* 0x00001fc000067945 */ /* 0x000fd80003800000 */
[----:B------:R-:W-:Y:S05]  /*9d40*/  @P0 BRA `(.L_x_733) ;  /* 0x0000001c00e80947 */ /* 0x000fea0003800000 */
[----:B012-4-:R-:W0:Y:S01]  /*9d50*/  LDC.64 R8, c[0x0][0x230] ;  /* 0x00008c00ff087b82 */ /* 0x017e220000000a00 */
[----:B-----5:R-:W-:Y:S01]  /*9d60*/  IMAD R0, R2, 0x200, R25 ;  /* 0x0000020002007824 */ /* 0x020fe200078e0219 */
[----:B---3--:R-:W-:Y:S01]  /*9d70*/  PRMT R4, R17, 0x9910, RZ ;  /* 0x0000991011047816 */ /* 0x008fe200000000ff */
[----:B------:R-:W-:Y:S02]  /*9d80*/  ULDC UR4, c[0x0][0x25c] ;  /* 0x0000970000047ab9 */ /* 0x000fe40000000800 */
[----:B------:R-:W-:Y:S02]  /*9d90*/  IMAD R3, R0, UR4, RZ ;  /* 0x0000000400037c24 */ /* 0x000fe4000f8e02ff */
[----:B------:R-:W-:-:S05]  /*9da0*/  IMAD.MOV.U32 R0, RZ, RZ, R4 ;  /* 0x000000ffff007224 */ /* 0x000fca00078e0004 */
        /* <DEDUP_REMOVED lines=12> */
[----:B------:R-:W-:-:S04]  /*9e70*/  IMAD.U32 R22, R22, 0x10000, RZ ;  /* 0x0001000016167824 */ /* 0x000fc800078e00ff */
[----:B------:R-:W0:Y:S02]  /*9e80*/  F2I.FTZ.TRUNC.NTZ R3, R22 ;  /* 0x0000001600037305 */ /* 0x000e24000021f100 */
[----:B0-----:R0:W-:Y:S01]  /*9e90*/  STG.E.U8 desc[UR36][R8.64], R3 ;  /* 0x0000000308007986 */ /* 0x0011e2000c101124 */
[----:B------:R-:W-:Y:S05]  /*9ea0*/  BRA `(.L_x_739) ;  /* 0x0000000c00947947 */ /* 0x000fea0003800000 */
.L_x_737:
[----:B------:R-:W-:-:S06]  /*9eb0*/  IMAD.U32 R5, R22, 0x10000, RZ ;  /* 0x0001000016057824 */ /* 0x000fcc00078e00ff */
[----:B------:R-:W0:Y:S02]  /*9ec0*/  F2I.S64.TRUNC R4, R5 ;  /* 0x0000000500047311 */ /* 0x000e24000020d900 */
[----:B0-----:R0:W-:Y:S01]  /*9ed0*/  STG.E.U8 desc[UR36][R8.64], R4 ;  /* 0x0000000408007986 */ /* 0x0011e2000c101124 */
[----:B------:R-:W-:Y:S05]  /*9ee0*/  BRA `(.L_x_739) ;  /* 0x0000000c00847947 */ /* 0x000fea0003800000 */
.L_x_736:
        /* <DEDUP_REMOVED lines=10> */
.L_x_741:
[----:B------:R-:W-:-:S04]  /*9f90*/  IMAD.U32 R22, R22, 0x10000, RZ ;  /* 0x0001000016167824 */ /* 0x000fc800078e00ff */
[----:B------:R-:W0:Y:S02]  /*9fa0*/  F2I.FTZ.TRUNC.NTZ R3, R22 ;  /* 0x0000001600037305 */ /* 0x000e24000021f100 */
[----:B0-----:R0:W-:Y:S01]  /*9fb0*/  STG.E desc[UR36][R8.64], R3 ;  /* 0x0000000308007986 */ /* 0x0011e2000c101924 */
[----:B------:R-:W-:Y:S05]  /*9fc0*/  BRA `(.L_x_739) ;  /* 0x0000000c004c7947 */ /* 0x000fea0003800000 */
.L_x_740:
[----:B------:R-:W-:-:S04]  /*9fd0*/  IMAD.U32 R22, R22, 0x10000, RZ ;  /* 0x0001000016167824 */ /* 0x000fc800078e00ff */
[----:B------:R-:W0:Y:S02]  /*9fe0*/  F2I.FTZ.TRUNC.NTZ R3, R22 ;  /* 0x0000001600037305 */ /* 0x000e24000021f100 */
[----:B0-----:R0:W-:Y:S01]  /*9ff0*/  STG.E.U16 desc[UR36][R8.64], R3 ;  /* 0x0000000308007986 */ /* 0x0011e2000c101524 */
[----:B------:R-:W-:Y:S05]  /*a000*/  BRA `(.L_x_739) ;  /* 0x0000000c003c7947 */ /* 0x000fea0003800000 */
.L_x_735:
        /* <DEDUP_REMOVED lines=9> */
.L_x_743:
[----:B------:R-:W-:-:S05]  /*a0a0*/  IMAD.U32 R0, R22, 0x10000, RZ ;  /* 0x0001000016007824 */ /* 0x000fca00078e00ff */
[----:B------:R-:W-:-:S05]  /*a0b0*/  F2FP.F16.F32.PACK_AB R0, RZ, R0 ;  /* 0x00000000ff00723e */ /* 0x000fca00000000ff */
[----:B------:R0:W-:Y:S01]  /*a0c0*/  STG.E.U16 desc[UR36][R8.64], R0 ;  /* 0x0000000008007986 */ /* 0x0001e2000c101524 */
[----:B------:R-:W-:Y:S05]  /*a0d0*/  BRA `(.L_x_739) ;  /* 0x0000000c00087947 */ /* 0x000fea0003800000 */
.L_x_742:
        /* <DEDUP_REMOVED lines=10> */
.L_x_745:
[----:B------:R-:W-:-:S05]  /*a180*/  IMAD.U32 R22, R22, 0x10000, RZ ;  /* 0x0001000016167824 */ /* 0x000fca00078e00ff */
[----:B------:R-:W-:-:S04]  /*a190*/  F2FP.F16.F32.PACK_AB R3, RZ, R22 ;  /* 0x00000016ff03723e */ /* 0x000fc800000000ff */
[----:B------:R-:W-:-:S05]  /*a1a0*/  PRMT R3, R3, 0x5410, RZ ;  /* 0x0000541003037816 */ /* 0x000fca00000000ff */
[----:B------:R3:W-:Y:S01]  /*a1b0*/  STG.E desc[UR36][R8.64], R3 ;  /* 0x0000000308007986 */ /* 0x0007e2000c101924 */
[----:B------:R-:W-:Y:S05]  /*a1c0*/  BRA `(.L_x_739) ;  /* 0x0000000800cc7947 */ /* 0x000fea0003800000 */
.L_x_744:
[----:B------:R-:W-:-:S04]  /*a1d0*/  IMAD.U32 R4, R22, 0x10000, RZ ;  /* 0x0001000016047824 */ /* 0x000fc800078e00ff */
[----:B------:R-:W-:-:S06]  /*a1e0*/  FMUL.FTZ R4, R4, 1 ;  /* 0x3f80000004047820 */ /* 0x000fcc0000410000 */
[----:B------:R-:W0:Y:S02]  /*a1f0*/  F2F.F64.F32 R4, R4 ;  /* 0x0000000400047310 */ /* 0x000e240000201800 */
[----:B0-----:R4:W-:Y:S01]  /*a200*/  STG.E.64 desc[UR36][R8.64], R4 ;  /* 0x0000000408007986 */ /* 0x0019e2000c101b24 */
[----:B------:R-:W-:Y:S05]  /*a210*/  BRA `(.L_x_739) ;  /* 0x0000000800b87947 */ /* 0x000fea0003800000 */
.L_x_734:
        /* <DEDUP_REMOVED lines=13> */
.L_x_748:
[----:B------:R-:W-:Y:S01]  /*a2f0*/  IMAD.U32 R22, R22, 0x10000, RZ ;  /* 0x0001000016167824 */ /* 0x000fe200078e00ff */
[----:B------:R-:W-:-:S03]  /*a300*/  CS2R R6, SRZ ;  /* 0x0000000000067805 */ /* 0x000fc6000001ff00 */
[----:B------:R-:W-:-:S06]  /*a310*/  FMUL.FTZ R4, R22, 1 ;  /* 0x3f80000016047820 */ /* 0x000fcc0000410000 */
[----:B------:R-:W0:Y:S02]  /*a320*/  F2F.F64.F32 R4, R4 ;  /* 0x0000000400047310 */ /* 0x000e240000201800 */
[----:B0-----:R0:W-:Y:S01]  /*a330*/  STG.E.128 desc[UR36][R8.64], R4 ;  /* 0x0000000408007986 */ /* 0x0011e2000c101d24 */
[----:B------:R-:W-:Y:S05]  /*a340*/  BRA `(.L_x_739) ;  /* 0x00000008006c7947 */ /* 0x000fea0003800000 */
.L_x_747:
        /* <DEDUP_REMOVED lines=21> */
.L_x_752:
[----:B------:R-:W-:Y:S05]  /*a4a0*/  BSYNC B0 ;  /* 0x0000000000007941 */ /* 0x000fea0003800000 */
.L_x_751:
[----:B------:R-:W-:-:S05]  /*a4b0*/  LOP3.LUT R5, R0, R5, RZ, 0xfc, !PT ;  /* 0x0000000500057212 */ /* 0x000fca00078efcff */
[----:B------:R0:W-:Y:S01]  /*a4c0*/  STG.E.U8 desc[UR36][R8.64], R5 ;  /* 0x0000000508007986 */ /* 0x0001e2000c101124 */
[----:B------:R-:W-:Y:S05]  /*a4d0*/  BRA `(.L_x_739) ;  /* 0x0000000800087947 */ /* 0x000fea0003800000 */
.L_x_750:
        /* <DEDUP_REMOVED lines=13> */
.L_x_754:
[----:B------:R-:W-:Y:S01]  /*a5b0*/  IMAD.MOV.U32 R0, RZ, RZ, 0x7f ;  /* 0x0000007fff007424 */ /* 0x000fe200078e00ff */
[----:B------:R-:W-:-:S04]  /*a5c0*/  ISETP.GT.U32.AND P0, PT, R3, 0x7f800000, PT ;  /* 0x7f8000000300780c */ /* 0x000fc80003f04070 */
[----:B------:R-:W-:-:S09]  /*a5d0*/  SEL R0, R0, 0x7c, P0 ;  /* 0x0000007c00007807 */ /* 0x000fd20000000000 */
.L_x_755:
[----:B------:R-:W-:Y:S05]  /*a5e0*/  BSYNC B0 ;  /* 0x0000000000007941 */ /* 0x000fea0003800000 */
.L_x_753:
[----:B------:R-:W-:-:S04]  /*a5f0*/  LOP3.LUT R3, R5, 0x80000000, RZ, 0xc0, !PT ;  /* 0x8000000005037812 */ /* 0x000fc800078ec0ff */
[----:B------:R-:W-:-:S04]  /*a600*/  SHF.R.U32.HI R3, RZ, 0x18, R3 ;  /* 0x00000018ff037819 */ /* 0x000fc80000011603 */
[----:B------:R-:W-:-:S05]  /*a610*/  LOP3.LUT R3, R0, R3, RZ, 0xfc, !PT ;  /* 0x0000000300037212 */ /* 0x000fca00078efcff */
[----:B------:R0:W-:Y:S01]  /*a620*/  STG.E.U8 desc[UR36][R8.64], R3 ;  /* 0x0000000308007986 */ /* 0x0001e2000c101124 */
[----:B------:R-:W-:Y:S05]  /*a630*/  BRA `(.L_x_739) ;  /* 0x0000000400b07947 */ /* 0x000fea0003800000 */
.L_x_749:
[----:B------:R0:W-:Y:S01]  /*a640*/  STG.E.U16 desc[UR36][R8.64], R22 ;  /* 0x0000001608007986 */ /* 0x0001e2000c101524 */
[----:B------:R-:W-:Y:S05]  /*a650*/  BRA `(.L_x_739) ;  /* 0x0000000400a87947 */ /* 0x000fea0003800000 */
.L_x_746:
        /* <DEDUP_REMOVED lines=12> */
.L_x_758:
        /* <DEDUP_REMOVED lines=17> */
.L_x_761:
[----:B------:R-:W-:-:S04]  /*a830*/  LOP3.LUT R3, R5, 0x80000000, RZ, 0xc0, !PT ;  /* 0x8000000005037812 */ /* 0x000fc800078ec0ff */
[----:B------:R-:W-:-:S04]  /*a840*/  SHF.R.U32.HI R3, RZ, 0x18, R3 ;  /* 0x00000018ff037819 */ /* 0x000fc80000011603 */
[----:B------:R-:W-:-:S04]  /*a850*/  LOP3.LUT R0, R0, R3, RZ, 0xfc, !PT ;  /* 0x0000000300007212 */ /* 0x000fc800078efcff */
[----:B------:R-:W-:-:S07]  /*a860*/  PRMT R4, R0, 0x7610, R4 ;  /* 0x0000761000047816 */ /* 0x000fce0000000004 */
.L_x_760:
[----:B------:R-:W-:Y:S05]  /*a870*/  BSYNC B0 ;  /* 0x0000000000007941 */ /* 0x000fea0003800000 */
.L_x_759:
[----:B------:R0:W-:Y:S01]  /*a880*/  STG.E.U8 desc[UR36][R8.64], R4 ;  /* 0x0000000408007986 */ /* 0x0001e2000c101124 */
[----:B------:R-:W-:Y:S05]  /*a890*/  BRA `(.L_x_739) ;  /* 0x0000000400187947 */ /* 0x000fea0003800000 */
.L_x_757:
        /* <DEDUP_REMOVED lines=17> */
.L_x_764:
[----:B------:R-:W-:-:S04]  /*a9b0*/  LOP3.LUT R3, R5, 0x80000000, RZ, 0xc0, !PT ;  /* 0x8000000005037812 */ /* 0x000fc800078ec0ff */
[----:B------:R-:W-:-:S04]  /*a9c0*/  SHF.R.U32.HI R3, RZ, 0x18, R3 ;  /* 0x00000018ff037819 */ /* 0x000fc80000011603 */
[----:B------:R-:W-:-:S04]  /*a9d0*/  LOP3.LUT R0, R0, R3, RZ, 0xfc, !PT ;  /* 0x0000000300007212 */ /* 0x000fc800078efcff */
[----:B------:R-:W-:-:S07]  /*a9e0*/  PRMT R4, R0, 0x7610, R4 ;  /* 0x0000761000047816 */ /* 0x000fce0000000004 */
.L_x_763:
[----:B------:R-:W-:Y:S05]  /*a9f0*/  BSYNC B0 ;  /* 0x0000000000007941 */ /* 0x000fea0003800000 */
.L_x_762:
[----:B------:R0:W-:Y:S01]  /*aa00*/  STG.E.U8 desc[UR36][R8.64], R4 ;  /* 0x0000000408007986 */ /* 0x0001e2000c101124 */
[----:B------:R-:W-:Y:S05]  /*aa10*/  BRA `(.L_x_739) ;  /* 0x0000000000b87947 */ /* 0x000fea0003800000 */
.L_x_756:
        /* <DEDUP_REMOVED lines=22> */
.L_x_738:
        /* <DEDUP_REMOVED lines=16> */
.L_x_767:
[----:B------:R-:W-:Y:S05]  /*ac80*/  BRA `(.L_x_739) ;  /* 0x00000000001c7947 */ /* 0x000fea0003800000 */
.L_x_766:
[----:B------:R-:W-:-:S06]  /*ac90*/  IMAD.U32 R4, R22, 0x10000, RZ ;  /* 0x0001000016047824 */ /* 0x000fcc00078e00ff */
[----:B------:R-:W0:Y:S02]  /*aca0*/  F2I.U64.TRUNC R4, R4 ;  /* 0x0000000400047311 */ /* 0x000e24000020d800 */
[----:B0-----:R0:W-:Y:S01]  /*acb0*/  STG.E.64 desc[UR36][R8.64], R4 ;  /* 0x0000000408007986 */ /* 0x0011e2000c101b24 */
[----:B------:R-:W-:Y:S05]  /*acc0*/  BRA `(.L_x_739) ;  /* 0x00000000000c7947 */ /* 0x000fea0003800000 */
.L_x_765:
[----:B------:R-:W-:-:S04]  /*acd0*/  IMAD.U32 R22, R22, 0x10000, RZ ;  /* 0x0001000016167824 */ /* 0x000fc800078e00ff */
[----:B------:R-:W0:Y:S02]  /*ace0*/  F2I.FTZ.U32.TRUNC.NTZ R3, R22 ;  /* 0x0000001600037305 */ /* 0x000e24000021f000 */
[----:B0-----:R0:W-:Y:S02]  /*acf0*/  STG.E desc[UR36][R8.64], R3 ;  /* 0x0000000308007986 */ /* 0x0011e4000c101924 */
.L_x_739:
[----:B------:R-:W-:-:S05]  /*ad00*/  VIADD R25, R25, 0x80 ;  /* 0x0000008019197836 */ /* 0x000fca0000000000 */
[----:B------:R-:W-:-:S13]  /*ad10*/  ISETP.GE.AND P0, PT, R25, R16, PT ;  /* 0x000000101900720c */ /* 0x000fda0003f06270 */
[----:B------:R-:W-:Y:S05]  /*ad20*/  @P0 BRA `(.L_x_733) ;  /* 0x0000000c00f00947 */ /* 0x000fea0003800000 */
[----:B01234-:R-:W0:Y:S01]  /*ad30*/  LDC.64 R8, c[0x0][0x230] ;  /* 0x00008c00ff087b82 */ /* 0x01fe220000000a00 */
[----:B------:R-:W-:Y:S01]  /*ad40*/  IMAD R0, R2, 0x200, R25 ;  /* 0x0000020002007824 */ /* 0x000fe200078e0219 */
[----:B------:R-:W-:Y:S01]  /*ad50*/  PRMT R4, R17, 0x9910, RZ ;  /* 0x0000991011047816 */ /* 0x000fe200000000ff */
        /* <DEDUP_REMOVED lines=19> */
.L_x_771:
[----:B------:R-:W-:-:S06]  /*ae90*/  IMAD.U32 R5, R18, 0x10000, RZ ;  /* 0x0001000012057824 */ /* 0x000fcc00078e00ff */
[----:B------:R-:W0:Y:S02]  /*aea0*/  F2I.S64.TRUNC R4, R5 ;  /* 0x0000000500047311 */ /* 0x000e24000020d900 */
[----:B0-----:R0:W-:Y:S01]  /*aeb0*/  STG.E.U8 desc[UR36][R8.64], R4 ;  /* 0x0000000408007986 */ /* 0x0011e2000c101124 */
[----:B------:R-:W-:Y:S05]  /*aec0*/  BRA `(.L_x_773) ;  /* 0x0000000c00847947 */ /* 0x000fea0003800000 */
.L_x_770:
        /* <DEDUP_REMOVED lines=10> */
.L_x_775:
[----:B------:R-:W-:-:S04]  /*af70*/  IMAD.U32 R18, R18, 0x10000, RZ ;  /* 0x0001000012127824 */ /* 0x000fc800078e00ff */
[----:B------:R-:W0:Y:S02]  /*af80*/  F2I.FTZ.TRUNC.NTZ R3, R18 ;  /* 0x0000001200037305 */ /* 0x000e24000021f100 */
[----:B0-----:R0:W-:Y:S01]  /*af90*/  STG.E desc[UR36][R8.64], R3 ;  /* 0x0000000308007986 */ /* 0x0011e2000c101924 */
[----:B------:R-:W-:Y:S05]  /*afa0*/  BRA `(.L_x_773) ;  /* 0x0000000c004c7947 */ /* 0x000fea0003800000 */
.L_x_774:
[----:B------:R-:W-:-:S04]  /*afb0*/  IMAD.U32 R18, R18, 0x10000, RZ ;  /* 0x0001000012127824 */ /* 0x000fc800078e00ff */
[----:B------:R-:W0:Y:S02]  /*afc0*/  F2I.FTZ.TRUNC.NTZ R3, R18 ;  /* 0x0000001200037305 */ /* 0x000e24000021f100 */
[----:B0-----:R0:W-:Y:S01]  /*afd0*/  STG.E.U16 desc[UR36][R8.64], R3 ;  /* 0x0000000308007986 */ /* 0x0011e2000c101524 */
[----:B------:R-:W-:Y:S05]  /*afe0*/  BRA `(.L_x_773) ;  /* 0x0000000c003c7947 */ /* 0x000fea0003800000 */
.L_x_769:
        /* <DEDUP_REMOVED lines=9> */
.L_x_777:
[----:B------:R-:W-:-:S05]  /*b080*/  IMAD.U32 R0, R18, 0x10000, RZ ;  /* 0x0001000012007824 */ /* 0x000fca00078e00ff */
[----:B------:R-:W-:-:S05]  /*b090*/  F2FP.F16.F32.PACK_AB R0, RZ, R0 ;  /* 0x00000000ff00723e */ /* 0x000fca00000000ff */
[----:B------:R4:W-:Y:S01]  /*b0a0*/  STG.E.U16 desc[UR36][R8.64], R0 ;  /* 0x0000000008007986 */ /* 0x0009e2000c101524 */
[----:B------:R-:W-:Y:S05]  /*b0b0*/  BRA `(.L_x_773) ;  /* 0x0000000c00087947 */ /* 0x000fea0003800000 */
.L_x_776:
        /* <DEDUP_REMOVED lines=10> */
.L_x_779:
[----:B------:R-:W-:-:S05]  /*b160*/  IMAD.U32 R18, R18, 0x10000, RZ ;  /* 0x0001000012127824 */ /* 0x000fca00078e00ff */
[----:B------:R-:W-:-:S04]  /*b170*/  F2FP.F16.F32.PACK_AB R3, RZ, R18 ;  /* 0x00000012ff03723e */ /* 0x000fc800000000ff */
[----:B------:R-:W-:-:S05]  /*b180*/  PRMT R3, R3, 0x5410, RZ ;  /* 0x0000541003037816 */ /* 0x000fca00000000ff */
[----:B------:R2:W-:Y:S01]  /*b190*/  STG.E desc[UR36][R8.64], R3 ;  /* 0x0000000308007986 */ /* 0x0005e2000c101924 */
[----:B------:R-:W-:Y:S05]  /*b1a0*/  BRA `(.L_x_773) ;  /* 0x0000000800cc7947 */ /* 0x000fea0003800000 */
.L_x_778:
[----:B------:R-:W-:-:S04]  /*b1b0*/  IMAD.U32 R4, R18, 0x10000, RZ ;  /* 0x0001000012047824 */ /* 0x000fc800078e00ff */
[----:B------:R-:W-:-:S06]  /*b1c0*/  FMUL.FTZ R4, R4, 1 ;  /* 0x3f80000004047820 */ /* 0x000fcc0000410000 */
[----:B------:R-:W0:Y:S02]  /*b1d0*/  F2F.F64.F32 R4, R4 ;  /* 0x0000000400047310 */ /* 0x000e240000201800 */
[----:B0-----:R0:W-:Y:S01]  /*b1e0*/  STG.E.64 desc[UR36][R8.64], R4 ;  /* 0x0000000408007986 */ /* 0x0011e2000c101b24 */
[----:B------:R-:W-:Y:S05]  /*b1f0*/  BRA `(.L_x_773) ;  /* 0x0000000800b87947 */ /* 0x000fea0003800000 */
.L_x_768:
        /* <DEDUP_REMOVED lines=13> */
.L_x_782:
[----:B------:R-:W-:Y:S01]  /*b2d0*/  IMAD.U32 R18, R18, 0x10000, RZ ;  /* 0x0001000012127824 */ /* 0x000fe200078e00ff */
[----:B------:R-:W-:-:S03]  /*b2e0*/  CS2R R6, SRZ ;  /* 0x0000000000067805 */ /* 0x000fc6000001ff00 */
[----:B------:R-:W-:-:S06]  /*b2f0*/  FMUL.FTZ R4, R18, 1 ;  /* 0x3f80000012047820 */ /* 0x000fcc0000410000 */
[----:B------:R-:W0:Y:S02]  /*b300*/  F2F.F64.F32 R4, R4 ;  /* 0x0000000400047310 */ /* 0x000e240000201800 */
[----:B0-----:R0:W-:Y:S01]  /*b310*/  STG.E.128 desc[UR36][R8.64], R4 ;  /* 0x0000000408007986 */ /* 0x0011e2000c101d24 */
[----:B------:R-:W-:Y:S05]  /*b320*/  BRA `(.L_x_773) ;  /* 0x00000008006c7947 */ /* 0x000fea0003800000 */
.L_x_781:
        /* <DEDUP_REMOVED lines=21> */
.L_x_786:
[----:B------:R-:W-:Y:S05]  /*b480*/  BSYNC B0 ;  /* 0x0000000000007941 */ /* 0x000fea0003800000 */
.L_x_785:
[----:B------:R-:W-:-:S05]  /*b490*/  LOP3.LUT R5, R0, R5, RZ, 0xfc, !PT ;  /* 0x0000000500057212 */ /* 0x000fca00078efcff */
[----:B------:R0:W-:Y:S01]  /*b4a0*/  STG.E.U8 desc[UR36][R8.64], R5 ;  /* 0x0000000508007986 */ /* 0x0001e2000c101124 */
[----:B------:R-:W-:Y:S05]  /*b4b0*/  BRA `(.L_x_773) ;  /* 0x0000000800087947 */ /* 0x000fea0003800000 */
.L_x_784:
        /* <DEDUP_REMOVED lines=13> */
.L_x_788:
[----:B------:R-:W-:Y:S01]  /*b590*/  IMAD.MOV.U32 R0, RZ, RZ, 0x7f ;  /* 0x0000007fff007424 */ /* 0x000fe200078e00ff */
[----:B------:R-:W-:-:S04]  /*b5a0*/  ISETP.GT.U32.AND P0, PT, R3, 0x7f800000, PT ;  /* 0x7f8000000300780c */ /* 0x000fc80003f04070 */
[----:B------:R-:W-:-:S09]  /*b5b0*/  SEL R0, R0, 0x7c, P0 ;  /* 0x0000007c00007807 */ /* 0x000fd20000000000 */
.L_x_789:
[----:B------:R-:W-:Y:S05]  /*b5c0*/  BSYNC B0 ;  /* 0x0000000000007941 */ /* 0x000fea0003800000 */
.L_x_787:
[----:B------:R-:W-:-:S04]  /*b5d0*/  LOP3.LUT R3, R5, 0x80000000, RZ, 0xc0, !PT ;  /* 0x8000000005037812 */ /* 0x000fc800078ec0ff */
[----:B------:R-:W-:-:S04]  /*b5e0*/  SHF.R.U32.HI R3, RZ, 0x18, R3 ;  /* 0x00000018ff037819 */ /* 0x000fc80000011603 */
[----:B------:R-:W-:-:S05]  /*b5f0*/  LOP3.LUT R3, R0, R3, RZ, 0xfc, !PT ;  /* 0x0000000300037212 */ /* 0x000fca00078efcff */
[----:B------:R0:W-:Y:S01]  /*b600*/  STG.E.U8 desc[UR36][R8.64], R3 ;  /* 0x0000000308007986 */ /* 0x0001e2000c101124 */
[----:B------:R-:W-:Y:S05]  /*b610*/  BRA `(.L_x_773) ;  /* 0x0000000400b07947 */ /* 0x000fea0003800000 */
.L_x_783:
[----:B------:R0:W-:Y:S01]  /*b620*/  STG.E.U16 desc[UR36][R8.64], R18 ;  /* 0x0000001208007986 */ /* 0x0001e2000c101524 */
[----:B------:R-:W-:Y:S05]  /*b630*/  BRA `(.L_x_773) ;  /* 0x0000000400a87947 */ /* 0x000fea0003800000 */
.L_x_780:
        /* <DEDUP_REMOVED lines=12> */
.L_x_792:
        /* <DEDUP_REMOVED lines=17> */
.L_x_795:
[----:B------:R-:W-:-:S04]  /*b810*/  LOP3.LUT R3, R5, 0x80000000, RZ, 0xc0, !PT ;  /* 0x8000000005037812 */ /* 0x000fc800078ec0ff */
[----:B------:R-:W-:-:S04]  /*b820*/  SHF.R.U32.HI R3, RZ, 0x18, R3 ;  /* 0x00000018ff037819 */ /* 0x000fc80000011603 */
[----:B------:R-:W-:-:S04]  /*b830*/  LOP3.LUT R0, R0, R3, RZ, 0xfc, !PT ;  /* 0x0000000300007212 */ /* 0x000fc800078efcff */
[----:B------:R-:W-:-:S07]  /*b840*/  PRMT R4, R0, 0x7610, R4 ;  /* 0x0000761000047816 */ /* 0x000fce0000000004 */
.L_x_794:
[----:B------:R-:W-:Y:S05]  /*b850*/  BSYNC B0 ;  /* 0x0000000000007941 */ /* 0x000fea0003800000 */
.L_x_793:
[----:B------:R0:W-:Y:S01]  /*b860*/  STG.E.U8 desc[UR36][R8.64], R4 ;  /* 0x0000000408007986 */ /* 0x0001e2000c101124 */
[----:B------:R-:W-:Y:S05]  /*b870*/  BRA `(.L_x_773) ;  /* 0x0000000400187947 */ /* 0x000fea0003800000 */
.L_x_791:
        /* <DEDUP_REMOVED lines=17> */
.L_x_798:
[----:B------:R-:W-:-:S04]  /*b990*/  LOP3.LUT R3, R5, 0x80000000, RZ, 0xc0, !PT ;  /* 0x8000000005037812 */ /* 0x000fc800078ec0ff */
[----:B------:R-:W-:-:S04]  /*b9a0*/  SHF.R.U32.HI R3, RZ, 0x18, R3 ;  /* 0x00000018ff037819 */ /* 0x000fc80000011603 */
[----:B------:R-:W-:-:S04]  /*b9b0*/  LOP3.LUT R0, R0, R3, RZ, 0xfc, !PT ;  /* 0x0000000300007212 */ /* 0x000fc800078efcff */
[----:B------:R-:W-:-:S07]  /*b9c0*/  PRMT R4, R0, 0x7610, R4 ;  /* 0x0000761000047816 */ /* 0x000fce0000000004 */
.L_x_797:
[----:B------:R-:W-:Y:S05]  /*b9d0*/  BSYNC B0 ;  /* 0x0000000000007941 */ /* 0x000fea0003800000 */
.L_x_796:
[----:B------:R0:W-:Y:S01]  /*b9e0*/  STG.E.U8 desc[UR36][R8.64], R4 ;  /* 0x0000000408007986 */ /* 0x0001e2000c101124 */
[----:B------:R-:W-:Y:S05]  /*b9f0*/  BRA `(.L_x_773) ;  /* 0x0000000000b87947 */ /* 0x000fea0003800000 */
.L_x_790:
        /* <DEDUP_REMOVED lines=22> */
.L_x_772:
        /* <DEDUP_REMOVED lines=16> */
.L_x_801:
[----:B------:R-:W-:Y:S05]  /*bc60*/  BRA `(.L_x_773) ;  /* 0x00000000001c7947 */ /* 0x000fea0003800000 */
.L_x_800:
[----:B------:R-:W-:-:S06]  /*bc70*/  IMAD.U32 R4, R18, 0x10000, RZ ;  /* 0x0001000012047824 */ /* 0x000fcc00078e00ff */
[----:B------:R-:W0:Y:S02]  /*bc80*/  F2I.U64.TRUNC R4, R4 ;  /* 0x0000000400047311 */ /* 0x000e24000020d800 */
[----:B0-----:R0:W-:Y:S01]  /*bc90*/  STG.E.64 desc[UR36][R8.64], R4 ;  /* 0x0000000408007986 */ /* 0x0011e2000c101b24 */
[----:B------:R-:W-:Y:S05]  /*bca0*/  BRA `(.L_x_773) ;  /* 0x00000000000c7947 */ /* 0x000fea0003800000 */
.L_x_799:
[----:B------:R-:W-:-:S04]  /*bcb0*/  IMAD.U32 R18, R18, 0x10000, RZ ;  /* 0x0001000012127824 */ /* 0x000fc800078e00ff */
[----:B------:R-:W0:Y:S02]  /*bcc0*/  F2I.FTZ.U32.TRUNC.NTZ R3, R18 ;  /* 0x0000001200037305 */ /* 0x000e24000021f000 */
[----:B0-----:R0:W-:Y:S02]  /*bcd0*/  STG.E desc[UR36][R8.64], R3 ;  /* 0x0000000308007986 */ /* 0x0011e4000c101924 */
.L_x_773:
[----:B------:R-:W-:-:S07]  /*bce0*/  VIADD R25, R25, 0x80 ;  /* 0x0000008019197836 */ /* 0x000fce0000000000 */
.L_x_733:
[----:B------:R-:W-:Y:S05]  /*bcf0*/  BSYNC B6 ;  /* 0x0000000000067941 */ /* 0x000fea0003800000 */
.L_x_732:
[----:B------:R-:W-:-:S13]  /*bd00*/  ISETP.GE.AND P0, PT, R25, R16, PT ;  /* 0x000000101900720c */ /* 0x000fda0003f06270 */
[----:B------:R-:W-:Y:S05]  /*bd10*/  @P0 EXIT ;  /* 0x000000000000094d */ /* 0x000fea0003800000 */
[----:B012-4-:R-:W0:Y:S01]  /*bd20*/  LDC.64 R4, c[0x0][0x230] ;  /* 0x00008c00ff047b82 */ /* 0x017e220000000a00 */
        /* <DEDUP_REMOVED lines=20> */
.L_x_805:
[----:B------:R-:W-:-:S06]  /*be70*/  IMAD.U32 R5, R19, 0x10000, RZ ;  /* 0x0001000013057824 */ /* 0x000fcc00078e00ff */
[----:B------:R-:W0:Y:S02]  /*be80*/  F2I.S64.TRUNC R4, R5 ;  /* 0x0000000500047311 */ /* 0x000e24000020d900 */
[----:B0-----:R-:W-:Y:S01]  /*be90*/  STG.E.U8 desc[UR36][R2.64], R4 ;  /* 0x0000000402007986 */ /* 0x001fe2000c101124 */
[----:B------:R-:W-:Y:S05]  /*bea0*/  EXIT ;  /* 0x000000000000794d */ /* 0x000fea0003800000 */
.L_x_804:
        /* <DEDUP_REMOVED lines=10> */
.L_x_808:
[----:B------:R-:W-:-:S06]  /*bf50*/  IMAD.U32 R19, R19, 0x10000, RZ ;  /* 0x0001000013137824 */ /* 0x000fcc00078e00ff */
[----:B------:R-:W0:Y:S02]  /*bf60*/  F2I.FTZ.TRUNC.NTZ R19, R19 ;  /* 0x0000001300137305 */ /* 0x000e24000021f100 */
[----:B0-----:R-:W-:Y:S01]  /*bf70*/  STG.E desc[UR36][R2.64], R19 ;  /* 0x0000001302007986 */ /* 0x001fe2000c101924 */
[----:B------:R-:W-:Y:S05]  /*bf80*/  EXIT ;  /* 0x000000000000794d */ /* 0x000fea0003800000 */
.L_x_807:
[----:B------:R-:W-:-:S06]  /*bf90*/  IMAD.U32 R19, R19, 0x10000, RZ ;  /* 0x0001000013137824 */ /* 0x000fcc00078e00ff */
[----:B------:R-:W0:Y:S02]  /*bfa0*/  F2I.FTZ.TRUNC.NTZ R19, R19 ;  /* 0x0000001300137305 */ /* 0x000e24000021f100 */
[----:B0-----:R-:W-:Y:S01]  /*bfb0*/  STG.E.U16 desc[UR36][R2.64], R19 ;  /* 0x0000001302007986 */ /* 0x001fe2000c101524 */
[----:B------:R-:W-:Y:S05]  /*bfc0*/  EXIT ;  /* 0x000000000000794d */ /* 0x000fea0003800000 */
.L_x_803:
        /* <DEDUP_REMOVED lines=9> */
.L_x_810:
[----:B------:R-:W-:-:S05]  /*c060*/  IMAD.U32 R0, R19, 0x10000, RZ ;  /* 0x0001000013007824 */ /* 0x000fca00078e00ff */
[----:B------:R-:W-:-:S05]  /*c070*/  F2FP.F16.F32.PACK_AB R0, RZ, R0 ;  /* 0x00000000ff00723e */ /* 0x000fca00000000ff */
[----:B------:R-:W-:Y:S01]  /*c080*/  STG.E.U16 desc[UR36][R2.64], R0 ;  /* 0x0000000002007986 */ /* 0x000fe2000c101524 */
[----:B------:R-:W-:Y:S05]  /*c090*/  EXIT ;  /* 0x000000000000794d */ /* 0x000fea0003800000 */
.L_x_809:
        /* <DEDUP_REMOVED lines=10> */
.L_x_812:
[----:B------:R-:W-:-:S05]  /*c140*/  IMAD.U32 R19, R19, 0x10000, RZ ;  /* 0x0001000013137824 */ /* 0x000fca00078e00ff */
[----:B------:R-:W-:-:S04]  /*c150*/  F2FP.F16.F32.PACK_AB R5, RZ, R19 ;  /* 0x00000013ff05723e */ /* 0x000fc800000000ff */
[----:B------:R-:W-:-:S05]  /*c160*/  PRMT R5, R5, 0x5410, RZ ;  /* 0x0000541005057816 */ /* 0x000fca00000000ff */
[----:B------:R-:W-:Y:S01]  /*c170*/  STG.E desc[UR36][R2.64], R5 ;  /* 0x0000000502007986 */ /* 0x000fe2000c101924 */
[----:B------:R-:W-:Y:S05]  /*c180*/  EXIT ;  /* 0x000000000000794d */ /* 0x000fea0003800000 */
.L_x_811:
[----:B------:R-:W-:-:S04]  /*c190*/  IMAD.U32 R4, R19, 0x10000, RZ ;  /* 0x0001000013047824 */ /* 0x000fc800078e00ff */
[----:B------:R-:W-:-:S06]  /*c1a0*/  FMUL.FTZ R4, R4, 1 ;  /* 0x3f80000004047820 */ /* 0x000fcc0000410000 */
[----:B------:R-:W0:Y:S02]  /*c1b0*/  F2F.F64.F32 R4, R4 ;  /* 0x0000000400047310 */ /* 0x000e240000201800 */
[----:B0-----:R-:W-:Y:S01]  /*c1c0*/  STG.E.64 desc[UR36][R2.64], R4 ;  /* 0x0000000402007986 */ /* 0x001fe2000c101b24 */
[----:B------:R-:W-:Y:S05]  /*c1d0*/  EXIT ;  /* 0x000000000000794d */ /* 0x000fea0003800000 */
.L_x_802:
        /* <DEDUP_REMOVED lines=13> */
.L_x_815:
[----:B------:R-:W-:Y:S01]  /*c2b0*/  IMAD.U32 R19, R19, 0x10000, RZ ;  /* 0x0001000013137824 */ /* 0x000fe200078e00ff */
[----:B------:R-:W-:-:S03]  /*c2c0*/  CS2R R6, SRZ ;  /* 0x0000000000067805 */ /* 0x000fc6000001ff00 */
[----:B------:R-:W-:-:S06]  /*c2d0*/  FMUL.FTZ R4, R19, 1 ;  /* 0x3f80000013047820 */ /* 0x000fcc0000410000 */
[----:B------:R-:W0:Y:S02]  /*c2e0*/  F2F.F64.F32 R4, R4 ;  /* 0x0000000400047310 */ /* 0x000e240000201800 */
[----:B0-----:R-:W-:Y:S01]  /*c2f0*/  STG.E.128 desc[UR36][R2.64], R4 ;  /* 0x0000000402007986 */ /* 0x001fe2000c101d24 */
[----:B------:R-:W-:Y:S05]  /*c300*/  EXIT ;  /* 0x000000000000794d */ /* 0x000fea0003800000 */
.L_x_814:
        /* <DEDUP_REMOVED lines=21> */
.L_x_819:
[----:B------:R-:W-:Y:S05]  /*c460*/  BSYNC B0 ;  /* 0x0000000000007941 */ /* 0x000fea0003800000 */
.L_x_818:
[----:B------:R-:W-:-:S05]  /*c470*/  LOP3.LUT R5, R0, R5, RZ, 0xfc, !PT ;  /* 0x0000000500057212 */ /* 0x000fca00078efcff */
[----:B------:R-:W-:Y:S01]  /*c480*/  STG.E.U8 desc[UR36][R2.64], R5 ;  /* 0x0000000502007986 */ /* 0x000fe2000c101124 */
[----:B------:R-:W-:Y:S05]  /*c490*/  EXIT ;  /* 0x000000000000794d */ /* 0x000fea0003800000 */
.L_x_817:
        /* <DEDUP_REMOVED lines=13> */
.L_x_821:
[----:B------:R-:W-:Y:S01]  /*c570*/  IMAD.MOV.U32 R0, RZ, RZ, 0x7f ;  /* 0x0000007fff007424 */ /* 0x000fe200078e00ff */
[----:B------:R-:W-:-:S04]  /*c580*/  ISETP.GT.U32.AND P0, PT, R4, 0x7f800000, PT ;  /* 0x7f8000000400780c */ /* 0x000fc80003f04070 */
[----:B------:R-:W-:-:S09]  /*c590*/  SEL R0, R0, 0x7c, P0 ;  /* 0x0000007c00007807 */ /* 0x000fd20000000000 */
.L_x_822:
[----:B------:R-:W-:Y:S05]  /*c5a0*/  BSYNC B0 ;  /* 0x0000000000007941 */ /* 0x000fea0003800000 */
.L_x_820:
[----:B------:R-:W-:-:S04]  /*c5b0*/  LOP3.LUT R4, R19, 0x80000000, RZ, 0xc0, !PT ;  /* 0x8000000013047812 */ /* 0x000fc800078ec0ff */
[----:B------:R-:W-:-:S04]  /*c5c0*/  SHF.R.U32.HI R5, RZ, 0x18, R4 ;  /* 0x00000018ff057819 */ /* 0x000fc80000011604 */
[----:B------:R-:W-:-:S05]  /*c5d0*/  LOP3.LUT R5, R0, R5, RZ, 0xfc, !PT ;  /* 0x0000000500057212 */ /* 0x000fca00078efcff */
[----:B------:R-:W-:Y:S01]  /*c5e0*/  STG.E.U8 desc[UR36][R2.64], R5 ;  /* 0x0000000502007986 */ /* 0x000fe2000c101124 */
[----:B------:R-:W-:Y:S05]  /*c5f0*/  EXIT ;  /* 0x000000000000794d */ /* 0x000fea0003800000 */
.L_x_816:
[----:B------:R-:W-:Y:S01]  /*c600*/  STG.E.U16 desc[UR36][R2.64], R19 ;  /* 0x0000001302007986 */ /* 0x000fe2000c101524 */
[----:B------:R-:W-:Y:S05]  /*c610*/  EXIT ;  /* 0x000000000000794d */ /* 0x000fea0003800000 */
.L_x_813:
        /* <DEDUP_REMOVED lines=12> */
.L_x_825:
        /* <DEDUP_REMOVED lines=13> */
[----:B------:R-:W-:-:S05]  /*c7b0*/  FADD.FTZ R0, R5, 8192 ;  /* 0x4600000005007421 */ /* 0x000fca0000010000 */
[----:B------:R-:W-:Y:S02]  /*c7c0*/  LOP3.LUT P0, R4, R0, 0xff, RZ, 0xc0, !PT ;  /* 0x000000ff00047812 */ /* 0x000fe4000780c0ff */
[----:B------:R-:W-:-:S11]  /*c7d0*/  PRMT R0, RZ, 0x7610, R0 ;  /* 0x00007610ff007816 */ /* 0x000fd60000000000 */
[----:B------:R-:W-:Y:S05]  /*c7e0*/  @!P0 BRA `(.L_x_827) ;  /* 0x0000000000108947 */ /* 0x000fea0003800000 */
.L_x_828:
[----:B------:R-:W-:-:S04]  /*c7f0*/  LOP3.LUT R0, R19, 0x80000000, RZ, 0xc0, !PT ;  /* 0x8000000013007812 */ /* 0x000fc800078ec0ff */
[----:B------:R-:W-:-:S04]  /*c800*/  SHF.R.U32.HI R5, RZ, 0x18, R0 ;  /* 0x00000018ff057819 */ /* 0x000fc80000011600 */
[----:B------:R-:W-:-:S04]  /*c810*/  LOP3.LUT R4, R4, R5, RZ, 0xfc, !PT ;  /* 0x0000000504047212 */ /* 0x000fc800078efcff */
[----:B------:R-:W-:-:S07]  /*c820*/  PRMT R0, R4, 0x7610, R0 ;  /* 0x0000761004007816 */ /* 0x000fce0000000000 */
.L_x_827:
[----:B------:R-:W-:Y:S05]  /*c830*/  BSYNC B0 ;  /* 0x0000000000007941 */ /* 0x000fea0003800000 */
.L_x_826:
[----:B------:R-:W-:Y:S01]  /*c840*/  STG.E.U8 desc[UR36][R2.64], R0 ;  /* 0x0000000002007986 */ /* 0x000fe2000c101124 */
[----:B------:R-:W-:Y:S05]  /*c850*/  EXIT ;  /* 0x000000000000794d */ /* 0x000fea0003800000 */
.L_x_824:
        /* <DEDUP_REMOVED lines=17> */
.L_x_831:
[----:B------:R-:W-:-:S04]  /*c970*/  LOP3.LUT R0, R19, 0x80000000, RZ, 0xc0, !PT ;  /* 0x8000000013007812 */ /* 0x000fc800078ec0ff */
[----:B------:R-:W-:-:S04]  /*c980*/  SHF.R.U32.HI R5, RZ, 0x18, R0 ;  /* 0x00000018ff057819 */ /* 0x000fc80000011600 */
[----:B------:R-:W-:-:S04]  /*c990*/  LOP3.LUT R4, R4, R5, RZ, 0xfc, !PT ;  /* 0x0000000504047212 */ /* 0x000fc800078efcff */
[----:B------:R-:W-:-:S07]  /*c9a0*/  PRMT R0, R4, 0x7610, R0 ;  /* 0x0000761004007816 */ /* 0x000fce0000000000 */
.L_x_830:
[----:B------:R-:W-:Y:S05]  /*c9b0*/  BSYNC B0 ;  /* 0x0000000000007941 */ /* 0x000fea0003800000 */
.L_x_829:
[----:B------:R-:W-:Y:S01]  /*c9c0*/  STG.E.U8 desc[UR36][R2.64], R0 ;  /* 0x0000000002007986 */ /* 0x000fe2000c101124 */
[----:B------:R-:W-:Y:S05]  /*c9d0*/  EXIT ;  /* 0x000000000000794d */ /* 0x000fea0003800000 */
.L_x_823:
[----:B------:R-:W-:-:S13]  /*c9e0*/  ISETP.NE.AND P0, PT, R0, 0x1c, PT ;  /* 0x0000001c0000780c */ /* 0x000fda0003f05270 */
[----:B------:R-:W-:Y:S05]  /*c9f0*/  @!P0 BRA `(.L_x_832) ;  /* 0x0000000000a48947 */ /* 0x000fea0003800000 */
[----:B------:R-:W-:-:S13]  /*ca00*/  ISETP.NE.AND P0, PT, R0, 0x1d, PT ;  /* 0x0000001d0000780c */ /* 0x000fda0003f05270 */
[----:B------:R-:W-:Y:S05]  /*ca10*/  @!P0 BRA `(.L_x_833) ;  /* 0x00000000008c8947 */ /* 0x000fea0003800000 */
[----:B------:R-:W-:-:S13]  /*ca20*/  ISETP.NE.AND P0, PT, R0, 0x2c, PT ;  /* 0x0000002c0000780c */ /* 0x000fda0003f05270 */
[----:B------:R-:W-:Y:S05]  /*ca30*/  @P0 BRA `(.L_x_806) ;  /* 0x0000000000400947 */ /* 0x000fea0003800000 */
[----:B------:R-:W-:Y:S02]  /*ca40*/  IMAD.U32 R19, R19, 0x10000, RZ ;  /* 0x0001000013137824 */ /* 0x000fe400078e00ff */
[----:B------:R-:W-:-:S03]  /*ca50*/  IMAD.MOV.U32 R5, RZ, RZ, 0xff ;  /* 0x000000ffff057424 */ /* 0x000fc600078e00ff */
[----:B------:R-:W-:-:S04]  /*ca60*/  SHF.R.U32.HI R6, RZ, 0x17, R19 ;  /* 0x00000017ff067819 */ /* 0x000fc80000011613 */
[----:B------:R-:W-:-:S04]  /*ca70*/  LOP3.LUT R4, R6, 0xff, RZ, 0xc0, !PT ;  /* 0x000000ff06047812 */ /* 0x000fc800078ec0ff */
[----:B------:R-:W-:-:S13]  /*ca80*/  ISETP.NE.AND P2, PT, R4, 0xff, PT ;  /* 0x000000ff0400780c */ /* 0x000fda0003f45270 */
[--C-:B------:R-:W-:Y:S02]  /*ca90*/  @P2 SHF.R.U32.HI R0, RZ, 0x16, R19.reuse ;  /* 0x00000016ff002819 */ /* 0x100fe40000011613 */
[----:B------:R-:W-:Y:S02]  /*caa0*/  @P2 LOP3.LUT P0, RZ, R4, 0x3fffff, R19, 0xf8, !PT ;  /* 0x003fffff04ff2812 */ /* 0x000fe4000780f813 */
        /* <DEDUP_REMOVED lines=9> */
.L_x_806:
        /* <DEDUP_REMOVED lines=16> */
.L_x_834:
[----:B------:R-:W-:Y:S05]  /*cc40*/  EXIT ;  /* 0x000000000000794d */ /* 0x000fea0003800000 */
.L_x_833:
[----:B------:R-:W-:-:S06]  /*cc50*/  IMAD.U32 R4, R19, 0x10000, RZ ;  /* 0x0001000013047824 */ /* 0x000fcc00078e00ff */
[----:B------:R-:W0:Y:S02]  /*cc60*/  F2I.U64.TRUNC R4, R4 ;  /* 0x0000000400047311 */ /* 0x000e24000020d800 */
[----:B0-----:R-:W-:Y:S01]  /*cc70*/  STG.E.64 desc[UR36][R2.64], R4 ;  /* 0x0000000402007986 */ /* 0x001fe2000c101b24 */
[----:B------:R-:W-:Y:S05]  /*cc80*/  EXIT ;  /* 0x000000000000794d */ /* 0x000fea0003800000 */
.L_x_832:
[----:B------:R-:W-:-:S06]  /*cc90*/  IMAD.U32 R19, R19, 0x10000, RZ ;  /* 0x0001000013137824 */ /* 0x000fcc00078e00ff */
[----:B------:R-:W0:Y:S02]  /*cca0*/  F2I.FTZ.U32.TRUNC.NTZ R19, R19 ;  /* 0x0000001300137305 */ /* 0x000e24000021f000 */
[----:B0-----:R-:W-:Y:S01]  /*ccb0*/  STG.E desc[UR36][R2.64], R19 ;  /* 0x0000001302007986 */ /* 0x001fe2000c101924 */
[----:B------:R-:W-:Y:S05]  /*ccc0*/  EXIT ;  /* 0x000000000000794d */ /* 0x000fea0003800000 */
.L_x_835:
        /* <DEDUP_REMOVED lines=11> */
.L_x_6605:


//--------------------- .text._ZN2at6native18elementwise_kernelILi128ELi4EZNS0_22gpu_kernel_impl_nocastIZZZNS0_66_GLOBAL__N__a0cfb035_28_ActivationHardswishKernel_cu_f5210f67_355225hardswish_backward_kernelERNS_14TensorIteratorEENKUlvE_clEvENKUlvE2_clEvEUlN3c108BFloat16ES9_E_EEvRNS_18TensorIteratorBaseERKT_EUliE_EEviT1_ --------------------------
	.section	.text._ZN2at6native18elementwise_kernelILi128ELi4EZNS0_22gpu_kernel_impl_nocastIZZZNS0_66_GLOBAL__N__a0cfb035_28_ActivationHardswishKernel_cu_f5210f67_355225hardswish_backward_kernelERNS_14TensorIteratorEENKUlvE_clEvENKUlvE2_clEvEUlN3c108BFloat16ES9_E_EEvRNS_18TensorIteratorBaseERKT_EUliE_EEviT1_,"ax",@progbits
	.align	128
        .global         _ZN2at6native18elementwise_kernelILi128ELi4EZNS0_22gpu_kernel_impl_nocastIZZZNS0_66_GLOBAL__N__a0cfb035_28_ActivationHardswishKernel_cu_f5210f67_355225hardswish_backward_kernelERNS_14TensorIteratorEENKUlvE_clEvENKUlvE2_clEvEUlN3c108BFloat16ES9_E_EEvRNS_18TensorIteratorBaseERKT_EUliE_EEviT1_
        .type           _ZN2at6native18elementwise_kernelILi128ELi4EZNS0_22gpu_kernel_impl_nocastIZZZNS0_66_GLOBAL__N__a0cfb035_28_ActivationHardswishKernel_cu_f5210f67_355225hardswish_backward_kernelERNS_14TensorIteratorEENKUlvE_clEvENKUlvE2_clEvEUlN3c108BFloat16ES9_E_EEvRNS_18TensorIteratorBaseERKT_EUliE_EEviT1_,@function
        .size           _ZN2at6native18elementwise_kernelILi128ELi4EZNS0_22gpu_kernel_impl_nocastIZZZNS0_66_GLOBAL__N__a0cfb035_28_ActivationHardswishKernel_cu_f5210f67_355225hardswish_backward_kernelERNS_14TensorIteratorEENKUlvE_clEvENKUlvE2_clEvEUlN3c108BFloat16ES9_E_EEvRNS_18TensorIteratorBaseERKT_EUliE_EEviT1_,(.L_x_6606 - _ZN2at6native18elementwise_kernelILi128ELi4EZNS0_22gpu_kernel_impl_nocastIZZZNS0_66_GLOBAL__N__a0cfb035_28_ActivationHardswishKernel_cu_f5210f67_355225hardswish_backward_kernelERNS_14TensorIteratorEENKUlvE_clEvENKUlvE2_clEvEUlN3c108BFloat16ES9_E_EEvRNS_18TensorIteratorBaseERKT_EUliE_EEviT1_)
        .other          _ZN2at6native18elementwise_kernelILi128ELi4EZNS0_22gpu_kernel_impl_nocastIZZZNS0_66_GLOBAL__N__a0cfb035_28_ActivationHardswishKernel_cu_f5210f67_355225hardswish_backward_kernelERNS_14TensorIteratorEENKUlvE_clEvENKUlvE2_clEvEUlN3c108BFloat16ES9_E_EEvRNS_18TensorIteratorBaseERKT_EUliE_EEviT1_,@"STO_CUDA_ENTRY STV_DEFAULT"
_ZN2at6native18elementwise_kernelILi128ELi4EZNS0_22gpu_kernel_impl_nocastIZZZNS0_66_GLOBAL__N__a0cfb035_28_ActivationHardswishKernel_cu_f5210f67_355225hardswish_backward_kernelERNS_14TensorIteratorEENKUlvE_clEvENKUlvE2_clEvEUlN3c108BFloat16ES9_E_EEvRNS_18TensorIteratorBaseERKT_EUliE_EEviT1_:
.text._ZN2at6native18elementwise_kernelILi128ELi4EZNS0_22gpu_kernel_impl_nocastIZZZNS0_66_GLOBAL__N__a0cfb035_28_ActivationHardswishKernel_cu_f5210f67_355225hardswish_backward_kernelERNS_14TensorIteratorEENKUlvE_clEvENKUlvE2_clEvEUlN3c108BFloat16ES9_E_EEvRNS_18TensorIteratorBaseERKT_EUliE_EEviT1_:
[----:B------:R-:W-:Y:S01]  /*0000*/  LDC R1, c[0x0][0x28] ;  /* 0x00000a00ff017b82 */ /* 0x000fe20000000800 */
[----:B------:R-:W0:Y:S01]  /*0010*/  S2R R3, SR_CTAID.X ;  /* 0x0000000000037919 */ /* 0x000e220000002500 */
[----:B------:R-:W-:Y:S01]  /*0020*/  ULDC UR6, c[0x0][0x210] ;  /* 0x0000840000067ab9 */ /* 0x000fe20000000800 */
[----:B------:R-:W-:Y:S01]  /*0030*/  ULDC.64 UR4, c[0x0][0x208] ;  /* 0x0000820000047ab9 */ /* 0x000fe20000000a00 */
[----:B------:R-:W-:Y:S01]  /*0040*/  BSSY B0, `(.L_x_836) ;  /* 0x0000181000007945 */ /* 0x000fe20003800000 */
[----:B------:R-:W0:Y:S02]  /*0050*/  S2R R0, SR_TID.X ;  /* 0x0000000000007919 */ /* 0x000e240000002100 */
[----:B0-----:R-:W-:-:S04]  /*0060*/  LEA R3, R3, R0, 0x9 ;  /* 0x0000000003037211 */ /* 0x001fc800078e48ff */
[----:B------:R-:W-:-:S13]  /*0070*/  ISETP.GE.AND P0, PT, R3, UR6, PT ;  /* 0x0000000603007c0c */ /* 0x000fda000bf06270 */
[----:B------:R-:W-:Y:S05]  /*0080*/  @P0 BRA `(.L_x_837) ;  /* 0x0000001400f00947 */ /* 0x000fea0003800000 */
[----:B------:R-:W0:Y:S01]  /*0090*/  LDC R10, c[0x0][0x218] ;  /* 0x00008600ff0a7b82 */ /* 0x000e220000000800 */
[----:B------:R-:W-:Y:S01]  /*00a0*/  HFMA2.MMA R2, -RZ, RZ, 0, 0 ;  /* 0x00000000ff027435 */ /* 0x000fe200000001ff */
[----:B------:R-:W-:Y:S01]  /*00b0*/  MOV R0, RZ ;  /* 0x000000ff00007202 */ /* 0x000fe20000000f00 */
[----:B------:R-:W-:Y:S01]  /*00c0*/  HFMA2.MMA R5, -RZ, RZ, 0, 0 ;  /* 0x00000000ff057435 */ /* 0x000fe200000001ff */
[----:B0-----:R-:W-:-:S13]  /*00d0*/  ISETP.NE.AND P0, PT, R10, RZ, PT ;  /* 0x000000ff0a00720c */ /* 0x001fda0003f05270 */
[----:B------:R-:W-:Y:S05]  /*00e0*/  @!P0 BRA `(.L_x_838) ;  /* 0x0000001400708947 */ /* 0x000fea0003800000 */
[----:B------:R-:W-:Y:S01]  /*00f0*/  MOV R4, RZ ;  /* 0x000000ff00047202 */ /* 0x000fe20000000f00 */
[----:B------:R-:W-:Y:S01]  /*0100*/  ULDC.64 UR8, c[0x0][0x220] ;  /* 0x0000880000087ab9 */ /* 0x000fe20000000a00 */
[----:B------:R-:W-:Y:S01]  /*0110*/  MOV R5, R3 ;  /* 0x0000000300057202 */ /* 0x000fe20000000f00 */
[----:B------:R-:W-:Y:S01]  /*0120*/  ULDC UR7, c[0x0][0x21c] ;  /* 0x0000870000077ab9 */ /* 0x000fe20000000800 */
[----:B------:R-:W-:Y:S01]  /*0130*/  ISETP.NE.AND P0, PT, R10, 0x1, PT ;  /* 0x000000010a00780c */ /* 0x000fe20003f05270 */
[----:B------:R-:W-:-:S05]  /*0140*/  IMAD.HI.U32 R6, R3, UR8, R4 ;  /* 0x0000000803067c27 */ /* 0x000fca000f8e0004 */
[----:B------:R-:W-:Y:S01]  /*0150*/  SHF.R.U32.HI R7, RZ, UR9, R6 ;  /* 0x00000009ff077c19 */ /* 0x000fe20008011606 */
[----:B------:R-:W-:-:S03]  /*0160*/  ULDC.64 UR8, c[0x0][0x348] ;  /* 0x0000d20000087ab9 */ /* 0x000fc60000000a00 */
[----:B------:R-:W-:-:S05]  /*0170*/  IADD3 R2, -R7, RZ, RZ ;  /* 0x000000ff07027210 */ /* 0x000fca0007ffe1ff */
[----:B------:R-:W-:Y:S01]  /*0180*/  IMAD R2, R2, UR7, R3 ;  /* 0x0000000702027c24 */ /* 0x000fe2000f8e0203 */
[----:B------:R-:W-:-:S03]  /*0190*/  ULDC UR7, c[0x0][0x350] ;  /* 0x0000d40000077ab9 */ /* 0x000fc60000000800 */
[C---:B------:R-:W-:Y:S02]  /*01a0*/  IMAD R5, R2.reuse, UR8, RZ ;  /* 0x0000000802057c24 */ /* 0x040fe4000f8e02ff */
[C---:B------:R-:W-:Y:S02]  /*01b0*/  IMAD R0, R2.reuse, UR9, RZ ;  /* 0x0000000902007c24 */ /* 0x040fe4000f8e02ff */
[----:B------:R-:W-:Y:S01]  /*01c0*/  IMAD R2, R2, UR7, RZ ;  /* 0x0000000702027c24 */ /* 0x000fe2000f8e02ff */
[----:B------:R-:W-:Y:S06]  /*01d0*/  @!P0 BRA `(.L_x_838) ;  /* 0x0000001400348947 */ /* 0x000fec0003800000 */
[----:B------:R-:W-:Y:S01]  /*01e0*/  MOV R6, RZ ;  /* 0x000000ff00067202 */ /* 0x000fe20000000f00 */
[----:B------:R-:W-:Y:S01]  /*01f0*/  ULDC.64 UR8, c[0x0][0x228] ;  /* 0x00008a0000087ab9 */ /* 0x000fe20000000a00 */
[----:B------:R-:W-:Y:S01]  /*0200*/  ULDC UR7, c[0x0][0x230] ;  /* 0x00008c0000077ab9 */ /* 0x000fe20000000800 */
[----:B------:R-:W-:Y:S02]  /*0210*/  ISETP.NE.AND P0, PT, R10, 0x2, PT ;  /* 0x000000020a00780c */ /* 0x000fe40003f05270 */
[----:B------:R-:W-:-:S05]  /*0220*/  IMAD.HI.U32 R8, R7, UR9, R6 ;  /* 0x0000000907087c27 */ /* 0x000fca000f8e0006 */
[----:B------:R-:W-:Y:S01]  /*0230*/  SHF.R.U32.HI R9, RZ, UR7, R8 ;  /* 0x00000007ff097c19 */ /* 0x000fe20008011608 */
[----:B------:R-:W-:-:S03]  /*0240*/  ULDC UR7, c[0x0][0x354] ;  /* 0x0000d50000077ab9 */ /* 0x000fc60000000800 */
[----:B------:R-:W-:-:S05]  /*0250*/  IADD3 R6, -R9, RZ, RZ ;  /* 0x000000ff09067210 */ /* 0x000fca0007ffe1ff */
[----:B------:R-:W-:Y:S01]  /*0260*/  IMAD R7, R6, UR8, R7 ;  /* 0x0000000806077c24 */ /* 0x000fe2000f8e0207 */
[----:B------:R-:W-:-:S03]  /*0270*/  ULDC.64 UR8, c[0x0][0x358] ;  /* 0x0000d60000087ab9 */ /* 0x000fc60000000a00 */
[C---:B------:R-:W-:Y:S02]  /*0280*/  IMAD R5, R7.reuse, UR7, R5 ;  /* 0x0000000707057c24 */ /* 0x040fe4000f8e0205 */
[C---:B------:R-:W-:Y:S02]  /*0290*/  IMAD R0, R7.reuse, UR8, R0 ;  /* 0x0000000807007c24 */ /* 0x040fe4000f8e0200 */
[----:B------:R-:W-:Y:S01]  /*02a0*/  IMAD R2, R7, UR9, R2 ;  /* 0x0000000907027c24 */ /* 0x000fe2000f8e0202 */
[----:B------:R-:W-:Y:S06]  /*02b0*/  @!P0 BRA `(.L_x_838) ;  /* 0x0000001000fc8947 */ /* 0x000fec0003800000 */
[----:B------:R-:W-:Y:S01]  /*02c0*/  HFMA2.MMA R8, -RZ, RZ, 0, 0 ;  /* 0x00000000ff087435 */ /* 0x000fe200000001ff */
[----:B------:R-:W-:Y:S01]  /*02d0*/  ULDC.64 UR8, c[0x0][0x238] ;  /* 0x00008e0000087ab9 */ /* 0x000fe20000000a00 */
[----:B------:R-:W-:Y:S01]  /*02e0*/  ISETP.NE.AND P0, PT, R10, 0x3, PT ;  /* 0x000000030a00780c */ /* 0x000fe20003f05270 */
[----:B------:R-:W-:-:S07]  /*02f0*/  ULDC UR7, c[0x0][0x234] ;  /* 0x00008d0000077ab9 */ /* 0x000fce0000000800 */
[----:B------:R-:W-:-:S05]  /*0300*/  IMAD.HI.U32 R6, R9, UR8, R8 ;  /* 0x0000000809067c27 */ /* 0x000fca000f8e0008 */
[----:B------:R-:W-:Y:S01]  /*0310*/  SHF.R.U32.HI R7, RZ, UR9, R6 ;  /* 0x00000009ff077c19 */ /* 0x000fe20008011606 */
[----:B------:R-:W-:-:S03]  /*0320*/  ULDC.64 UR8, c[0x0][0x360] ;  /* 0x0000d80000087ab9 */ /* 0x000fc60000000a00 */
[----:B------:R-:W-:-:S05]  /*0330*/  IADD3 R8, -R7, RZ, RZ ;  /* 0x000000ff07087210 */ /* 0x000fca0007ffe1ff */
[----:B------:R-:W-:Y:S01]  /*0340*/  IMAD R9, R8, UR7, R9 ;  /* 0x0000000708097c24 */ /* 0x000fe2000f8e0209 */
[----:B------:R-:W-:-:S03]  /*0350*/  ULDC UR7, c[0x0][0x368] ;  /* 0x0000da0000077ab9 */ /* 0x000fc60000000800 */
[C---:B------:R-:W-:Y:S02]  /*0360*/  IMAD R5, R9.reuse, UR8, R5 ;  /* 0x0000000809057c24 */ /* 0x040fe4000f8e0205 */
[C---:B------:R-:W-:Y:S02]  /*0370*/  IMAD R0, R9.reuse, UR9, R0 ;  /* 0x0000000909007c24 */ /* 0x040fe4000f8e0200 */
[----:B------:R-:W-:Y:S01]  /*0380*/  IMAD R2, R9, UR7, R2 ;  /* 0x0000000709027c24 */ /* 0x000fe2000f8e0202 */
        /* <DEDUP_REMOVED lines=15> */
[----:B------:R-:W-:Y:S01]  /*0480*/  MOV R8, RZ ;  /* 0x000000ff00087202 */ /* 0x000fe20000000f00 */
[----:B------:R-:W-:Y:S01]  /*0490*/  ULDC.64 UR8, c[0x0][0x250] ;  /* 0x0000940000087ab9 */ /* 0x000fe20000000a00 */
[----:B------:R-:W-:Y:S01]  /*04a0*/  ISETP.NE.AND P0, PT, R10, 0x5, PT ;  /* 0x000000050a00780c */ /* 0x000fe20003f05270 */
[----:B------:R-:W-:Y:S02]  /*04b0*/  ULDC UR7, c[0x0][0x24c] ;  /* 0x0000930000077ab9 */ /* 0x000fe40000000800 */
        /* <DEDUP_REMOVED lines=10> */
[----:B------:R-:W-:Y:S01]  /*0560*/  HFMA2.MMA R6, -RZ, RZ, 0, 0 ;  /* 0x00000000ff067435 */ /* 0x000fe200000001ff */
[----:B------:R-:W-:Y:S01]  /*0570*/  ULDC.64 UR8, c[0x0][0x258] ;  /* 0x0000960000087ab9 */ /* 0x000fe20000000a00 */
[----:B------:R-:W-:Y:S01]  /*0580*/  ULDC UR7, c[0x0][0x260] ;  /* 0x0000980000077ab9 */ /* 0x000fe20000000800 */
[----:B------:R-:W-:-:S07]  /*0590*/  ISETP.NE.AND P0, PT, R10, 0x6, PT ;  /* 0x000000060a00780c */ /* 0x000fce0003f05270 */
        /* <DEDUP_REMOVED lines=248> */
[----:B------:R-:W-:Y:S01]  /*1520*/  ISETP.NE.AND P0, PT, R10, 0x18, PT ;  /* 0x000000180a00780c */ /* 0x000fe20003f05270 */
[----:B------:R-:W-:Y:S01]  /*1530*/  HFMA2.MMA R6, -RZ, RZ, 0, 0 ;  /* 0x00000000ff067435 */ /* 0x000fe200000001ff */
[----:B------:R-:W-:Y:S01]  /*1540*/  ULDC.64 UR8, c[0x0][0x330] ;  /* 0x0000cc0000087ab9 */ /* 0x000fe20000000a00 */
[----:B------:R-:W-:-:S08]  /*1550*/  ULDC UR7, c[0x0][0x338] ;  /* 0x0000ce0000077ab9 */ /* 0x000fd00000000800 */
[----:B------:R-:W-:Y:S02]  /*1560*/  IMAD.HI.U32 R10, R7, UR9, R6 ;  /* 0x00000009070a7c27 */ /* 0x000fe4000f8e0006 */
[----:B------:R-:W0:Y:S03]  /*1570*/  @P0 LDC.64 R12, c[0x0][0x340] ;  /* 0x0000d000ff0c0b82 */ /* 0x000e260000000a00 */
[----:B------:R-:W-:Y:S01]  /*1580*/  SHF.R.U32.HI R11, RZ, UR7, R10 ;  /* 0x00000007ff0b7c19 */ /* 0x000fe2000801160a */
[----:B------:R-:W-:Y:S01]  /*1590*/  ULDC UR7, c[0x0][0x45c] ;  /* 0x0001170000077ab9 */ /* 0x000fe20000000800 */
[----:B------:R-:W-:Y:S02]  /*15a0*/  @P0 MOV R10, RZ ;  /* 0x000000ff000a0202 */ /* 0x000fe40000000f00 */
[----:B------:R-:W-:Y:S01]  /*15b0*/  IADD3 R6, -R11, RZ, RZ ;  /* 0x000000ff0b067210 */ /* 0x000fe20007ffe1ff */
[----:B------:R-:W1:Y:S04]  /*15c0*/  @P0 LDC R15, c[0x0][0x33c] ;  /* 0x0000cf00ff0f0b82 */ /* 0x000e680000000800 */
[----:B------:R-:W-:Y:S01]  /*15d0*/  IMAD R7, R6, UR8, R7 ;  /* 0x0000000806077c24 */ /* 0x000fe2000f8e0207 */
[----:B------:R-:W-:-:S03]  /*15e0*/  ULDC.64 UR8, c[0x0][0x460] ;  /* 0x0001180000087ab9 */ /* 0x000fc60000000a00 */
[----:B------:R-:W2:Y:S01]  /*15f0*/  @P0 LDC.64 R8, c[0x0][0x468] ;  /* 0x00011a00ff080b82 */ /* 0x000ea20000000a00 */
[C---:B------:R-:W-:Y:S02]  /*1600*/  IMAD R5, R7.reuse, UR7, R5 ;  /* 0x0000000707057c24 */ /* 0x040fe4000f8e0205 */
[C---:B------:R-:W-:Y:S02]  /*1610*/  IMAD R0, R7.reuse, UR8, R0 ;  /* 0x0000000807007c24 */ /* 0x040fe4000f8e0200 */
[----:B------:R-:W-:-:S03]  /*1620*/  IMAD R2, R7, UR9, R2 ;  /* 0x0000000907027c24 */ /* 0x000fc6000f8e0202 */
[----:B------:R-:W3:Y:S01]  /*1630*/  @P0 LDC R14, c[0x0][0x470] ;  /* 0x00011c00ff0e0b82 */ /* 0x000ee20000000800 */
[----:B0-----:R-:W-:-:S05]  /*1640*/  @P0 IMAD.HI.U32 R4, R11, R12, R10 ;  /* 0x0000000c0b040227 */ /* 0x001fca00078e000a */
[----:B------:R-:W-:-:S04]  /*1650*/  @P0 SHF.R.U32.HI R4, RZ, R13, R4 ;  /* 0x0000000dff040219 */ /* 0x000fc80000011604 */
[----:B------:R-:W-:-:S05]  /*1660*/  @P0 IADD3 R10, -R4, RZ, RZ ;  /* 0x000000ff040a0210 */ /* 0x000fca0007ffe1ff */
[----:B-1----:R-:W-:-:S04]  /*1670*/  @P0 IMAD R11, R10, R15, R11 ;  /* 0x0000000f0a0b0224 */ /* 0x002fc800078e020b */
[C---:B--2---:R-:W-:Y:S02]  /*1680*/  @P0 IMAD R5, R11.reuse, R8, R5 ;  /* 0x000000080b050224 */ /* 0x044fe400078e0205 */
[C---:B------:R-:W-:Y:S02]  /*1690*/  @P0 IMAD R0, R11.reuse, R9, R0 ;  /* 0x000000090b000224 */ /* 0x040fe400078e0200 */
[----:B---3--:R-:W-:-:S07]  /*16a0*/  @P0 IMAD R2, R11, R14, R2 ;  /* 0x0000000e0b020224 */ /* 0x008fce00078e0202 */
.L_x_838:
[----:B------:R-:W-:Y:S01]  /*16b0*/  ULDC.64 UR8, c[0x0][0x488] ;  /* 0x0001220000087ab9 */ /* 0x000fe20000000a00 */
[----:B------:R-:W-:Y:S01]  /*16c0*/  ULDC.64 UR10, c[0x0][0x480] ;  /* 0x00012000000a7ab9 */ /* 0x000fe20000000a00 */
[----:B------:R-:W-:-:S04]  /*16d0*/  IADD3 R6, P0, R2, UR8, RZ ;  /* 0x0000000802067c10 */ /* 0x000fc8000ff1e0ff */
[----:B------:R-:W-:Y:S01]  /*16e0*/  IADD3.X R7, RZ, UR9, RZ, P0, !PT ;  /* 0x00000009ff077c10 */ /* 0x000fe200087fe4ff */
[----:B------:R-:W-:-:S04]  /*16f0*/  ULDC.64 UR8, c[0x0][0x478] ;  /* 0x00011e0000087ab9 */ /* 0x000fc80000000a00 */
[----:B------:R-:W2:Y:S01]  /*1700*/  LDG.E.U16 R6, desc[UR4][R6.64] ;  /* 0x0000000406067981 */ /* 0x000ea2000c1e1500 */
[----:B------:R-:W-:Y:S01]  /*1710*/  IADD3 R4, P2, R0, UR10, RZ ;  /* 0x0000000a00047c10 */ /* 0x000fe2000ff5e0ff */
[----:B------:R-:W-:Y:S01]  /*1720*/  BSSY B1, `(.L_x_839) ;  /* 0x0000010000017945 */ /* 0x000fe20003800000 */
[----:B------:R-:W-:Y:S02]  /*1730*/  IADD3 R8, P1, R5, UR8, RZ ;  /* 0x0000000805087c10 */ /* 0x000fe4000ff3e0ff */
[----:B------:R-:W-:Y:S02]  /*1740*/  IADD3.X R5, RZ, UR11, RZ, P2, !PT ;  /* 0x0000000bff057c10 */ /* 0x000fe400097fe4ff */
[----:B------:R-:W-:Y:S02]  /*1750*/  IADD3.X R9, RZ, UR9, RZ, P1, !PT ;  /* 0x00000009ff097c10 */ /* 0x000fe40008ffe4ff */
[----:B--2---:R-:W-:-:S04]  /*1760*/  SHF.L.U32 R11, R6, 0x10, RZ ;  /* 0x00000010060b7819 */ /* 0x004fc800000006ff */
[----:B------:R-:W-:-:S13]  /*1770*/  FSETP.GTU.FTZ.AND P0, PT, R11, -3, PT ;  /* 0xc04000000b00780b */ /* 0x000fda0003f1c000 */
[----:B------:R-:W-:Y:S01]  /*1780*/  @!P0 PRMT R2, RZ, 0x7610, R2 ;  /* 0x00007610ff028816 */ /* 0x000fe20000000002 */
[----:B------:R-:W-:Y:S06]  /*1790*/  @!P0 BRA `(.L_x_840) ;  /* 0x0000000000208947 */ /* 0x000fec0003800000 */
[----:B------:R-:W2:Y:S01]  /*17a0*/  LDG.E.U16 R4, desc[UR4][R4.64] ;  /* 0x0000000404047981 */ /* 0x000ea2000c1e1500 */
[----:B------:R-:W-:-:S13]  /*17b0*/  FSETP.GEU.FTZ.AND P0, PT, R11, 3, PT ;  /* 0x404000000b00780b */ /* 0x000fda0003f1e000 */
[----:B------:R-:W-:-:S05]  /*17c0*/  @!P0 MOV R0, 0x3eaaaaab ;  /* 0x3eaaaaab00008802 */ /* 0x000fca0000000f00 */
[----:B------:R-:W-:Y:S01]  /*17d0*/  @!P0 FFMA.FTZ R0, R11, R0, 0.5 ;  /* 0x3f0000000b008423 */ /* 0x000fe20000010000 */
[----:B--2---:R-:W-:-:S04]  /*17e0*/  SHF.L.U32 R7, R4, 0x10, RZ ;  /* 0x0000001004077819 */ /* 0x004fc800000006ff */
[----:B------:R-:W-:Y:S01]  /*17f0*/  @P0 F2FP.BF16.F32.PACK_AB R2, RZ, R7 ;  /* 0x00000007ff02023e */ /* 0x000fe200000010ff */
[----:B------:R-:W-:-:S05]  /*1800*/  @!P0 FMUL.FTZ R0, R7, R0 ;  /* 0x0000000007008220 */ /* 0x000fca0000410000 */
[----:B------:R-:W-:-:S07]  /*1810*/  @!P0 F2FP.BF16.F32.PACK_AB R2, RZ, R0 ;  /* 0x00000000ff02823e */ /* 0x000fce00000010ff */
.L_x_840:
[----:B------:R-:W-:Y:S05]  /*1820*/  BSYNC B1 ;  /* 0x0000000000017941 */ /* 0x000fea0003800000 */
.L_x_839:
[----:B------:R0:W-:Y:S01]  /*1830*/  STG.E.U16 desc[UR4][R8.64], R2 ;  /* 0x0000000208007986 */ /* 0x0001e2000c101504 */
[----:B------:R-:W-:-:S07]  /*1840*/  IADD3 R3, R3, 0x80, RZ ;  /* 0x0000008003037810 */ /* 0x000fce0007ffe0ff */
.L_x_837:
[----:B------:R-:W-:Y:S05]  /*1850*/  BSYNC B0 ;  /* 0x0000000000007941 */ /* 0x000fea0003800000 */
.L_x_836:
[----:B------:R-:W-:Y:S01]  /*1860*/  ISETP.GE.AND P0, PT, R3, UR6, PT ;  /* 0x0000000603007c0c */ /* 0x000fe2000bf06270 */
[----:B------:R-:W-:-:S12]  /*1870*/  BSSY B0, `(.L_x_841) ;  /* 0x00002fa000007945 */ /* 0x000fd80003800000 */
[----:B------:R-:W-:Y:S05]  /*1880*/  @P0 BRA `(.L_x_842) ;  /* 0x0000002c00e00947 */ /* 0x000fea0003800000 */
[----:B------:R-:W1:Y:S01]  /*1890*/  LDC R4, c[0x0][0x218] ;  /* 0x00008600ff047b82 */ /* 0x000e620000000800 */
[----:B0-----:R-:W-:Y:S01]  /*18a0*/  HFMA2.MMA R2, -RZ, RZ, 0, 0 ;  /* 0x00000000ff027435 */ /* 0x001fe200000001ff */
[----:B------:R-:W-:Y:S01]  /*18b0*/  MOV R0, RZ ;  /* 0x000000ff00007202 */ /* 0x000fe20000000f00 */
[----:B------:R-:W-:Y:S01]  /*18c0*/  HFMA2.MMA R5, -RZ, RZ, 0, 0 ;  /* 0x00000000ff057435 */ /* 0x000fe200000001ff */
[----:B-1----:R-:W-:-:S13]  /*18d0*/  ISETP.NE.AND P0, PT, R4, RZ, PT ;  /* 0x000000ff0400720c */ /* 0x002fda0003f05270 */
[----:B------:R-:W-:Y:S05]  /*18e0*/  @!P0 BRA `(.L_x_843) ;  /* 0x00000014006c8947 */ /* 0x000fea0003800000 */
        /* <DEDUP_REMOVED lines=347> */
.L_x_843:
        /* <DEDUP_REMOVED lines=23> */
.L_x_845:
[----:B------:R-:W-:Y:S05]  /*3010*/  BSYNC B1 ;  /* 0x0000000000017941 */ /* 0x000fea0003800000 */
.L_x_844:
[----:B------:R1:W-:Y:S01]  /*3020*/  STG.E.U16 desc[UR4][R8.64], R2 ;  /* 0x0000000208007986 */ /* 0x0003e2000c101504 */
[----:B------:R-:W-:-:S04]  /*3030*/  IADD3 R3, R3, 0x80, RZ ;  /* 0x0000008003037810 */ /* 0x000fc80007ffe0ff */
[----:B------:R-:W-:-:S13]  /*3040*/  ISETP.GE.AND P0, PT, R3, UR6, PT ;  /* 0x0000000603007c0c */ /* 0x000fda000bf06270 */
[----:B-1----:R-:W-:Y:S05]  /*3050*/  @P0 BRA `(.L_x_842) ;  /* 0x0000001400ec0947 */ /* 0x002fea0003800000 */
        /* <DEDUP_REMOVED lines=353> */
.L_x_846:
        /* <DEDUP_REMOVED lines=23> */
.L_x_848:
[----:B------:R-:W-:Y:S05]  /*47e0*/  BSYNC B1 ;  /* 0x0000000000017941 */ /* 0x000fea0003800000 */
.L_x_847:
[----:B------:R1:W-:Y:S01]  /*47f0*/  STG.E.U16 desc[UR4][R8.64], R2 ;  /* 0x0000000208007986 */ /* 0x0003e2000c101504 */
[----:B------:R-:W-:-:S07]  /*4800*/  IADD3 R3, R3, 0x80, RZ ;  /* 0x0000008003037810 */ /* 0x000fce0007ffe0ff */
.L_x_842:
[----:B------:R-:W-:Y:S05]  /*4810*/  BSYNC B0 ;  /* 0x0000000000007941 */ /* 0x000fea0003800000 */
.L_x_841:
[----:B------:R-:W-:-:S13]  /*4820*/  ISETP.GE.AND P0, PT, R3, UR6, PT ;  /* 0x0000000603007c0c */ /* 0x000fda000bf06270 */
[----:B------:R-:W-:Y:S05]  /*4830*/  @P0 EXIT ;  /* 0x000000000000094d */ /* 0x000fea0003800000 */
[----:B------:R-:W2:Y:S01]  /*4840*/  LDC R4, c[0x0][0x218] ;  /* 0x00008600ff047b82 */ /* 0x000ea20000000800 */
[----:B01----:R-:W-:Y:S01]  /*4850*/  HFMA2.MMA R2, -RZ, RZ, 0, 0 ;  /* 0x00000000ff027435 */ /* 0x003fe200000001ff */
[----:B------:R-:W-:Y:S01]  /*4860*/  MOV R0, RZ ;  /* 0x000000ff00007202 */ /* 0x000fe20000000f00 */
[----:B------:R-:W-:Y:S01]  /*4870*/  HFMA2.MMA R5, -RZ, RZ, 0, 0 ;  /* 0x00000000ff057435 */ /* 0x000fe200000001ff */
[----:B--2---:R-:W-:-:S13]  /*4880*/  ISETP.NE.AND P0, PT, R4, RZ, PT ;  /* 0x000000ff0400720c */ /* 0x004fda0003f05270 */
[----:B------:R-:W-:Y:S05]  /*4890*/  @!P0 BRA `(.L_x_849) ;  /* 0x00000014006c8947 */ /* 0x000fea0003800000 */
[----:B------:R-:W-:Y:S01]  /*48a0*/  MOV R2, RZ ;  /* 0x000000ff00027202 */ /* 0x000fe20000000f00 */
[----:B------:R-:W-:Y:S01]  /*48b0*/  ULDC.64 UR6, c[0x0][0x220] ;  /* 0x0000880000067ab9 */ /* 0x000fe20000000a00 */
[----:B------:R-:W-:Y:S01]  /*48c0*/  ISETP.NE.AND P0, PT, R4, 0x1, PT ;  /* 0x000000010400780c */ /* 0x000fe20003f05270 */
[----:B------:R-:W-:Y:S02]  /*48d0*/  ULDC UR8, c[0x0][0x350] ;  /* 0x0000d40000087ab9 */ /* 0x000fe40000000800 */
[----:B------:R-:W-:Y:S01]  /*48e0*/  IMAD.HI.U32 R6, R3, UR6, R2 ;  /* 0x0000000603067c27 */ /* 0x000fe2000f8e0002 */
[----:B------:R-:W-:-:S04]  /*48f0*/  ULDC UR6, c[0x0][0x21c] ;  /* 0x0000870000067ab9 */ /* 0x000fc80000000800 */
[----:B------:R-:W-:-:S04]  /*4900*/  SHF.R.U32.HI R7, RZ, UR7, R6 ;  /* 0x00000007ff077c19 */ /* 0x000fc80008011606 */
[----:B------:R-:W-:-:S05]  /*4910*/  IADD3 R2, -R7, RZ, RZ ;  /* 0x000000ff07027210 */ /* 0x000fca0007ffe1ff */
[----:B------:R-:W-:Y:S01]  /*4920*/  IMAD R2, R2, UR6, R3 ;  /* 0x0000000602027c24 */ /* 0x000fe2000f8e0203 */
[----:B------:R-:W-:-:S03]  /*4930*/  ULDC.64 UR6, c[0x0][0x348] ;  /* 0x0000d20000067ab9 */ /* 0x000fc60000000a00 */
        /* <DEDUP_REMOVED lines=22> */
[----:B------:R-:W-:Y:S01]  /*4aa0*/  IMAD.HI.U32 R6, R9, UR6, R8 ;  /* 0x0000000609067c27 */ /* 0x000fe2000f8e0008 */
[----:B------:R-:W-:-:S04]  /*4ab0*/  ULDC UR6, c[0x0][0x234] ;  /* 0x00008d0000067ab9 */ /* 0x000fc80000000800 */
[----:B------:R-:W-:-:S04]  /*4ac0*/  SHF.R.U32.HI R7, RZ, UR7, R6 ;  /* 0x00000007ff077c19 */ /* 0x000fc80008011606 */
        /* <DEDUP_REMOVED lines=312> */
.L_x_849:
        /* <DEDUP_REMOVED lines=19> */
[----:B--2---:R-:W-:-:S05]  /*5f80*/  SHF.L.U32 R7, R2, 0x10, RZ ;  /* 0x0000001002077819 */ /* 0x004fca00000006ff */
[----:B------:R-:W-:Y:S01]  /*5f90*/  @!P0 FMUL.FTZ R0, R7, R0 ;  /* 0x0000000007008220 */ /* 0x000fe20000410000 */
[----:B------:R-:W-:-:S04]  /*5fa0*/  @P0 F2FP.BF16.F32.PACK_AB R7, RZ, R7 ;  /* 0x00000007ff07023e */ /* 0x000fc800000010ff */
[----:B------:R-:W-:-:S07]  /*5fb0*/  @!P0 F2FP.BF16.F32.PACK_AB R7, RZ, R0 ;  /* 0x00000000ff07823e */ /* 0x000fce00000010ff */
.L_x_851:
[----:B------:R-:W-:Y:S05]  /*5fc0*/  BSYNC B0 ;  /* 0x0000000000007941 */ /* 0x000fea0003800000 */
.L_x_850:
[----:B------:R-:W-:Y:S01]  /*5fd0*/  STG.E.U16 desc[UR4][R4.64], R7 ;  /* 0x0000000704007986 */ /* 0x000fe2000c101504 */
[----:B------:R-:W-:Y:S05]  /*5fe0*/  EXIT ;  /* 0x000000000000794d */ /* 0x000fea0003800000 */
.L_x_852:
        /* <DEDUP_REMOVED lines=9> */
.L_x_6606:


//--------------------- .text._ZN2at6native27unrolled_elementwise_kernelIZZZNS0_66_GLOBAL__N__a0cfb035_28_ActivationHardswishKernel_cu_f5210f67_355225hardswish_backward_kernelERNS_14TensorIteratorEENKUlvE_clEvENKUlvE2_clEvEUlN3c108BFloat16ES8_E_St5arrayIPcLm3EELi4E23TrivialOffsetCalculatorILi2EjESD_ILi1EjENS0_6memory15LoadWithoutCastENSG_16StoreWithoutCastEEEviT_T0_T2_T3_T4_T5_ --------------------------
	.section	.text._ZN2at6native27unrolled_elementwise_kernelIZZZNS0_66_GLOBAL__N__a0cfb035_28_ActivationHardswishKernel_cu_f5210f67_355225hardswish_backward_kernelERNS_14TensorIteratorEENKUlvE_clEvENKUlvE2_clEvEUlN3c108BFloat16ES8_E_St5arrayIPcLm3EELi4E23TrivialOffsetCalculatorILi2EjESD_ILi1EjENS0_6memory15LoadWithoutCastENSG_16StoreWithoutCastEEEviT_T0_T2_T3_T4_T5_,"ax",@progbits
	.align	128
        .global         _ZN2at6native27unrolled_elementwise_kernelIZZZNS0_66_GLOBAL__N__a0cfb035_28_ActivationHardswishKernel_cu_f5210f67_355225hardswish_backward_kernelERNS_14TensorIteratorEENKUlvE_clEvENKUlvE2_clEvEUlN3c108BFloat16ES8_E_St5arrayIPcLm3EELi4E23TrivialOffsetCalculatorILi2EjESD_ILi1EjENS0_6memory15LoadWithoutCastENSG_16StoreWithoutCastEEEviT_T0_T2_T3_T4_T5_
        .type           _ZN2at6native27unrolled_elementwise_kernelIZZZNS0_66_GLOBAL__N__a0cfb035_28_ActivationHardswishKernel_cu_f5210f67_355225hardswish_backward_kernelERNS_14TensorIteratorEENKUlvE_clEvENKUlvE2_clEvEUlN3c108BFloat16ES8_E_St5arrayIPcLm3EELi4E23TrivialOffsetCalculatorILi2EjESD_ILi1EjENS0_6memory15LoadWithoutCastENSG_16StoreWithoutCastEEEviT_T0_T2_T3_T4_T5_,@function
        .size           _ZN2at6native27unrolled_elementwise_kernelIZZZNS0_66_GLOBAL__N__a0cfb035_28_ActivationHardswishKernel_cu_f5210f67_355225hardswish_backward_kernelERNS_14TensorIteratorEENKUlvE_clEvENKUlvE2_clEvEUlN3c108BFloat16ES8_E_St5arrayIPcLm3EELi4E23TrivialOffsetCalculatorILi2EjESD_ILi1EjENS0_6memory15LoadWithoutCastENSG_16StoreWithoutCastEEEviT_T0_T2_T3_T4_T5_,(.L_x_6607 - _ZN2at6native27unrolled_elementwise_kernelIZZZNS0_66_GLOBAL__N__a0cfb035_28_ActivationHardswishKernel_cu_f5210f67_355225hardswish_backward_kernelERNS_14TensorIteratorEENKUlvE_clEvENKUlvE2_clEvEUlN3c108BFloat16ES8_E_St5arrayIPcLm3EELi4E23TrivialOffsetCalculatorILi2EjESD_ILi1EjENS0_6memory15LoadWithoutCastENSG_16StoreWithoutCastEEEviT_T0_T2_T3_T4_T5_)
        .other          _ZN2at6native27unrolled_elementwise_kernelIZZZNS0_66_GLOBAL__N__a0cfb035_28_ActivationHardswishKernel_cu_f5210f67_355225hardswish_backward_kernelERNS_14TensorIteratorEENKUlvE_clEvENKUlvE2_clEvEUlN3c108BFloat16ES8_E_St5arrayIPcLm3EELi4E23TrivialOffsetCalculatorILi2EjESD_ILi1EjENS0_6memory15LoadWithoutCastENSG_16StoreWithoutCastEEEviT_T0_T2_T3_T4_T5_,@"STO_CUDA_ENTRY STV_DEFAULT"
_ZN2at6native27unrolled_elementwise_kernelIZZZNS0_66_GLOBAL__N__a0cfb035_28_ActivationHardswishKernel_cu_f5210f67_355225hardswish_backward_kernelERNS_14TensorIteratorEENKUlvE_clEvENKUlvE2_clEvEUlN3c108BFloat16ES8_E_St5arrayIPcLm3EELi4E23TrivialOffsetCalculatorILi2EjESD_ILi1EjENS0_6memory15LoadWithoutCastENSG_16StoreWithoutCastEEEviT_T0_T2_T3_T4_T5_:
.text._ZN2at6native27unrolled_elementwise_kernelIZZZNS0_66_GLOBAL__N__a0cfb035_28_ActivationHardswishKernel_cu_f5210f67_355225hardswish_backward_kernelERNS_14TensorIteratorEENKUlvE_clEvENKUlvE2_clEvEUlN3c108BFloat16ES8_E_St5arrayIPcLm3EELi4E23TrivialOffsetCalculatorILi2EjESD_ILi1EjENS0_6memory15LoadWithoutCastENSG_16StoreWithoutCastEEEviT_T0_T2_T3_T4_T5_:
[----:B------:R-:W-:Y:S01]  /*0000*/  LDC R1, c[0x0][0x28] ;  /* 0x00000a00ff017b82 */ /* 0x000fe20000000800 */
[----:B------:R-:W0:Y:S07]  /*0010*/  S2R R12, SR_CTAID.X ;  /* 0x00000000000c7919 */ /* 0x000e2e0000002500 */
[----:B------:R-:W0:Y:S01]  /*0020*/  LDC R13, c[0x0][0x210] ;  /* 0x00008400ff0d7b82 */ /* 0x000e220000000800 */
[----:B------:R-:W-:Y:S01]  /*0030*/  PRMT R0, RZ, 0x7610, R0 ;  /* 0x00007610ff007816 */ /* 0x000fe20000000000 */
[----:B------:R-:W-:Y:S01]  /*0040*/  ULDC.64 UR4, c[0x0][0x208] ;  /* 0x0000820000047ab9 */ /* 0x000fe20000000a00 */
[----:B------:R-:W1:Y:S01]  /*0050*/  S2R R15, SR_TID.X ;  /* 0x00000000000f7919 */ /* 0x000e620000002100 */
[----:B0-----:R-:W-:-:S02]  /*0060*/  IMAD R13, R12, -0x200, R13 ;  /* 0xfffffe000c0d7824 */ /* 0x001fc400078e020d */
[----:B-1----:R-:W-:-:S03]  /*0070*/  IMAD.MOV.U32 R17, RZ, RZ, R15 ;  /* 0x000000ffff117224 */ /* 0x002fc600078e000f */
[----:B------:R-:W-:-:S13]  /*0080*/  ISETP.GE.AND P0, PT, R15, R13, PT ;  /* 0x0000000d0f00720c */ /* 0x000fda0003f06270 */
[----:B------:R-:W-:Y:S01]  /*0090*/  @!P0 IMAD R14, R12, 0x200, R17 ;  /* 0x000002000c0e8824 */ /* 0x000fe200078e0211 */
[----:B------:R-:W0:Y:S01]  /*00a0*/  @!P0 LDC.64 R24, c[0x0][0x240] ;  /* 0x00009000ff188b82 */ /* 0x000e220000000a00 */
[----:B------:R-:W-:-:S05]  /*00b0*/  @!P0 VIADD R17, R17, 0x80 ;  /* 0x0000008011118836 */ /* 0x000fca0000000000 */
[----:B------:R-:W-:-:S13]  /*00c0*/  ISETP.GE.AND P1, PT, R17, R13, PT ;  /* 0x0000000d1100720c */ /* 0x000fda0003f26270 */
[----:B------:R-:W1:Y:S01]  /*00d0*/  @!P1 LDC.64 R22, c[0x0][0x238] ;  /* 0x00008e00ff169b82 */ /* 0x000e620000000a00 */
[----:B------:R-:W-:Y:S01]  /*00e0*/  @!P1 LEA R19, R12, R17, 0x9 ;  /* 0x000000110c139211 */ /* 0x000fe200078e48ff */
[----:B------:R-:W-:-:S05]  /*00f0*/  @!P1 VIADD R17, R17, 0x80 ;  /* 0x0000008011119836 */ /* 0x000fca0000000000 */
[----:B------:R-:W-:Y:S01]  /*0100*/  ISETP.GE.AND P3, PT, R17, R13, PT ;  /* 0x0000000d1100720c */ /* 0x000fe20003f66270 */
[----:B0-----:R-:W-:Y:S01]  /*0110*/  @!P0 IMAD.WIDE.U32 R24, R14, 0x2, R24 ;  /* 0x000000020e188825 */ /* 0x001fe200078e0018 */
[----:B------:R-:W0:Y:S11]  /*0120*/  @!P1 LDC.64 R2, c[0x0][0x240] ;  /* 0x00009000ff029b82 */ /* 0x000e360000000a00 */
[----:B------:R-:W2:Y:S01]  /*0130*/  @!P3 LDC.64 R4, c[0x0][0x238] ;  /* 0x00008e00ff04bb82 */ /* 0x000ea20000000a00 */
[----:B------:R-:W-:-:S02]  /*0140*/  @!P3 IMAD R21, R12, 0x200, R17 ;  /* 0x000002000c15b824 */ /* 0x000fc400078e0211 */
[----:B------:R-:W-:Y:S02]  /*0150*/  @!P3 VIADD R17, R17, 0x80 ;  /* 0x000000801111b836 */ /* 0x000fe40000000000 */
[----:B-1----:R-:W-:-:S03]  /*0160*/  @!P1 IMAD.WIDE.U32 R22, R19, 0x2, R22 ;  /* 0x0000000213169825 */ /* 0x002fc600078e0016 */
[----:B------:R-:W1:Y:S01]  /*0170*/  @!P3 LDC.64 R6, c[0x0][0x240] ;  /* 0x00009000ff06bb82 */ /* 0x000e620000000a00 */
[----:B------:R-:W-:Y:S01]  /*0180*/  ISETP.GE.AND P2, PT, R17, R13, PT ;  /* 0x0000000d1100720c */ /* 0x000fe20003f46270 */
[----:B------:R3:W5:Y:S06]  /*0190*/  @!P1 LDG.E.U16 R0, desc[UR4][R22.64] ;  /* 0x0000000416009981 */ /* 0x00076c000c1e1500 */
[----:B---3--:R-:W3:Y:S01]  /*01a0*/  @!P0 LDC.64 R22, c[0x0][0x238] ;  /* 0x00008e00ff168b82 */ /* 0x008ee20000000a00 */
[----:B------:R-:W-:Y:S01]  /*01b0*/  PRMT R16, RZ, 0x7610, R16 ;  /* 0x00007610ff107816 */ /* 0x000fe20000000010 */
[----:B0-----:R-:W-:-:S04]  /*01c0*/  @!P1 IMAD.WIDE.U32 R2, R19, 0x2, R2 ;  /* 0x0000000213029825 */ /* 0x001fc800078e0002 */
[----:B------:R-:W-:Y:S01]  /*01d0*/  @!P2 LEA R17, R12, R17, 0x9 ;  /* 0x000000110c11a211 */ /* 0x000fe200078e48ff */
[C---:B--2---:R-:W-:Y:S01]  /*01e0*/  @!P3 IMAD.WIDE.U32 R4, R21.reuse, 0x2, R4 ;  /* 0x000000021504b825 */ /* 0x044fe200078e0004 */
[----:B------:R0:W5:Y:S01]  /*01f0*/  @!P1 LDG.E.U16 R16, desc[UR4][R2.64] ;  /* 0x0000000402109981 */ /* 0x000162000c1e1500 */
[----:B------:R-:W2:Y:S02]  /*0200*/  @!P2 LDC.64 R8, c[0x0][0x238] ;  /* 0x00008e00ff08ab82 */ /* 0x000ea40000000a00 */
[----:B-1----:R-:W-:Y:S01]  /*0210*/  @!P3 IMAD.WIDE.U32 R6, R21, 0x2, R6 ;  /* 0x000000021506b825 */ /* 0x002fe200078e0006 */
[----:B------:R-:W-:-:S05]  /*0220*/  PRMT R21, RZ, 0x7610, R21 ;  /* 0x00007610ff157816 */ /* 0x000fca0000000015 */
[----:B------:R-:W1:Y:S01]  /*0230*/  @!P2 LDC.64 R10, c[0x0][0x240] ;  /* 0x00009000ff0aab82 */ /* 0x000e620000000a00 */
[----:B------:R-:W5:Y:S01]  /*0240*/  @!P0 LDG.E.U16 R21, desc[UR4][R24.64] ;  /* 0x0000000418158981 */ /* 0x000f62000c1e1500 */
[----:B---3--:R-:W-:Y:S01]  /*0250*/  @!P0 IMAD.WIDE.U32 R22, R14, 0x2, R22 ;  /* 0x000000020e168825 */ /* 0x008fe200078e0016 */
[----:B------:R-:W-:-:S05]  /*0260*/  PRMT R14, RZ, 0x7610, R14 ;  /* 0x00007610ff0e7816 */ /* 0x000fca000000000e */
[----:B0-----:R-:W0:Y:S01]  /*0270*/  @!P0 LDC.64 R2, c[0x0][0x230] ;  /* 0x00008c00ff028b82 */ /* 0x001e220000000a00 */
[----:B------:R-:W5:Y:S01]  /*0280*/  @!P0 LDG.E.U16 R14, desc[UR4][R22.64] ;  /* 0x00000004160e8981 */ /* 0x000f62000c1e1500 */
[----:B--2---:R-:W-:Y:S01]  /*0290*/  @!P2 IMAD.WIDE.U32 R8, R17, 0x2, R8 ;  /* 0x000000021108a825 */ /* 0x004fe200078e0008 */
[----:B------:R-:W-:-:S03]  /*02a0*/  PRMT R20, RZ, 0x7610, R20 ;  /* 0x00007610ff147816 */ /* 0x000fc60000000014 */
[----:B-1----:R-:W-:Y:S01]  /*02b0*/  @!P2 IMAD.WIDE.U32 R10, R17, 0x2, R10 ;  /* 0x00000002110aa825 */ /* 0x002fe200078e000a */
[----:B------:R-:W-:Y:S02]  /*02c0*/  PRMT R17, RZ, 0x7610, R17 ;  /* 0x00007610ff117816 */ /* 0x000fe40000000011 */
[----:B------:R-:W-:Y:S02]  /*02d0*/  PRMT R18, RZ, 0x7610, R18 ;  /* 0x00007610ff127816 */ /* 0x000fe40000000012 */
[----:B------:R-:W-:Y:S01]  /*02e0*/  PRMT R19, RZ, 0x7610, R19 ;  /* 0x00007610ff137816 */ /* 0x000fe20000000013 */
[----:B------:R-:W5:Y:S04]  /*02f0*/  @!P2 LDG.E.U16 R20, desc[UR4][R10.64] ;  /* 0x000000040a14a981 */ /* 0x000f68000c1e1500 */
[----:B------:R1:W5:Y:S04]  /*0300*/  @!P3 LDG.E.U16 R17, desc[UR4][R4.64] ;  /* 0x000000040411b981 */ /* 0x000368000c1e1500 */
[----:B------:R2:W5:Y:S04]  /*0310*/  @!P3 LDG.E.U16 R18, desc[UR4][R6.64] ;  /* 0x000000040612b981 */ /* 0x000568000c1e1500 */
[----:B------:R3:W5:Y:S01]  /*0320*/  @!P2 LDG.E.U16 R19, desc[UR4][R8.64] ;  /* 0x000000040813a981 */ /* 0x000762000c1e1500 */
[----:B-1----:R-:W-:-:S04]  /*0330*/  IMAD.MOV.U32 R4, RZ, RZ, R15 ;  /* 0x000000ffff047224 */ /* 0x002fc800078e000f */
[C---:B------:R-:W-:Y:S02]  /*0340*/  VIADD R10, R4.reuse, 0x80 ;  /* 0x00000080040a7836 */ /* 0x040fe40000000000 */
[C---:B--2---:R-:W-:Y:S01]  /*0350*/  VIADD R6, R4.reuse, 0x100 ;  /* 0x0000010004067836 */ /* 0x044fe20000000000 */
[----:B---3--:R-:W-:Y:S01]  /*0360*/  IADD3 R8, R4, 0x180, RZ ;  /* 0x0000018004087810 */ /* 0x008fe20007ffe0ff */
[----:B------:R-:W-:Y:S01]  /*0370*/  @!P0 IMAD.MOV.U32 R4, RZ, RZ, R10 ;  /* 0x000000ffff048224 */ /* 0x000fe200078e000a */
[----:B------:R-:W-:Y:S01]  /*0380*/  BSSY B0, `(.L_x_853) ;  /* 0x0000013000007945 */ /* 0x000fe20003800000 */
[----:B------:R-:W-:Y:S01]  /*0390*/  @!P0 IMAD R5, R12, 0x200, R15 ;  /* 0x000002000c058824 */ /* 0x000fe200078e020f */
[-C--:B------:R-:W-:Y:S02]  /*03a0*/  ISETP.GE.AND P4, PT, R10, R13.reuse, PT ;  /* 0x0000000d0a00720c */ /* 0x080fe40003f86270 */
[-C--:B------:R-:W-:Y:S01]  /*03b0*/  ISETP.GE.AND P1, PT, R6, R13.reuse, PT ;  /* 0x0000000d0600720c */ /* 0x080fe20003f26270 */
[----:B0-----:R-:W-:Y:S01]  /*03c0*/  @!P0 IMAD.WIDE.U32 R2, R5, 0x2, R2 ;  /* 0x0000000205028825 */ /* 0x001fe200078e0002 */
[----:B------:R-:W-:-:S02]  /*03d0*/  ISETP.GE.AND P2, PT, R8, R13, PT ;  /* 0x0000000d0800720c */ /* 0x000fc40003f46270 */
[----:B------:R-:W-:Y:S01]  /*03e0*/  ISETP.GE.AND P3, PT, R4, R13, PT ;  /* 0x0000000d0400720c */ /* 0x000fe20003f66270 */
[----:B------:R-:W-:-:S12]  /*03f0*/  @P0 BRA `(.L_x_854) ;  /* 0x00000000002c0947 */ /* 0x000fd80003800000 */
[----:B-----5:R-:W-:-:S05]  /*0400*/  IMAD.U32 R6, R21, 0x10000, RZ ;  /* 0x0001000015067824 */ /* 0x020fca00078e00ff */
[----:B------:R-:W-:-:S13]  /*0410*/  FSETP.GTU.FTZ.AND P5, PT, R6, -3, PT ;  /* 0xc04000000600780b */ /* 0x000fda0003fbc000 */
[----:B------:R-:W-:Y:S01]  /*0420*/  @!P5 PRMT R5, RZ, 0x7610, R5 ;  /* 0x00007610ff05d816 */ /* 0x000fe20000000005 */
[----:B------:R-:W-:Y:S06]  /*0430*/  @!P5 BRA `(.L_x_854) ;  /* 0x00000000001cd947 */ /* 0x000fec0003800000 */
[----:B------:R-:W-:Y:S01]  /*0440*/  FSETP.GEU.FTZ.AND P5, PT, R6, 3, PT ;  /* 0x404000000600780b */ /* 0x000fe20003fbe000 */
[----:B------:R-:W-:-:S12]  /*0450*/  IMAD.U32 R14, R14, 0x10000, RZ ;  /* 0x000100000e0e7824 */ /* 0x000fd800078e00ff */
[----:B------:R-:W-:-:S05]  /*0460*/  @!P5 MOV R5, 0x3eaaaaab ;  /* 0x3eaaaaab0005d802 */ /* 0x000fca0000000f00 */
[----:B------:R-:W-:-:S04]  /*0470*/  @!P5 FFMA.FTZ R5, R6, R5, 0.5 ;  /* 0x3f0000000605d423 */ /* 0x000fc80000010005 */
[----:B------:R-:W-:Y:S01]  /*0480*/  @!P5 FMUL.FTZ R6, R14, R5 ;  /* 0x000000050e06d220 */ /* 0x000fe20000410000 */
[----:B------:R-:W-:-:S04]  /*0490*/  @P5 F2FP.BF16.F32.PACK_AB R5, RZ, R14 ;  /* 0x0000000eff05523e */ /* 0x000fc800000010ff */
[----:B------:R-:W-:-:S07]  /*04a0*/  @!P5 F2FP.BF16.F32.PACK_AB R5, RZ, R6 ;  /* 0x00000006ff05d23e */ /* 0x000fce00000010ff */
.L_x_854:
[----:B------:R-:W-:Y:S05]  /*04b0*/  BSYNC B0 ;  /* 0x0000000000007941 */ /* 0x000fea0003800000 */
.L_x_853:
[----:B------:R-:W-:Y:S04]  /*04c0*/  BSSY B0, `(.L_x_855) ;  /* 0x000000d000007945 */ /* 0x000fe80003800000 */
[----:B------:R-:W-:Y:S05]  /*04d0*/  @P4 BRA `(.L_x_856) ;  /* 0x00000000002c4947 */ /* 0x000fea0003800000 */
[----:B-----5:R-:W-:-:S05]  /*04e0*/  IMAD.U32 R16, R16, 0x10000, RZ ;  /* 0x0001000010107824 */ /* 0x020fca00078e00ff */
[----:B------:R-:W-:-:S13]  /*04f0*/  FSETP.GTU.FTZ.AND P4, PT, R16, -3, PT ;  /* 0xc04000001000780b */ /* 0x000fda0003f9c000 */
[----:B------:R-:W-:Y:S01]  /*0500*/  @!P4 PRMT R6, RZ, 0x7610, R6 ;  /* 0x00007610ff06c816 */ /* 0x000fe20000000006 */
[----:B------:R-:W-:Y:S06]  /*0510*/  @!P4 BRA `(.L_x_856) ;  /* 0x00000000001cc947 */ /* 0x000fec0003800000 */
[----:B------:R-:W-:Y:S02]  /*0520*/  FSETP.GEU.FTZ.AND P4, PT, R16, 3, PT ;  /* 0x404000001000780b */ /* 0x000fe40003f9e000 */
[----:B------:R-:W-:-:S11]  /*0530*/  SHF.L.U32 R7, R0, 0x10, RZ ;  /* 0x0000001000077819 */ /* 0x000fd600000006ff */
[----:B------:R-:W-:Y:S01]  /*0540*/  @!P4 IMAD.MOV.U32 R9, RZ, RZ, 0x3eaaaaab ;  /* 0x3eaaaaabff09c424 */ /* 0x000fe200078e00ff */
[----:B------:R-:W-:-:S03]  /*0550*/  @P4 F2FP.BF16.F32.PACK_AB R6, RZ, R7 ;  /* 0x00000007ff06423e */ /* 0x000fc600000010ff */
[----:B------:R-:W-:-:S04]  /*0560*/  @!P4 FFMA.FTZ R0, R16, R9, 0.5 ;  /* 0x3f0000001000c423 */ /* 0x000fc80000010009 */
[----:B------:R-:W-:-:S05]  /*0570*/  @!P4 FMUL.FTZ R0, R7, R0 ;  /* 0x000000000700c220 */ /* 0x000fca0000410000 */
[----:B------:R-:W-:-:S07]  /*0580*/  @!P4 F2FP.BF16.F32.PACK_AB R6, RZ, R0 ;  /* 0x00000000ff06c23e */ /* 0x000fce00000010ff */
.L_x_856:
[----:B------:R-:W-:Y:S05]  /*0590*/  BSYNC B0 ;  /* 0x0000000000007941 */ /* 0x000fea0003800000 */
.L_x_855:
        /* <DEDUP_REMOVED lines=8> */
[----:B------:R-:W-:-:S04]  /*0620*/  @!P1 IMAD.MOV.U32 R9, RZ, RZ, 0x3eaaaaab ;  /* 0x3eaaaaabff099424 */ /* 0x000fc800078e00ff */
[----:B------:R-:W-:-:S04]  /*0630*/  @!P1 FFMA.FTZ R0, R18, R9, 0.5 ;  /* 0x3f00000012009423 */ /* 0x000fc80000010009 */
[----:B------:R-:W-:Y:S01]  /*0640*/  @!P1 FMUL.FTZ R0, R7, R0 ;  /* 0x0000000007009220 */ /* 0x000fe20000410000 */
[----:B------:R-:W-:-:S04]  /*0650*/  @P1 F2FP.BF16.F32.PACK_AB R7, RZ, R7 ;  /* 0x00000007ff07123e */ /* 0x000fc800000010ff */
[----:B------:R-:W-:-:S07]  /*0660*/  @!P1 F2FP.BF16.F32.PACK_AB R7, RZ, R0 ;  /* 0x00000000ff07923e */ /* 0x000fce00000010ff */
.L_x_858:
[----:B------:R-:W-:Y:S05]  /*0670*/  BSYNC B0 ;  /* 0x0000000000007941 */ /* 0x000fea0003800000 */
.L_x_857:
[----:B------:R-:W-:Y:S04]  /*0680*/  BSSY B0, `(.L_x_859) ;  /* 0x000000d000007945 */ /* 0x000fe80003800000 */
[----:B------:R-:W-:Y:S05]  /*0690*/  @P2 BRA `(.L_x_860) ;  /* 0x00000000002c2947 */ /* 0x000fea0003800000 */
[----:B-----5:R-:W-:-:S04]  /*06a0*/  SHF.L.U32 R20, R20, 0x10, RZ ;  /* 0x0000001014147819 */ /* 0x020fc800000006ff */
        /* <DEDUP_REMOVED lines=9> */
[----:B------:R-:W-:-:S07]  /*0740*/  @!P1 F2FP.BF16.F32.PACK_AB R10, RZ, R0 ;  /* 0x00000000ff0a923e */ /* 0x000fce00000010ff */
.L_x_860:
[----:B------:R-:W-:Y:S05]  /*0750*/  BSYNC B0 ;  /* 0x0000000000007941 */ /* 0x000fea0003800000 */
.L_x_859:
[----:B------:R0:W-:Y:S01]  /*0760*/  @!P0 STG.E.U16 desc[UR4][R2.64], R5 ;  /* 0x0000000502008986 */ /* 0x0001e2000c101504 */
[----:B------:R-:W-:Y:S04]  /*0770*/  BSSY B0, `(.L_x_861) ;  /* 0x000000c000007945 */ /* 0x000fe80003800000 */
[----:B------:R-:W-:Y:S05]  /*0780*/  @P3 BRA `(.L_x_862) ;  /* 0x0000000000283947 */ /* 0x000fea0003800000 */
[----:B------:R-:W1:Y:S01]  /*0790*/  LDC.64 R8, c[0x0][0x230] ;  /* 0x00008c00ff087b82 */ /* 0x000e620000000a00 */
[----:B0-----:R-:W-:Y:S01]  /*07a0*/  LEA R3, R12, R4, 0x9 ;  /* 0x000000040c037211 */ /* 0x001fe200078e48ff */
[----:B------:R-:W-:-:S05]  /*07b0*/  VIADD R4, R4, 0x80 ;  /* 0x0000008004047836 */ /* 0x000fca0000000000 */
[----:B------:R-:W-:-:S13]  /*07c0*/  ISETP.GE.AND P0, PT, R4, R13, PT ;  /* 0x0000000d0400720c */ /* 0x000fda0003f06270 */
[----:B------:R-:W-:Y:S01]  /*07d0*/  @!P0 IMAD R5, R12, 0x200, R4 ;  /* 0x000002000c058824 */ /* 0x000fe200078e0204 */
[----:B------:R-:W-:Y:S01]  /*07e0*/  @!P0 IADD3 R4, R4, 0x80, RZ ;  /* 0x0000008004048810 */ /* 0x000fe20007ffe0ff */
[----:B-1----:R-:W-:-:S04]  /*07f0*/  IMAD.WIDE.U32 R2, R3, 0x2, R8 ;  /* 0x0000000203027825 */ /* 0x002fc800078e0008 */
[----:B------:R-:W-:Y:S01]  /*0800*/  @!P0 IMAD.WIDE.U32 R8, R5, 0x2, R8 ;  /* 0x0000000205088825 */ /* 0x000fe200078e0008 */
[----:B------:R1:W-:Y:S04]  /*0810*/  STG.E.U16 desc[UR4][R2.64], R6 ;  /* 0x0000000602007986 */ /* 0x0003e8000c101504 */
[----:B------:R1:W-:Y:S02]  /*0820*/  @!P0 STG.E.U16 desc[UR4][R8.64], R7 ;  /* 0x0000000708008986 */ /* 0x0003e4000c101504 */
.L_x_862:
[----:B------:R-:W-:Y:S05]  /*0830*/  BSYNC B0 ;  /* 0x0000000000007941 */ /* 0x000fea0003800000 */
.L_x_861:
[----:B------:R-:W-:-:S13]  /*0840*/  ISETP.GE.AND P0, PT, R4, R13, PT ;  /* 0x0000000d0400720c */ /* 0x000fda0003f06270 */
[----:B------:R-:W-:Y:S05]  /*0850*/  @P0 EXIT ;  /* 0x000000000000094d */ /* 0x000fea0003800000 */
[----:B01----:R-:W0:Y:S01]  /*0860*/  LDC.64 R2, c[0x0][0x230] ;  /* 0x00008c00ff027b82 */ /* 0x003e220000000a00 */
[----:B------:R-:W-:-:S04]  /*0870*/  IMAD R5, R12, 0x200, R4 ;  /* 0x000002000c057824 */ /* 0x000fc800078e0204 */
[----:B0-----:R-:W-:-:S05]  /*0880*/  IMAD.WIDE.U32 R2, R5, 0x2, R2 ;  /* 0x0000000205027825 */ /* 0x001fca00078e0002 */
[----:B------:R-:W-:Y:S01]  /*0890*/  STG.E.U16 desc[UR4][R2.64], R10 ;  /* 0x0000000a02007986 */ /* 0x000fe2000c101504 */
[----:B------:R-:W-:Y:S05]  /*08a0*/  EXIT ;  /* 0x000000000000794d */ /* 0x000fea0003800000 */
.L_x_863:
        /* <DEDUP_REMOVED lines=13> */
.L_x_6607:


//--------------------- .text._ZN2at6native29vectorized_elementwise_kernelILi2EZZZNS0_66_GLOBAL__N__a0cfb035_28_ActivationHardswishKernel_cu_f5210f67_355225hardswish_backward_kernelERNS_14TensorIteratorEENKUlvE_clEvENKUlvE2_clEvEUlN3c108BFloat16ES8_E_St5arrayIPcLm3EEEEviT0_T1_ --------------------------
	.section	.text._ZN2at6native29vectorized_elementwise_kernelILi2EZZZNS0_66_GLOBAL__N__a0cfb035_28_ActivationHardswishKernel_cu_f5210f67_355225hardswish_backward_kernelERNS_14TensorIteratorEENKUlvE_clEvENKUlvE2_clEvEUlN3c108BFloat16ES8_E_St5arrayIPcLm3EEEEviT0_T1_,"ax",@progbits
	.align	128
        .global         _ZN2at6native29vectorized_elementwise_kernelILi2EZZZNS0_66_GLOBAL__N__a0cfb035_28_ActivationHardswishKernel_cu_f5210f67_355225hardswish_backward_kernelERNS_14TensorIteratorEENKUlvE_clEvENKUlvE2_clEvEUlN3c108BFloat16ES8_E_St5arrayIPcLm3EEEEviT0_T1_
        .type           _ZN2at6native29vectorized_elementwise_kernelILi2EZZZNS0_66_GLOBAL__N__a0cfb035_28_ActivationHardswishKernel_cu_f5210f67_355225hardswish_backward_kernelERNS_14TensorIteratorEENKUlvE_clEvENKUlvE2_clEvEUlN3c108BFloat16ES8_E_St5arrayIPcLm3EEEEviT0_T1_,@function
        .size           _ZN2at6native29vectorized_elementwise_kernelILi2EZZZNS0_66_GLOBAL__N__a0cfb035_28_ActivationHardswishKernel_cu_f5210f67_355225hardswish_backward_kernelERNS_14TensorIteratorEENKUlvE_clEvENKUlvE2_clEvEUlN3c108BFloat16ES8_E_St5arrayIPcLm3EEEEviT0_T1_,(.L_x_6608 - _ZN2at6native29vectorized_elementwise_kernelILi2EZZZNS0_66_GLOBAL__N__a0cfb035_28_ActivationHardswishKernel_cu_f5210f67_355225hardswish_backward_kernelERNS_14TensorIteratorEENKUlvE_clEvENKUlvE2_clEvEUlN3c108BFloat16ES8_E_St5arrayIPcLm3EEEEviT0_T1_)
        .other          _ZN2at6native29vectorized_elementwise_kernelILi2EZZZNS0_66_GLOBAL__N__a0cfb035_28_ActivationHardswishKernel_cu_f5210f67_355225hardswish_backward_kernelERNS_14TensorIteratorEENKUlvE_clEvENKUlvE2_clEvEUlN3c108BFloat16ES8_E_St5arrayIPcLm3EEEEviT0_T1_,@"STO_CUDA_ENTRY STV_DEFAULT"
_ZN2at6native29vectorized_elementwise_kernelILi2EZZZNS0_66_GLOBAL__N__a0cfb035_28_ActivationHardswishKernel_cu_f5210f67_355225hardswish_backward_kernelERNS_14TensorIteratorEENKUlvE_clEvENKUlvE2_clEvEUlN3c108BFloat16ES8_E_St5arrayIPcLm3EEEEviT0_T1_:
.text._ZN2at6native29vectorized_elementwise_kernelILi2EZZZNS0_66_GLOBAL__N__a0cfb035_28_ActivationHardswishKernel_cu_f5210f67_355225hardswish_backward_kernelERNS_14TensorIteratorEENKUlvE_clEvENKUlvE2_clEvEUlN3c108BFloat16ES8_E_St5arrayIPcLm3EEEEviT0_T1_:
[----:B------:R-:W-:Y:S01]  /*0000*/  LDC R1, c[0x0][0x28] ;  /* 0x00000a00ff017b82 */ /* 0x000fe20000000800 */
[----:B------:R-:W0:Y:S01]  /*0010*/  S2R R0, SR_CTAID.X ;  /* 0x0000000000007919 */ /* 0x000e220000002500 */
[----:B------:R-:W-:Y:S01]  /*0020*/  ULDC UR4, c[0x0][0x210] ;  /* 0x0000840000047ab9 */ /* 0x000fe20000000800 */
[----:B0-----:R-:W-:-:S05]  /*0030*/  IMAD.SHL.U32 R0, R0, 0x400, RZ ;  /* 0x0000040000007824 */ /* 0x001fca00078e00ff */
[----:B------:R-:W-:Y:S01]  /*0040*/  IADD3 R2, -R0, UR4, RZ ;  /* 0x0000000400027c10 */ /* 0x000fe2000fffe1ff */
[----:B------:R-:W-:-:S03]  /*0050*/  ULDC.64 UR4, c[0x0][0x208] ;  /* 0x0000820000047ab9 */ /* 0x000fc60000000a00 */
[----:B------:R-:W-:-:S13]  /*0060*/  ISETP.GE.U32.AND P0, PT, R2, 0x400, PT ;  /* 0x000004000200780c */ /* 0x000fda0003f06070 */
[----:B------:R-:W-:Y:S05]  /*0070*/  @!P0 BRA `(.L_x_864) ;  /* 0x00000008002c8947 */ /* 0x000fea0003800000 */
[----:B------:R-:W0:Y:S01]  /*0080*/  S2R R4, SR_TID.X ;  /* 0x0000000000047919 */ /* 0x000e220000002100 */
[----:B------:R-:W1:Y:S08]  /*0090*/  LDC.64 R2, c[0x0][0x240] ;  /* 0x00009000ff027b82 */ /* 0x000e700000000a00 */
[----:B------:R-:W2:Y:S01]  /*00a0*/  LDC.64 R6, c[0x0][0x238] ;  /* 0x00008e00ff067b82 */ /* 0x000ea20000000a00 */
[----:B-1----:R-:W-:-:S04]  /*00b0*/  IMAD.WIDE R2, R0, 0x2, R2 ;  /* 0x0000000200027825 */ /* 0x002fc800078e0202 */
[----:B0-----:R-:W-:-:S05]  /*00c0*/  IMAD.WIDE.U32 R8, R4, 0x4, R2 ;  /* 0x0000000404087825 */ /* 0x001fca00078e0002 */
[----:B------:R-:W3:Y:S01]  /*00d0*/  LDG.E R11, desc[UR4][R8.64] ;  /* 0x00000004080b7981 */ /* 0x000ee2000c1e1900 */
[----:B--2---:R-:W-:-:S03]  /*00e0*/  IMAD.WIDE R2, R0, 0x2, R6 ;  /* 0x0000000200027825 */ /* 0x004fc600078e0206 */
[----:B------:R0:W5:Y:S01]  /*00f0*/  LDG.E R14, desc[UR4][R8.64+0x200] ;  /* 0x00020004080e7981 */ /* 0x000162000c1e1900 */
[----:B------:R-:W-:-:S03]  /*0100*/  IMAD.WIDE.U32 R2, R4, 0x4, R2 ;  /* 0x0000000404027825 */ /* 0x000fc600078e0002 */
[----:B------:R0:W5:Y:S04]  /*0110*/  LDG.E R17, desc[UR4][R8.64+0x400] ;  /* 0x0004000408117981 */ /* 0x000168000c1e1900 */
[----:B------:R0:W5:Y:S04]  /*0120*/  LDG.E R18, desc[UR4][R8.64+0x600] ;  /* 0x0006000408127981 */ /* 0x000168000c1e1900 */
[----:B------:R0:W5:Y:S04]  /*0130*/  LDG.E R13, desc[UR4][R2.64+0x200] ;  /* 0x00020004020d7981 */ /* 0x000168000c1e1900 */
[----:B------:R0:W5:Y:S04]  /*0140*/  LDG.E R6, desc[UR4][R2.64+0x400] ;  /* 0x0004000402067981 */ /* 0x000168000c1e1900 */
[----:B------:R0:W5:Y:S04]  /*0150*/  LDG.E R5, desc[UR4][R2.64+0x600] ;  /* 0x0006000402057981 */ /* 0x000168000c1e1900 */
[----:B------:R0:W5:Y:S01]  /*0160*/  LDG.E R12, desc[UR4][R2.64] ;  /* 0x00000004020c7981 */ /* 0x000162000c1e1900 */
[----:B------:R-:W-:Y:S01]  /*0170*/  BSSY B0, `(.L_x_865) ;  /* 0x000000c000007945 */ /* 0x000fe20003800000 */
[----:B---3--:R-:W-:-:S05]  /*0180*/  IMAD.U32 R10, R11, 0x10000, RZ ;  /* 0x000100000b0a7824 */ /* 0x008fca00078e00ff */
[----:B------:R-:W-:-:S13]  /*0190*/  FSETP.GTU.FTZ.AND P0, PT, R10, -3, PT ;  /* 0xc04000000a00780b */ /* 0x000fda0003f1c000 */
[----:B------:R-:W-:Y:S01]  /*01a0*/  @!P0 PRMT R7, RZ, 0x7610, R7 ;  /* 0x00007610ff078816 */ /* 0x000fe20000000007 */
[----:B0-----:R-:W-:Y:S06]  /*01b0*/  @!P0 BRA `(.L_x_866) ;  /* 0x00000000001c8947 */ /* 0x001fec0003800000 */
[----:B------:R-:W-:Y:S01]  /*01c0*/  FSETP.GEU.FTZ.AND P0, PT, R10, 3, PT ;  /* 0x404000000a00780b */ /* 0x000fe20003f1e000 */
[----:B-----5:R-:W-:-:S12]  /*01d0*/  IMAD.U32 R7, R12, 0x10000, RZ ;  /* 0x000100000c077824 */ /* 0x020fd800078e00ff */
[----:B------:R-:W-:-:S04]  /*01e0*/  @!P0 IMAD.MOV.U32 R3, RZ, RZ, 0x3eaaaaab ;  /* 0x3eaaaaabff038424 */ /* 0x000fc800078e00ff */
[----:B------:R-:W-:-:S04]  /*01f0*/  @!P0 FFMA.FTZ R10, R10, R3, 0.5 ;  /* 0x3f0000000a0a8423 */ /* 0x000fc80000010003 */
[-C--:B------:R-:W-:Y:S01]  /*0200*/  @!P0 FMUL.FTZ R10, R10, R7.reuse ;  /* 0x000000070a0a8220 */ /* 0x080fe20000410000 */
[----:B------:R-:W-:-:S04]  /*0210*/  @P0 F2FP.BF16.F32.PACK_AB R7, RZ, R7 ;  /* 0x00000007ff07023e */ /* 0x000fc800000010ff */
[----:B------:R-:W-:-:S07]  /*0220*/  @!P0 F2FP.BF16.F32.PACK_AB R7, RZ, R10 ;  /* 0x0000000aff07823e */ /* 0x000fce00000010ff */
.L_x_866:
[----:B------:R-:W-:Y:S05]  /*0230*/  BSYNC B0 ;  /* 0x0000000000007941 */ /* 0x000fea0003800000 */
.L_x_865:
[----:B------:R-:W-:Y:S01]  /*0240*/  PRMT R9, R11, 0x7632, R9 ;  /* 0x000076320b097816 */ /* 0x000fe20000000009 */
[C---:B-----5:R-:W-:Y:S01]  /*0250*/  IMAD.U32 R15, R17.reuse, 0x10000, RZ ;  /* 0x00010000110f7824 */ /* 0x060fe200078e00ff */
[----:B------:R-:W-:Y:S01]  /*0260*/  PRMT R11, R17, 0x7632, R11 ;  /* 0x00007632110b7816 */ /* 0x000fe2000000000b */
[----:B------:R-:W0:Y:S01]  /*0270*/  LDC.64 R2, c[0x0][0x230] ;  /* 0x00008c00ff027b82 */ /* 0x000e220000000a00 */
[C---:B------:R-:W-:Y:S01]  /*0280*/  IMAD.U32 R8, R18.reuse, 0x10000, RZ ;  /* 0x0001000012087824 */ /* 0x040fe200078e00ff */
[----:B------:R-:W-:Y:S01]  /*0290*/  PRMT R18, R18, 0x7632, R18 ;  /* 0x0000763212127816 */ /* 0x000fe20000000012 */
[----:B------:R-:W-:Y:S01]  /*02a0*/  IMAD.U32 R17, R9, 0x10000, RZ ;  /* 0x0001000009117824 */ /* 0x000fe200078e00ff */
[----:B------:R-:W-:Y:S01]  /*02b0*/  BSSY B0, `(.L_x_867) ;  /* 0x0000017000007945 */ /* 0x000fe20003800000 */
[C---:B------:R-:W-:Y:S01]  /*02c0*/  IMAD.U32 R16, R14.reuse, 0x10000, RZ ;  /* 0x000100000e107824 */ /* 0x040fe200078e00ff */
[----:B------:R-:W-:Y:S01]  /*02d0*/  PRMT R14, R14, 0x7632, R14 ;  /* 0x000076320e0e7816 */ /* 0x000fe2000000000e */
[----:B------:R-:W-:Y:S01]  /*02e0*/  IMAD.U32 R11, R11, 0x10000, RZ ;  /* 0x000100000b0b7824 */ /* 0x000fe200078e00ff */
[----:B------:R-:W-:Y:S01]  /*02f0*/  FSETP.GTU.FTZ.AND P6, PT, R17, -3, PT ;  /* 0xc04000001100780b */ /* 0x000fe20003fdc000 */
[----:B------:R-:W-:Y:S01]  /*0300*/  IMAD.U32 R9, R18, 0x10000, RZ ;  /* 0x0001000012097824 */ /* 0x000fe200078e00ff */
[----:B------:R-:W-:-:S02]  /*0310*/  SHF.L.U32 R14, R14, 0x10, RZ ;  /* 0x000000100e0e7819 */ /* 0x000fc400000006ff */
[----:B------:R-:W-:Y:S02]  /*0320*/  FSETP.GTU.FTZ.AND P0, PT, R16, -3, PT ;  /* 0xc04000001000780b */ /* 0x000fe40003f1c000 */
[----:B------:R-:W-:Y:S02]  /*0330*/  FSETP.GTU.FTZ.AND P1, PT, R15, -3, PT ;  /* 0xc04000000f00780b */ /* 0x000fe40003f3c000 */
[----:B------:R-:W-:Y:S02]  /*0340*/  FSETP.GTU.FTZ.AND P2, PT, R8, -3, PT ;  /* 0xc04000000800780b */ /* 0x000fe40003f5c000 */
[----:B------:R-:W-:Y:S02]  /*0350*/  FSETP.GTU.FTZ.AND P3, PT, R14, -3, PT ;  /* 0xc04000000e00780b */ /* 0x000fe40003f7c000 */
[----:B------:R-:W-:Y:S02]  /*0360*/  FSETP.GTU.FTZ.AND P4, PT, R11, -3, PT ;  /* 0xc04000000b00780b */ /* 0x000fe40003f9c000 */
[----:B------:R-:W-:-:S02]  /*0370*/  FSETP.GTU.FTZ.AND P5, PT, R9, -3, PT ;  /* 0xc04000000900780b */ /* 0x000fc40003fbc000 */
[----:B------:R-:W-:Y:S01]  /*0380*/  @!P6 PRMT R10, RZ, 0x7610, R10 ;  /* 0x00007610ff0ae816 */ /* 0x000fe2000000000a */
[----:B------:R-:W-:Y:S10]  /*0390*/  @!P6 BRA `(.L_x_868) ;  /* 0x000000000020e947 */ /* 0x000ff40003800000 */
[----:B------:R-:W-:Y:S02]  /*03a0*/  FSETP.GEU.FTZ.AND P6, PT, R17, 3, PT ;  /* 0x404000001100780b */ /* 0x000fe40003fde000 */
[----:B------:R-:W-:-:S05]  /*03b0*/  PRMT R12, R12, 0x7632, R12 ;  /* 0x000076320c0c7816 */ /* 0x000fca000000000c */
[----:B------:R-:W-:-:S06]  /*03c0*/  IMAD.U32 R10, R12, 0x10000, RZ ;  /* 0x000100000c0a7824 */ /* 0x000fcc00078e00ff */
[----:B------:R-:W-:-:S04]  /*03d0*/  @!P6 IMAD.MOV.U32 R18, RZ, RZ, 0x3eaaaaab ;  /* 0x3eaaaaabff12e424 */ /* 0x000fc800078e00ff */
[----:B------:R-:W-:-:S04]  /*03e0*/  @!P6 FFMA.FTZ R17, R17, R18, 0.5 ;  /* 0x3f0000001111e423 */ /* 0x000fc80000010012 */
[-C--:B------:R-:W-:Y:S01]  /*03f0*/  @!P6 FMUL.FTZ R17, R17, R10.reuse ;  /* 0x0000000a1111e220 */ /* 0x080fe20000410000 */
[----:B------:R-:W-:-:S04]  /*0400*/  @P6 F2FP.BF16.F32.PACK_AB R10, RZ, R10 ;  /* 0x0000000aff0a623e */ /* 0x000fc800000010ff */
[----:B------:R-:W-:-:S07]  /*0410*/  @!P6 F2FP.BF16.F32.PACK_AB R10, RZ, R17 ;  /* 0x00000011ff0ae23e */ /* 0x000fce00000010ff */
.L_x_868:
[----:B------:R-:W-:Y:S05]  /*0420*/  BSYNC B0 ;  /* 0x0000000000007941 */ /* 0x000fea0003800000 */
.L_x_867:
[----:B------:R-:W-:Y:S01]  /*0430*/  BSSY B0, `(.L_x_869) ;  /* 0x000000a000007945 */ /* 0x000fe20003800000 */
[----:B------:R-:W-:-:S03]  /*0440*/  @!P0 PRMT R12, RZ, 0x7610, R12 ;  /* 0x00007610ff0c8816 */ /* 0x000fc6000000000c */
[----:B------:R-:W-:Y:S05]  /*0450*/  @!P0 BRA `(.L_x_870) ;  /* 0x00000000001c8947 */ /* 0x000fea0003800000 */
[----:B------:R-:W-:Y:S01]  /*0460*/  FSETP.GEU.FTZ.AND P0, PT, R16, 3, PT ;  /* 0x404000001000780b */ /* 0x000fe20003f1e000 */
[----:B------:R-:W-:-:S12]  /*0470*/  IMAD.U32 R17, R13, 0x10000, RZ ;  /* 0x000100000d117824 */ /* 0x000fd800078e00ff */
[----:B------:R-:W-:Y:S01]  /*0480*/  @!P0 IMAD.MOV.U32 R19, RZ, RZ, 0x3eaaaaab ;  /* 0x3eaaaaabff138424 */ /* 0x000fe200078e00ff */
[----:B------:R-:W-:-:S03]  /*0490*/  @P0 F2FP.BF16.F32.PACK_AB R12, RZ, R17 ;  /* 0x00000011ff0c023e */ /* 0x000fc600000010ff */
[----:B------:R-:W-:-:S04]  /*04a0*/  @!P0 FFMA.FTZ R16, R16, R19, 0.5 ;  /* 0x3f00000010108423 */ /* 0x000fc80000010013 */
[----:B------:R-:W-:-:S05]  /*04b0*/  @!P0 FMUL.FTZ R16, R16, R17 ;  /* 0x0000001110108220 */ /* 0x000fca0000410000 */
[----:B------:R-:W-:-:S07]  /*04c0*/  @!P0 F2FP.BF16.F32.PACK_AB R12, RZ, R16 ;  /* 0x00000010ff0c823e */ /* 0x000fce00000010ff */
.L_x_870:
[----:B------:R-:W-:Y:S05]  /*04d0*/  BSYNC B0 ;  /* 0x0000000000007941 */ /* 0x000fea0003800000 */
.L_x_869:
[----:B------:R-:W-:Y:S01]  /*04e0*/  BSSY B0, `(.L_x_871) ;  /* 0x000000b000007945 */ /* 0x000fe20003800000 */
[----:B------:R-:W-:Y:S02]  /*04f0*/  PRMT R16, R13, 0x7632, R16 ;  /* 0x000076320d107816 */ /* 0x000fe40000000010 */
[----:B------:R-:W-:Y:S01]  /*0500*/  @!P3 PRMT R13, RZ, 0x7610, R13 ;  /* 0x00007610ff0db816 */ /* 0x000fe2000000000d */
[----:B------:R-:W-:Y:S06]  /*0510*/  @!P3 BRA `(.L_x_872) ;  /* 0x00000000001cb947 */ /* 0x000fec0003800000 */
[----:B------:R-:W-:Y:S02]  /*0520*/  FSETP.GEU.FTZ.AND P0, PT, R14, 3, PT ;  /* 0x404000000e00780b */ /* 0x000fe40003f1e000 */
[----:B------:R-:W-:-:S11]  /*0530*/  SHF.L.U32 R13, R16, 0x10, RZ ;  /* 0x00000010100d7819 */ /* 0x000fd600000006ff */
[----:B------:R-:W-:-:S04]  /*0540*/  @!P0 IMAD.MOV.U32 R17, RZ, RZ, 0x3eaaaaab ;  /* 0x3eaaaaabff118424 */ /* 0x000fc800078e00ff */
[----:B------:R-:W-:-:S04]  /*0550*/  @!P0 FFMA.FTZ R14, R14, R17, 0.5 ;  /* 0x3f0000000e0e8423 */ /* 0x000fc80000010011 */
[-C--:B------:R-:W-:Y:S01]  /*0560*/  @!P0 FMUL.FTZ R14, R14, R13.reuse ;  /* 0x0000000d0e0e8220 */ /* 0x080fe20000410000 */
[----:B------:R-:W-:-:S04]  /*0570*/  @P0 F2FP.BF16.F32.PACK_AB R13, RZ, R13 ;  /* 0x0000000dff0d023e */ /* 0x000fc800000010ff */
[----:B------:R-:W-:-:S07]  /*0580*/  @!P0 F2FP.BF16.F32.PACK_AB R13, RZ, R14 ;  /* 0x0000000eff0d823e */ /* 0x000fce00000010ff */
.L_x_872:
[----:B------:R-:W-:Y:S05]  /*0590*/  BSYNC B0 ;  /* 0x0000000000007941 */ /* 0x000fea0003800000 */
.L_x_871:
[----:B------:R-:W-:Y:S01]  /*05a0*/  BSSY B0, `(.L_x_873) ;  /* 0x000000a000007945 */ /* 0x000fe20003800000 */
[----:B------:R-:W-:-:S03]  /*05b0*/  @!P1 PRMT R14, RZ, 0x7610, R14 ;  /* 0x00007610ff0e9816 */ /* 0x000fc6000000000e */
[----:B------:R-:W-:Y:S05]  /*05c0*/  @!P1 BRA `(.L_x_874) ;  /* 0x00000000001c9947 */ /* 0x000fea0003800000 */
[----:B------:R-:W-:Y:S01]  /*05d0*/  FSETP.GEU.FTZ.AND P0, PT, R15, 3, PT ;  /* 0x404000000f00780b */ /* 0x000fe20003f1e000 */
[----:B------:R-:W-:-:S12]  /*05e0*/  IMAD.U32 R14, R6, 0x10000, RZ ;  /* 0x00010000060e7824 */ /* 0x000fd800078e00ff */
[----:B------:R-:W-:-:S04]  /*05f0*/  @!P0 IMAD.MOV.U32 R16, RZ, RZ, 0x3eaaaaab ;  /* 0x3eaaaaabff108424 */ /* 0x000fc800078e00ff */
[----:B------:R-:W-:-:S04]  /*0600*/  @!P0 FFMA.FTZ R15, R15, R16, 0.5 ;  /* 0x3f0000000f0f8423 */ /* 0x000fc80000010010 */
[-C--:B------:R-:W-:Y:S01]  /*0610*/  @!P0 FMUL.FTZ R15, R15, R14.reuse ;  /* 0x0000000e0f0f8220 */ /* 0x080fe20000410000 */
[----:B------:R-:W-:-:S04]  /*0620*/  @P0 F2FP.BF16.F32.PACK_AB R14, RZ, R14 ;  /* 0x0000000eff0e023e */ /* 0x000fc800000010ff */
[----:B------:R-:W-:-:S07]  /*0630*/  @!P0 F2FP.BF16.F32.PACK_AB R14, RZ, R15 ;  /* 0x0000000fff0e823e */ /* 0x000fce00000010ff */
.L_x_874:
[----:B------:R-:W-:Y:S05]  /*0640*/  BSYNC B0 ;  /* 0x0000000000007941 */ /* 0x000fea0003800000 */
.L_x_873:
[----:B------:R-:W-:Y:S01]  /*0650*/  BSSY B0, `(.L_x_875) ;  /* 0x000000c000007945 */ /* 0x000fe20003800000 */
[----:B0-----:R-:W-:Y:S01]  /*0660*/  IMAD.WIDE.U32 R2, R0, 0x2, R2 ;  /* 0x0000000200027825 */ /* 0x001fe200078e0002 */
[----:B------:R-:W-:Y:S02]  /*0670*/  PRMT R6, R6, 0x7632, R6 ;  /* 0x0000763206067816 */ /* 0x000fe40000000006 */
[----:B------:R-:W-:Y:S01]  /*0680*/  @!P4 PRMT R0, RZ, 0x7610, R0 ;  /* 0x00007610ff00c816 */ /* 0x000fe20000000000 */
[----:B------:R-:W-:Y:S06]  /*0690*/  @!P4 BRA `(.L_x_876) ;  /* 0x00000000001cc947 */ /* 0x000fec0003800000 */
[----:B------:R-:W-:Y:S01]  /*06a0*/  FSETP.GEU.FTZ.AND P0, PT, R11, 3, PT ;  /* 0x404000000b00780b */ /* 0x000fe20003f1e000 */
[----:B------:R-:W-:-:S12]  /*06b0*/  IMAD.U32 R0, R6, 0x10000, RZ ;  /* 0x0001000006007824 */ /* 0x000fd800078e00ff */
[----:B------:R-:W-:-:S04]  /*06c0*/  @!P0 IMAD.MOV.U32 R16, RZ, RZ, 0x3eaaaaab ;  /* 0x3eaaaaabff108424 */ /* 0x000fc800078e00ff */
[----:B------:R-:W-:-:S04]  /*06d0*/  @!P0 FFMA.FTZ R11, R11, R16, 0.5 ;  /* 0x3f0000000b0b8423 */ /* 0x000fc80000010010 */
[-C--:B------:R-:W-:Y:S01]  /*06e0*/  @!P0 FMUL.FTZ R11, R11, R0.reuse ;  /* 0x000000000b0b8220 */ /* 0x080fe20000410000 */
[----:B------:R-:W-:-:S04]  /*06f0*/  @P0 F2FP.BF16.F32.PACK_AB R0, RZ, R0 ;  /* 0x00000000ff00023e */ /* 0x000fc800000010ff */
[----:B------:R-:W-:-:S07]  /*0700*/  @!P0 F2FP.BF16.F32.PACK_AB R0, RZ, R11 ;  /* 0x0000000bff00823e */ /* 0x000fce00000010ff */
.L_x_876:
[----:B------:R-:W-:Y:S05]  /*0710*/  BSYNC B0 ;  /* 0x0000000000007941 */ /* 0x000fea0003800000 */
.L_x_875:
[----:B------:R-:W-:Y:S01]  /*0720*/  BSSY B0, `(.L_x_877) ;  /* 0x000000b000007945 */ /* 0x000fe20003800000 */
[----:B------:R-:W-:Y:S01]  /*0730*/  IMAD.WIDE R2, R4, 0x4, R2 ;  /* 0x0000000404027825 */ /* 0x000fe200078e0202 */
[----:B------:R-:W-:Y:S02]  /*0740*/  @!P2 PRMT R4, RZ, 0x7610, R4 ;  /* 0x00007610ff04a816 */ /* 0x000fe40000000004 */
        /* <DEDUP_REMOVED lines=8> */
.L_x_878:
[----:B------:R-:W-:Y:S05]  /*07d0*/  BSYNC B0 ;  /* 0x0000000000007941 */ /* 0x000fea0003800000 */
.L_x_877:
[----:B------:R-:W-:Y:S01]  /*07e0*/  BSSY B0, `(.L_x_879) ;  /* 0x000000b000007945 */ /* 0x000fe20003800000 */
[----:B------:R-:W-:Y:S02]  /*07f0*/  PRMT R6, R5, 0x7632, R6 ;  /* 0x0000763205067816 */ /* 0x000fe40000000006 */
        /* <DEDUP_REMOVED lines=9> */
.L_x_880:
[----:B------:R-:W-:Y:S05]  /*0890*/  BSYNC B0 ;  /* 0x0000000000007941 */ /* 0x000fea0003800000 */
.L_x_879:
[----:B------:R-:W-:Y:S02]  /*08a0*/  PRMT R7, R7, 0x5410, R10 ;  /* 0x0000541007077816 */ /* 0x000fe4000000000a */
[----:B------:R-:W-:Y:S02]  /*08b0*/  PRMT R12, R12, 0x5410, R13 ;  /* 0x000054100c0c7816 */ /* 0x000fe4000000000d */
[----:B------:R-:W-:Y:S01]  /*08c0*/  PRMT R14, R14, 0x5410, R0 ;  /* 0x000054100e0e7816 */ /* 0x000fe20000000000 */
[----:B------:R-:W-:Y:S01]  /*08d0*/  STG.E desc[UR4][R2.64], R7 ;  /* 0x0000000702007986 */ /* 0x000fe2000c101904 */
[----:B------:R-:W-:-:S03]  /*08e0*/  PRMT R4, R4, 0x5410, R5 ;  /* 0x0000541004047816 */ /* 0x000fc60000000005 */
[----:B------:R-:W-:Y:S04]  /*08f0*/  STG.E desc[UR4][R2.64+0x200], R12 ;  /* 0x0002000c02007986 */ /* 0x000fe8000c101904 */
[----:B------:R-:W-:Y:S04]  /*0900*/  STG.E desc[UR4][R2.64+0x400], R14 ;  /* 0x0004000e02007986 */ /* 0x000fe8000c101904 */
[----:B------:R-:W-:Y:S01]  /*0910*/  STG.E desc[UR4][R2.64+0x600], R4 ;  /* 0x0006000402007986 */ /* 0x000fe2000c101904 */
[----:B------:R-:W-:Y:S05]  /*0920*/  EXIT ;  /* 0x000000000000794d */ /* 0x000fea0003800000 */
.L_x_864:
[----:B------:R-:W0:Y:S02]  /*0930*/  S2R R3, SR_TID.X ;  /* 0x0000000000037919 */ /* 0x000e240000002100 */
[----:B0-----:R-:W-:Y:S01]  /*0940*/  ISETP.GE.AND P0, PT, R3, R2, PT ;  /* 0x000000020300720c */ /* 0x001fe20003f06270 */
[----:B------:R-:W-:-:S12]  /*0950*/  IMAD.MOV.U32 R23, RZ, RZ, R3 ;  /* 0x000000ffff177224 */ /* 0x000fd800078e0003 */
[----:B------:R-:W-:Y:S02]  /*0960*/  @!P0 IMAD.IADD R22, R0, 0x1, R23 ;  /* 0x0000000100168824 */ /* 0x000fe400078e0217 */
[----:B------:R-:W-:-:S05]  /*0970*/  @!P0 VIADD R23, R23, 0x80 ;  /* 0x0000008017178836 */ /* 0x000fca0000000000 */
[----:B------:R-:W-:-:S13]  /*0980*/  ISETP.GE.AND P1, PT, R23, R2, PT ;  /* 0x000000021700720c */ /* 0x000fda0003f26270 */
[----:B------:R-:W-:Y:S01]  /*0990*/  @!P1 IMAD.IADD R25, R0, 0x1, R23 ;  /* 0x0000000100199824 */ /* 0x000fe200078e0217 */
[----:B------:R-:W0:Y:S01]  /*09a0*/  @!P1 LDC.64 R20, c[0x0][0x238] ;  /* 0x00008e00ff149b82 */ /* 0x000e220000000a00 */
[----:B------:R-:W-:-:S05]  /*09b0*/  @!P1 VIADD R23, R23, 0x80 ;  /* 0x0000008017179836 */ /* 0x000fca0000000000 */
[C---:B------:R-:W-:Y:S02]  /*09c0*/  ISETP.GE.AND P2, PT, R23.reuse, R2, PT ;  /* 0x000000021700720c */ /* 0x040fe40003f46270 */
[----:B------:R-:W1:Y:S11]  /*09d0*/  @!P1 LDC.64 R4, c[0x0][0x240] ;  /* 0x00009000ff049b82 */ /* 0x000e760000000a00 */
[----:B------:R-:W-:Y:S01]  /*09e0*/  @!P2 IMAD.IADD R7, R0, 0x1, R23 ;  /* 0x000000010007a824 */ /* 0x000fe200078e0217 */
[----:B------:R-:W2:Y:S01]  /*09f0*/  @!P2 LDC.64 R18, c[0x0][0x238] ;  /* 0x00008e00ff12ab82 */ /* 0x000ea20000000a00 */
[----:B------:R-:W-:-:S02]  /*0a00*/  @!P2 VIADD R23, R23, 0x80 ;  /* 0x000000801717a836 */ /* 0x000fc40000000000 */
[----:B0-----:R-:W-:-:S03]  /*0a10*/  @!P1 IMAD.WIDE.U32 R20, R25, 0x2, R20 ;  /* 0x0000000219149825 */ /* 0x001fc600078e0014 */
[----:B------:R-:W-:Y:S02]  /*0a20*/  ISETP.GE.AND P3, PT, R23, R2, PT ;  /* 0x000000021700720c */ /* 0x000fe40003f66270 */
[----:B------:R-:W0:Y:S01]  /*0a30*/  @!P2 LDC.64 R16, c[0x0][0x240] ;  /* 0x00009000ff10ab82 */ /* 0x000e220000000a00 */
[--C-:B-1----:R-:W-:Y:S01]  /*0a40*/  @!P1 IMAD.WIDE.U32 R24, R25, 0x2, R4.reuse ;  /* 0x0000000219189825 */ /* 0x102fe200078e0004 */
[----:B------:R-:W-:Y:S02]  /*0a50*/  PRMT R4, RZ, 0x7610, R4 ;  /* 0x00007610ff047816 */ /* 0x000fe40000000004 */
[----:B------:R-:W-:-:S07]  /*0a60*/  PRMT R5, RZ, 0x7610, R5 ;  /* 0x00007610ff057816 */ /* 0x000fce0000000005 */
[----:B------:R-:W-:Y:S01]  /*0a70*/  @!P3 IADD3 R9, R0, R23, RZ ;  /* 0x000000170009b210 */ /* 0x000fe20007ffe0ff */
[----:B------:R-:W-:Y:S01]  /*0a80*/  @!P3 VIADD R23, R23, 0x80 ;  /* 0x000000801717b836 */ /* 0x000fe20000000000 */
[----:B------:R-:W5:Y:S01]  /*0a90*/  @!P1 LDG.E.U16 R4, desc[UR4][R20.64] ;  /* 0x0000000414049981 */ /* 0x000f62000c1e1500 */
[----:B------:R-:W-:Y:S01]  /*0aa0*/  PRMT R6, RZ, 0x7610, R6 ;  /* 0x00007610ff067816 */ /* 0x000fe20000000006 */
[----:B------:R-:W1:Y:S02]  /*0ab0*/  @!P3 LDC.64 R26, c[0x0][0x238] ;  /* 0x00008e00ff1abb82 */ /* 0x000e640000000a00 */
[----:B------:R-:W-:Y:S01]  /*0ac0*/  ISETP.GE.AND P4, PT, R23, R2, PT ;  /* 0x000000021700720c */ /* 0x000fe20003f86270 */
[----:B------:R3:W5:Y:S01]  /*0ad0*/  @!P1 LDG.E.U16 R5, desc[UR4][R24.64] ;  /* 0x0000000418059981 */ /* 0x000762000c1e1500 */
[----:B--2---:R-:W-:Y:S01]  /*0ae0*/  @!P2 IMAD.WIDE.U32 R18, R7, 0x2, R18 ;  /* 0x000000020712a825 */ /* 0x004fe200078e0012 */
[----:B------:R-:W-:-:S03]  /*0af0*/  PRMT R10, RZ, 0x7610, R10 ;  /* 0x00007610ff0a7816 */ /* 0x000fc6000000000a */
[----:B------:R-:W2:Y:S01]  /*0b00*/  @!P3 LDC.64 R14, c[0x0][0x240] ;  /* 0x00009000ff0ebb82 */ /* 0x000ea20000000a00 */
[----:B0-----:R-:W-:Y:S01]  /*0b10*/  @!P2 IMAD.WIDE.U32 R16, R7, 0x2, R16 ;  /* 0x000000020710a825 */ /* 0x001fe200078e0010 */
[----:B------:R0:W5:Y:S05]  /*0b20*/  @!P2 LDG.E.U16 R6, desc[UR4][R18.64] ;  /* 0x000000041206a981 */ /* 0x00016a000c1e1500 */
[----:B------:R-:W-:Y:S01]  /*0b30*/  @!P4 IMAD.IADD R11, R0, 0x1, R23 ;  /* 0x00000001000bc824 */ /* 0x000fe200078e0217 */
[----:B------:R-:W4:Y:S01]  /*0b40*/  @!P4 LDC.64 R12, c[0x0][0x238] ;  /* 0x00008e00ff0ccb82 */ /* 0x000f220000000a00 */
[----:B------:R-:W-:-:S05]  /*0b50*/  @!P4 VIADD R23, R23, 0x80 ;  /* 0x000000801717c836 */ /* 0x000fca0000000000 */
[C---:B------:R-:W-:Y:S02]  /*0b60*/  ISETP.GE.AND P1, PT, R23.reuse, R2, PT ;  /* 0x000000021700720c */ /* 0x040fe40003f26270 */
[----:B------:R-:W-:Y:S01]  /*0b70*/  PRMT R7, RZ, 0x7610, R7 ;  /* 0x00007610ff077816 */ /* 0x000fe20000000007 */
[----:B---3--:R-:W3:Y:S05]  /*0b80*/  @!P4 LDC.64 R24, c[0x0][0x240] ;  /* 0x00009000ff18cb82 */ /* 0x008eea0000000a00 */
[----:B------:R1:W5:Y:S05]  /*0b90*/  @!P2 LDG.E.U16 R7, desc[UR4][R16.64] ;  /* 0x000000041007a981 */ /* 0x00036a000c1e1500 */
[----:B0-----:R-:W-:Y:S01]  /*0ba0*/  @!P1 IMAD.IADD R19, R0, 0x1, R23 ;  /* 0x0000000100139824 */ /* 0x001fe200078e0217 */
[----:B------:R-:W0:Y:S01]  /*0bb0*/  @!P1 LDC.64 R20, c[0x0][0x238] ;  /* 0x00008e00ff149b82 */ /* 0x000e220000000a00 */
[----:B------:R-:W-:-:S05]  /*0bc0*/  @!P1 VIADD R23, R23, 0x80 ;  /* 0x0000008017179836 */ /* 0x000fca0000000000 */
[----:B------:R-:W-:Y:S01]  /*0bd0*/  ISETP.GE.AND P2, PT, R23, R2, PT ;  /* 0x000000021700720c */ /* 0x000fe20003f46270 */
[----:B----4-:R-:W-:Y:S01]  /*0be0*/  @!P4 IMAD.WIDE.U32 R12, R11, 0x2, R12 ;  /* 0x000000020b0cc825 */ /* 0x010fe200078e000c */
[----:B-1----:R-:W1:Y:S04]  /*0bf0*/  @!P1 LDC.64 R16, c[0x0][0x240] ;  /* 0x00009000ff109b82 */ /* 0x002e680000000a00 */
[----:B------:R4:W5:Y:S07]  /*0c00*/  @!P4 LDG.E.U16 R10, desc[UR4][R12.64] ;  /* 0x000000040c0ac981 */ /* 0x00096e000c1e1500 */
[----:B----4-:R-:W4:Y:S01]  /*0c10*/  @!P2 LDC.64 R12, c[0x0][0x238] ;  /* 0x00008e00ff0cab82 */ /* 0x010f220000000a00 */
[----:B------:R-:W-:Y:S01]  /*0c20*/  PRMT R8, RZ, 0x7610, R8 ;  /* 0x00007610ff087816 */ /* 0x000fe20000000008 */
[----:B------:R-:W-:-:S04]  /*0c30*/  @!P3 IMAD.WIDE.U32 R26, R9, 0x2, R26 ;  /* 0x00000002091ab825 */ /* 0x000fc800078e001a */
[----:B---3--:R-:W-:Y:S01]  /*0c40*/  @!P4 IMAD.WIDE.U32 R24, R11, 0x2, R24 ;  /* 0x000000020b18c825 */ /* 0x008fe200078e0018 */
[----:B------:R-:W-:Y:S01]  /*0c50*/  PRMT R11, RZ, 0x7610, R11 ;  /* 0x00007610ff0b7816 */ /* 0x000fe2000000000b */
[----:B------:R3:W5:Y:S02]  /*0c60*/  @!P3 LDG.E.U16 R8, desc[UR4][R26.64] ;  /* 0x000000041a08b981 */ /* 0x000764000c1e1500 */
[----:B--2---:R-:W-:Y:S01]  /*0c70*/  @!P3 IMAD.WIDE.U32 R14, R9, 0x2, R14 ;  /* 0x00000002090eb825 */ /* 0x004fe200078e000e */
[----:B------:R-:W-:Y:S02]  /*0c80*/  PRMT R9, RZ, 0x7610, R9 ;  /* 0x00007610ff097816 */ /* 0x000fe40000000009 */
[----:B------:R2:W5:Y:S04]  /*0c90*/  @!P4 LDG.E.U16 R11, desc[UR4][R24.64] ;  /* 0x00000004180bc981 */ /* 0x000568000c1e1500 */
[----:B------:R0:W5:Y:S01]  /*0ca0*/  @!P3 LDG.E.U16 R9, desc[UR4][R14.64] ;  /* 0x000000040e09b981 */ /* 0x000162000c1e1500 */
[----:B---3--:R-:W-:Y:S01]  /*0cb0*/  @!P2 IMAD.IADD R27, R0, 0x1, R23 ;  /* 0x00000001001ba824 */ /* 0x008fe200078e0217 */
[----:B--2---:R-:W-:-:S03]  /*0cc0*/  PRMT R24, RZ, 0x7610, R24 ;  /* 0x00007610ff187816 */ /* 0x004fc60000000018 */
[----:B----4-:R-:W-:Y:S01]  /*0cd0*/  @!P2 IMAD.WIDE.U32 R12, R27, 0x2, R12 ;  /* 0x000000021b0ca825 */ /* 0x010fe200078e000c */
[----:B0-----:R-:W0:Y:S04]  /*0ce0*/  @!P2 LDC.64 R14, c[0x0][0x240] ;  /* 0x00009000ff0eab82 */ /* 0x001e280000000a00 */
[----:B------:R2:W5:Y:S01]  /*0cf0*/  @!P2 LDG.E.U16 R24, desc[UR4][R12.64] ;  /* 0x000000040c18a981 */ /* 0x000562000c1e1500 */
[----:B------:R-:W-:Y:S01]  /*0d00*/  @!P1 IMAD.WIDE.U32 R20, R19, 0x2, R20 ;  /* 0x0000000213149825 */ /* 0x000fe200078e0014 */
[----:B------:R-:W-:-:S03]  /*0d10*/  PRMT R18, RZ, 0x7610, R18 ;  /* 0x00007610ff127816 */ /* 0x000fc60000000012 */
[----:B-1----:R-:W-:Y:S01]  /*0d20*/  @!P1 IMAD.WIDE.U32 R16, R19, 0x2, R16 ;  /* 0x0000000213109825 */ /* 0x002fe200078e0010 */
[----:B--2---:R-:W1:Y:S01]  /*0d30*/  @!P0 LDC.64 R12, c[0x0][0x238] ;  /* 0x00008e00ff0c8b82 */ /* 0x004e620000000a00 */
[----:B------:R-:W-:Y:S02]  /*0d40*/  PRMT R19, RZ, 0x7610, R19 ;  /* 0x00007610ff137816 */ /* 0x000fe40000000013 */
[----:B------:R-:W-:Y:S01]  /*0d50*/  @!P2 VIADD R23, R23, 0x80 ;  /* 0x000000801717a836 */ /* 0x000fe20000000000 */
[----:B------:R-:W5:Y:S04]  /*0d60*/  @!P1 LDG.E.U16 R18, desc[UR4][R20.64] ;  /* 0x0000000414129981 */ /* 0x000f68000c1e1500 */
[----:B------:R2:W5:Y:S01]  /*0d70*/  @!P1 LDG.E.U16 R19, desc[UR4][R16.64] ;  /* 0x0000000410139981 */ /* 0x000562000c1e1500 */
[----:B------:R-:W-:-:S02]  /*0d80*/  ISETP.GE.AND P1, PT, R23, R2, PT ;  /* 0x000000021700720c */ /* 0x000fc40003f26270 */
[----:B------:R-:W-:Y:S01]  /*0d90*/  PRMT R25, RZ, 0x7610, R25 ;  /* 0x00007610ff197816 */ /* 0x000fe20000000019 */
[----:B0-----:R-:W-:-:S05]  /*0da0*/  @!P2 IMAD.WIDE.U32 R14, R27, 0x2, R14 ;  /* 0x000000021b0ea825 */ /* 0x001fca00078e000e */
[----:B------:R1:W5:Y:S05]  /*0db0*/  @!P2 LDG.E.U16 R25, desc[UR4][R14.64] ;  /* 0x000000040e19a981 */ /* 0x00036a000c1e1500 */
[----:B--2---:R-:W0:Y:S01]  /*0dc0*/  @!P1 LDC.64 R16, c[0x0][0x240] ;  /* 0x00009000ff109b82 */ /* 0x004e220000000a00 */
[----:B-1----:R-:W-:-:S07]  /*0dd0*/  @!P0 IMAD.WIDE.U32 R14, R22, 0x2, R12 ;  /* 0x00000002160e8825 */ /* 0x002fce00078e000c */
[----:B------:R-:W1:Y:S01]  /*0de0*/  @!P0 LDC.64 R12, c[0x0][0x240] ;  /* 0x00009000ff0c8b82 */ /* 0x000e620000000a00 */
[----:B------:R-:W-:Y:S02]  /*0df0*/  @!P1 IADD3 R23, R0, R23, RZ ;  /* 0x0000001700179210 */ /* 0x000fe40007ffe0ff */
[----:B------:R-:W-:Y:S02]  /*0e00*/  PRMT R26, RZ, 0x7610, R26 ;  /* 0x00007610ff1a7816 */ /* 0x000fe4000000001a */
[----:B------:R-:W-:-:S03]  /*0e10*/  PRMT R27, RZ, 0x7610, R27 ;  /* 0x00007610ff1b7816 */ /* 0x000fc6000000001b */
[----:B------:R-:W2:Y:S03]  /*0e20*/  @!P1 LDC.64 R20, c[0x0][0x238] ;  /* 0x00008e00ff149b82 */ /* 0x000ea60000000a00 */
[----:B------:R-:W5:Y:S01]  /*0e30*/  @!P0 LDG.E.U16 R27, desc[UR4][R14.64] ;  /* 0x000000040e1b8981 */ /* 0x000f62000c1e1500 */
[----:B0-----:R-:W-:-:S05]  /*0e40*/  @!P1 IMAD.WIDE.U32 R16, R23, 0x2, R16 ;  /* 0x0000000217109825 */ /* 0x001fca00078e0010 */
[----:B------:R-:W5:Y:S01]  /*0e50*/  @!P1 LDG.E.U16 R26, desc[UR4][R16.64] ;  /* 0x00000004101a9981 */ /* 0x000f62000c1e1500 */
[----:B-1----:R-:W-:Y:S01]  /*0e60*/  @!P0 IMAD.WIDE.U32 R12, R22, 0x2, R12 ;  /* 0x00000002160c8825 */ /* 0x002fe200078e000c */
[----:B------:R-:W-:-:S06]  /*0e70*/  PRMT R22, RZ, 0x7610, R22 ;  /* 0x00007610ff167816 */ /* 0x000fcc0000000016 */
[----:B------:R-:W5:Y:S01]  /*0e80*/  @!P0 LDG.E.U16 R22, desc[UR4][R12.64] ;  /* 0x000000040c168981 */ /* 0x000f62000c1e1500 */
[----:B--2---:R-:W-:Y:S01]  /*0e90*/  @!P1 IMAD.WIDE.U32 R20, R23, 0x2, R20 ;  /* 0x0000000217149825 */ /* 0x004fe200078e0014 */
[----:B------:R-:W-:Y:S01]  /*0ea0*/  PRMT R23, RZ, 0x7610, R23 ;  /* 0x00007610ff177816 */ /* 0x000fe20000000017 */
[----:B------:R-:W-:Y:S05]  /*0eb0*/  BSSY B0, `(.L_x_881) ;  /* 0x0000010000007945 */ /* 0x000fea0003800000 */
[----:B------:R0:W5:Y:S02]  /*0ec0*/  @!P1 LDG.E.U16 R23, desc[UR4][R20.64] ;  /* 0x0000000414179981 */ /* 0x000164000c1e1500 */
[----:B0-----:R-:W-:-:S05]  /*0ed0*/  VIADD R21, R3, 0x80 ;  /* 0x0000008003157836 */ /* 0x001fca0000000000 */
        /* <DEDUP_REMOVED lines=13> */
.L_x_882:
[----:B------:R-:W-:Y:S05]  /*0fb0*/  BSYNC B0 ;  /* 0x0000000000007941 */ /* 0x000fea0003800000 */
.L_x_881:
        /* <DEDUP_REMOVED lines=13> */
.L_x_884:
[----:B------:R-:W-:Y:S05]  /*1090*/  BSYNC B0 ;  /* 0x0000000000007941 */ /* 0x000fea0003800000 */
.L_x_883:
[----:B-----5:R-:W0:Y:S01]  /*10a0*/  @!P0 LDC.64 R4, c[0x0][0x230] ;  /* 0x00008c00ff048b82 */ /* 0x020e220000000a00 */
[C---:B------:R-:W-:Y:S01]  /*10b0*/  IADD3 R15, R3.reuse, 0x100, RZ ;  /* 0x00000100030f7810 */ /* 0x040fe20007ffe0ff */
[----:B------:R-:W-:Y:S01]  /*10c0*/  VIADD R17, R3, 0x180 ;  /* 0x0000018003117836 */ /* 0x000fe20000000000 */
[----:B------:R-:W-:Y:S02]  /*10d0*/  BSSY B0, `(.L_x_885) ;  /* 0x0000019000007945 */ /* 0x000fe40003800000 */
[-C--:B------:R-:W-:Y:S01]  /*10e0*/  ISETP.GE.AND P6, PT, R15, R2.reuse, PT ;  /* 0x000000020f00720c */ /* 0x080fe20003fc6270 */
[----:B------:R-:W-:Y:S01]  /*10f0*/  VIADD R15, R3, 0x200 ;  /* 0x00000200030f7836 */ /* 0x000fe20000000000 */
[----:B------:R-:W-:Y:S01]  /*1100*/  ISETP.GE.AND P5, PT, R17, R2, PT ;  /* 0x000000021100720c */ /* 0x000fe20003fa6270 */
[----:B------:R-:W-:-:S03]  /*1110*/  VIADD R17, R3, 0x280 ;  /* 0x0000028003117836 */ /* 0x000fc60000000000 */
[-C--:B------:R-:W-:Y:S01]  /*1120*/  ISETP.GE.AND P1, PT, R15, R2.reuse, PT ;  /* 0x000000020f00720c */ /* 0x080fe20003f26270 */
[----:B------:R-:W-:Y:S01]  /*1130*/  VIADD R15, R3, 0x300 ;  /* 0x00000300030f7836 */ /* 0x000fe20000000000 */
[----:B------:R-:W-:Y:S01]  /*1140*/  ISETP.GE.AND P2, PT, R17, R2, PT ;  /* 0x000000021100720c */ /* 0x000fe20003f46270 */
[----:B------:R-:W-:-:S03]  /*1150*/  VIADD R17, R3, 0x380 ;  /* 0x0000038003117836 */ /* 0x000fc60000000000 */
[-C--:B------:R-:W-:Y:S01]  /*1160*/  ISETP.GE.AND P3, PT, R15, R2.reuse, PT ;  /* 0x000000020f00720c */ /* 0x080fe20003f66270 */
[----:B------:R-:W-:Y:S01]  /*1170*/  @!P0 IMAD.IADD R15, R0, 0x1, R3 ;  /* 0x00000001000f8824 */ /* 0x000fe200078e0203 */
[----:B------:R-:W-:-:S03]  /*1180*/  ISETP.GE.AND P4, PT, R17, R2, PT ;  /* 0x000000021100720c */ /* 0x000fc60003f86270 */
[----:B0-----:R-:W-:Y:S01]  /*1190*/  @!P0 IMAD.WIDE.U32 R4, R15, 0x2, R4 ;  /* 0x000000020f048825 */ /* 0x001fe200078e0004 */
[----:B------:R-:W-:Y:S09]  /*11a0*/  @P6 BRA `(.L_x_886) ;  /* 0x00000000002c6947 */ /* 0x000ff20003800000 */
[----:B------:R-:W-:-:S05]  /*11b0*/  IMAD.U32 R14, R7, 0x10000, RZ ;  /* 0x00010000070e7824 */ /* 0x000fca00078e00ff */
        /* <DEDUP_REMOVED lines=10> */
.L_x_886:
[----:B------:R-:W-:Y:S05]  /*1260*/  BSYNC B0 ;  /* 0x0000000000007941 */ /* 0x000fea0003800000 */
.L_x_885:
[----:B------:R-:W-:Y:S04]  /*1270*/  BSSY B0, `(.L_x_887) ;  /* 0x000000d000007945 */ /* 0x000fe80003800000 */
[----:B------:R-:W-:Y:S05]  /*1280*/  @P5 BRA `(.L_x_888) ;  /* 0x00000000002c5947 */ /* 0x000fea0003800000 */
[----:B------:R-:W-:-:S05]  /*1290*/  IMAD.U32 R14, R9, 0x10000, RZ ;  /* 0x00010000090e7824 */ /* 0x000fca00078e00ff */
        /* <DEDUP_REMOVED lines=10> */
.L_x_888:
[----:B------:R-:W-:Y:S05]  /*1340*/  BSYNC B0 ;  /* 0x0000000000007941 */ /* 0x000fea0003800000 */
.L_x_887:
        /* <DEDUP_REMOVED lines=13> */
.L_x_890:
[----:B------:R-:W-:Y:S05]  /*1420*/  BSYNC B0 ;  /* 0x0000000000007941 */ /* 0x000fea0003800000 */
.L_x_889:
[----:B------:R-:W-:Y:S04]  /*1430*/  BSSY B0, `(.L_x_891) ;  /* 0x000000d000007945 */ /* 0x000fe80003800000 */
[----:B------:R-:W-:Y:S05]  /*1440*/  @P2 BRA `(.L_x_892) ;  /* 0x00000000002c2947 */ /* 0x000fea0003800000 */
[----:B------:R-:W-:-:S04]  /*1450*/  SHF.L.U32 R19, R19, 0x10, RZ ;  /* 0x0000001013137819 */ /* 0x000fc800000006ff */
        /* <DEDUP_REMOVED lines=10> */
.L_x_892:
[----:B------:R-:W-:Y:S05]  /*1500*/  BSYNC B0 ;  /* 0x0000000000007941 */ /* 0x000fea0003800000 */
.L_x_891:
        /* <DEDUP_REMOVED lines=13> */
.L_x_894:
[----:B------:R-:W-:Y:S05]  /*15e0*/  BSYNC B0 ;  /* 0x0000000000007941 */ /* 0x000fea0003800000 */
.L_x_893:
[----:B------:R-:W-:Y:S04]  /*15f0*/  BSSY B0, `(.L_x_895) ;  /* 0x000000d000007945 */ /* 0x000fe80003800000 */
[----:B------:R-:W-:Y:S05]  /*1600*/  @P4 BRA `(.L_x_896) ;  /* 0x00000000002c4947 */ /* 0x000fea0003800000 */
[----:B------:R-:W-:-:S05]  /*1610*/  IMAD.U32 R26, R26, 0x10000, RZ ;  /* 0x000100001a1a7824 */ /* 0x000fca00078e00ff */
[----:B------:R-:W-:-:S13]  /*1620*/  FSETP.GTU.FTZ.AND P1, PT, R26, -3, PT ;  /* 0xc04000001a00780b */ /* 0x000fda0003f3c000 */
[----:B------:R-:W-:Y:S01]  /*1630*/  @!P1 PRMT R11, RZ, 0x7610, R11 ;  /* 0x00007610ff0b9816 */ /* 0x000fe2000000000b */
[----:B------:R-:W-:Y:S06]  /*1640*/  @!P1 BRA `(.L_x_896) ;  /* 0x00000000001c9947 */ /* 0x000fec0003800000 */
[----:B------:R-:W-:Y:S02]  /*1650*/  FSETP.GEU.FTZ.AND P1, PT, R26, 3, PT ;  /* 0x404000001a00780b */ /* 0x000fe40003f3e000 */
[----:B------:R-:W-:-:S11]  /*1660*/  SHF.L.U32 R16, R23, 0x10, RZ ;  /* 0x0000001017107819 */ /* 0x000fd600000006ff */
[----:B------:R-:W-:-:S04]  /*1670*/  @!P1 IMAD.MOV.U32 R11, RZ, RZ, 0x3eaaaaab ;  /* 0x3eaaaaabff0b9424 */ /* 0x000fc800078e00ff */
[----:B------:R-:W-:-:S04]  /*1680*/  @!P1 FFMA.FTZ R11, R26, R11, 0.5 ;  /* 0x3f0000001a0b9423 */ /* 0x000fc8000001000b */
[----:B------:R-:W-:Y:S01]  /*1690*/  @!P1 FMUL.FTZ R14, R16, R11 ;  /* 0x0000000b100e9220 */ /* 0x000fe20000410000 */
[----:B------:R-:W-:-:S04]  /*16a0*/  @P1 F2FP.BF16.F32.PACK_AB R11, RZ, R16 ;  /* 0x00000010ff0b123e */ /* 0x000fc800000010ff */
[----:B------:R-:W-:-:S07]  /*16b0*/  @!P1 F2FP.BF16.F32.PACK_AB R11, RZ, R14 ;  /* 0x0000000eff0b923e */ /* 0x000fce00000010ff */
.L_x_896:
[----:B------:R-:W-:Y:S05]  /*16c0*/  BSYNC B0 ;  /* 0x0000000000007941 */ /* 0x000fea0003800000 */
.L_x_895:
[----:B------:R-:W-:Y:S01]  /*16d0*/  @!P0 IMAD.MOV.U32 R3, RZ, RZ, R21 ;  /* 0x000000ffff038224 */ /* 0x000fe200078e0015 */
[----:B------:R0:W-:Y:S01]  /*16e0*/  @!P0 STG.E.U16 desc[UR4][R4.64], R12 ;  /* 0x0000000c04008986 */ /* 0x0001e2000c101504 */
[----:B------:R-:W-:Y:S04]  /*16f0*/  BSSY B0, `(.L_x_897) ;  /* 0x000002d000007945 */ /* 0x000fe80003800000 */
[----:B------:R-:W-:Y:S01]  /*1700*/  BSSY B1, `(.L_x_898) ;  /* 0x0000025000017945 */ /* 0x000fe20003800000 */
[----:B------:R-:W-:-:S13]  /*1710*/  ISETP.GE.AND P0, PT, R3, R2, PT ;  /* 0x000000020300720c */ /* 0x000fda0003f06270 */
[----:B0-----:R-:W-:Y:S05]  /*1720*/  @P0 BRA `(.L_x_899) ;  /* 0x0000000000300947 */ /* 0x001fea0003800000 */
[----:B------:R-:W0:Y:S01]  /*1730*/  LDC.64 R4, c[0x0][0x230] ;  /* 0x00008c00ff047b82 */ /* 0x000e220000000a00 */
[----:B------:R-:W-:Y:S02]  /*1740*/  IMAD.IADD R15, R0, 0x1, R3 ;  /* 0x00000001000f7824 */ /* 0x000fe400078e0203 */
[----:B------:R-:W-:-:S05]  /*1750*/  VIADD R3, R3, 0x80 ;  /* 0x0000008003037836 */ /* 0x000fca0000000000 */
[----:B------:R-:W-:Y:S01]  /*1760*/  ISETP.GE.AND P0, PT, R3, R2, PT ;  /* 0x000000020300720c */ /* 0x000fe20003f06270 */
[----:B0-----:R-:W-:-:S05]  /*1770*/  IMAD.WIDE.U32 R4, R15, 0x2, R4 ;  /* 0x000000020f047825 */ /* 0x001fca00078e0004 */
[----:B------:R0:W-:Y:S07]  /*1780*/  STG.E.U16 desc[UR4][R4.64], R13 ;  /* 0x0000000d04007986 */ /* 0x0001ee000c101504 */
[----:B------:R-:W-:Y:S05]  /*1790*/  @P0 BRA `(.L_x_900) ;  /* 0x0000000000300947 */ /* 0x000fea0003800000 */
[----:B0-----:R-:W0:Y:S01]  /*17a0*/  LDC.64 R4, c[0x0][0x230] ;  /* 0x00008c00ff047b82 */ /* 0x001e220000000a00 */
[----:B------:R-:W-:Y:S02]  /*17b0*/  IMAD.IADD R13, R0, 0x1, R3 ;  /* 0x00000001000d7824 */ /* 0x000fe400078e0203 */
[----:B------:R-:W-:Y:S02]  /*17c0*/  VIADD R3, R3, 0x80 ;  /* 0x0000008003037836 */ /* 0x000fe40000000000 */
[----:B0-----:R-:W-:-:S05]  /*17d0*/  IMAD.WIDE.U32 R4, R13, 0x2, R4 ;  /* 0x000000020d047825 */ /* 0x001fca00078e0004 */
[----:B------:R0:W-:Y:S02]  /*17e0*/  STG.E.U16 desc[UR4][R4.64], R7 ;  /* 0x0000000704007986 */ /* 0x0001e4000c101504 */
.L_x_899:
[----:B------:R-:W-:-:S13]  /*17f0*/  ISETP.GE.AND P0, PT, R3, R2, PT ;  /* 0x000000020300720c */ /* 0x000fda0003f06270 */
[----:B------:R-:W-:Y:S05]  /*1800*/  @P0 BRA `(.L_x_901) ;  /* 0x0000000000300947 */ /* 0x000fea0003800000 */
[----:B0-----:R-:W0:Y:S01]  /*1810*/  LDC.64 R4, c[0x0][0x230] ;  /* 0x00008c00ff047b82 */ /* 0x001e220000000a00 */
[----:B------:R-:W-:Y:S02]  /*1820*/  IMAD.IADD R7, R0, 0x1, R3 ;  /* 0x0000000100077824 */ /* 0x000fe400078e0203 */
[----:B------:R-:W-:Y:S02]  /*1830*/  VIADD R3, R3, 0x80 ;  /* 0x0000008003037836 */ /* 0x000fe40000000000 */
[----:B0-----:R-:W-:-:S05]  /*1840*/  IMAD.WIDE.U32 R4, R7, 0x2, R4 ;  /* 0x0000000207047825 */ /* 0x001fca00078e0004 */
[----:B------:R1:W-:Y:S02]  /*1850*/  STG.E.U16 desc[UR4][R4.64], R6 ;  /* 0x0000000604007986 */ /* 0x0003e4000c101504 */
.L_x_900:
[----:B------:R-:W-:-:S13]  /*1860*/  ISETP.GE.AND P0, PT, R3, R2, PT ;  /* 0x000000020300720c */ /* 0x000fda0003f06270 */
[----:B------:R-:W-:Y:S05]  /*1870*/  @P0 BRA `(.L_x_902) ;  /* 0x0000000000340947 */ /* 0x000fea0003800000 */
[----:B01----:R-:W0:Y:S01]  /*1880*/  LDC.64 R4, c[0x0][0x230] ;  /* 0x00008c00ff047b82 */ /* 0x003e220000000a00 */
[----:B------:R-:W-:Y:S01]  /*1890*/  IADD3 R7, R0, R3, RZ ;  /* 0x0000000300077210 */ /* 0x000fe20007ffe0ff */
[----:B------:R-:W-:-:S04]  /*18a0*/  VIADD R3, R3, 0x80 ;  /* 0x0000008003037836 */ /* 0x000fc80000000000 */
[----:B0-----:R-:W-:-:S05]  /*18b0*/  IMAD.WIDE.U32 R4, R7, 0x2, R4 ;  /* 0x0000000207047825 */ /* 0x001fca00078e0004 */
[----:B------:R1:W-:Y:S02]  /*18c0*/  STG.E.U16 desc[UR4][R4.64], R8 ;  /* 0x0000000804007986 */ /* 0x0003e4000c101504 */
.L_x_901:
[----:B------:R-:W-:-:S13]  /*18d0*/  ISETP.GE.AND P0, PT, R3, R2, PT ;  /* 0x000000020300720c */ /* 0x000fda0003f06270 */
[----:B------:R-:W-:Y:S05]  /*18e0*/  @P0 BREAK B1 ;  /* 0x0000000000010942 */ /* 0x000fea0003800000 */
[----:B------:R-:W-:Y:S05]  /*18f0*/  @P0 BRA `(.L_x_903) ;  /* 0x0000000000300947 */ /* 0x000fea0003800000 */
[----:B01----:R-:W0:Y:S01]  /*1900*/  LDC.64 R4, c[0x0][0x230] ;  /* 0x00008c00ff047b82 */ /* 0x003e220000000a00 */
[----:B------:R-:W-:Y:S02]  /*1910*/  IMAD.IADD R7, R0, 0x1, R3 ;  /* 0x0000000100077824 */ /* 0x000fe400078e0203 */
[----:B------:R-:W-:Y:S02]  /*1920*/  VIADD R3, R3, 0x80 ;  /* 0x0000008003037836 */ /* 0x000fe40000000000 */
[----:B0-----:R-:W-:-:S05]  /*1930*/  IMAD.WIDE.U32 R4, R7, 0x2, R4 ;  /* 0x0000000207047825 */ /* 0x001fca00078e0004 */
[----:B------:R2:W-:Y:S02]  /*1940*/  STG.E.U16 desc[UR4][R4.64], R9 ;  /* 0x0000000904007986 */ /* 0x0005e4000c101504 */
.L_x_902:
[----:B------:R-:W-:Y:S05]  /*1950*/  BSYNC B1 ;  /* 0x0000000000017941 */ /* 0x000fea0003800000 */
.L_x_898:
[----:B------:R-:W-:-:S13]  /*1960*/  ISETP.GE.AND P0, PT, R3, R2, PT ;  /* 0x000000020300720c */ /* 0x000fda0003f06270 */
[----:B012---:R-:W0:Y:S01]  /*1970*/  @!P0 LDC.64 R4, c[0x0][0x230] ;  /* 0x00008c00ff048b82 */ /* 0x007e220000000a00 */
[----:B------:R-:W-:Y:S02]  /*1980*/  @!P0 IMAD.IADD R7, R0, 0x1, R3 ;  /* 0x0000000100078824 */ /* 0x000fe400078e0203 */
[----:B------:R-:W-:Y:S02]  /*1990*/  @!P0 VIADD R3, R3, 0x80 ;  /* 0x0000008003038836 */ /* 0x000fe40000000000 */
[----:B0-----:R-:W-:-:S05]  /*19a0*/  @!P0 IMAD.WIDE.U32 R4, R7, 0x2, R4 ;  /* 0x0000000207048825 */ /* 0x001fca00078e0004 */
[----:B------:R2:W-:Y:S02]  /*19b0*/  @!P0 STG.E.U16 desc[UR4][R4.64], R10 ;  /* 0x0000000a04008986 */ /* 0x0005e4000c101504 */
.L_x_903:
[----:B------:R-:W-:Y:S05]  /*19c0*/  BSYNC B0 ;  /* 0x0000000000007941 */ /* 0x000fea0003800000 */
.L_x_897:
[----:B------:R-:W-:Y:S05]  /*19d0*/  WARPSYNC.ALL ;  /* 0x0000000000007948 */ /* 0x000fea0003800000 */
[----:B------:R-:W-:-:S13]  /*19e0*/  ISETP.GE.AND P0, PT, R3, R2, PT ;  /* 0x000000020300720c */ /* 0x000fda0003f06270 */
[----:B------:R-:W-:Y:S05]  /*19f0*/  @P0 EXIT ;  /* 0x000000000000094d */ /* 0x000fea0003800000 */
[----:B012---:R-:W0:Y:S01]  /*1a00*/  LDC.64 R4, c[0x0][0x230] ;  /* 0x00008c00ff047b82 */ /* 0x007e220000000a00 */
[----:B------:R-:W-:-:S04]  /*1a10*/  IMAD.IADD R3, R0, 0x1, R3 ;  /* 0x0000000100037824 */ /* 0x000fc800078e0203 */
[----:B0-----:R-:W-:-:S05]  /*1a20*/  IMAD.WIDE.U32 R2, R3, 0x2, R4 ;  /* 0x0000000203027825 */ /* 0x001fca00078e0004 */
[----:B------:R-:W-:Y:S01]  /*1a30*/  STG.E.U16 desc[UR4][R2.64], R11 ;  /* 0x0000000b02007986 */ /* 0x000fe2000c101504 */
[----:B------:R-:W-:Y:S05]  /*1a40*/  EXIT ;  /* 0x000000000000794d */ /* 0x000fea0003800000 */
.L_x_904:
        /* <DEDUP_REMOVED lines=11> */
.L_x_6608:


//--------------------- .text._ZN2at6native29vectorized_elementwise_kernelILi4EZZZNS0_66_GLOBAL__N__a0cfb035_28_ActivationHardswishKernel_cu_f5210f67_355225hardswish_backward_kernelERNS_14TensorIteratorEENKUlvE_clEvENKUlvE2_clEvEUlN3c108BFloat16ES8_E_St5arrayIPcLm3EEEEviT0_T1_ --------------------------
	.section	.text._ZN2at6native29vectorized_elementwise_kernelILi4EZZZNS0_66_GLOBAL__N__a0cfb035_28_ActivationHardswishKernel_cu_f5210f67_355225hardswish_backward_kernelERNS_14TensorIteratorEENKUlvE_clEvENKUlvE2_clEvEUlN3c108BFloat16ES8_E_St5arrayIPcLm3EEEEviT0_T1_,"ax",@progbits
	.align	128
        .global         _ZN2at6native29vectorized_elementwise_kernelILi4EZZZNS0_66_GLOBAL__N__a0cfb035_28_ActivationHardswishKernel_cu_f5210f67_355225hardswish_backward_kernelERNS_14TensorIteratorEENKUlvE_clEvENKUlvE2_clEvEUlN3c108BFloat16ES8_E_St5arrayIPcLm3EEEEviT0_T1_
        .type           _ZN2at6native29vectorized_elementwise_kernelILi4EZZZNS0_66_GLOBAL__N__a0cfb035_28_ActivationHardswishKernel_cu_f5210f67_355225hardswish_backward_kernelERNS_14TensorIteratorEENKUlvE_clEvENKUlvE2_clEvEUlN3c108BFloat16ES8_E_St5arrayIPcLm3EEEEviT0_T1_,@function
        .size           _ZN2at6native29vectorized_elementwise_kernelILi4EZZZNS0_66_GLOBAL__N__a0cfb035_28_ActivationHardswishKernel_cu_f5210f67_355225hardswish_backward_kernelERNS_14TensorIteratorEENKUlvE_clEvENKUlvE2_clEvEUlN3c108BFloat16ES8_E_St5arrayIPcLm3EEEEviT0_T1_,(.L_x_6609 - _ZN2at6native29vectorized_elementwise_kernelILi4EZZZNS0_66_GLOBAL__N__a0cfb035_28_ActivationHardswishKernel_cu_f5210f67_355225hardswish_backward_kernelERNS_14TensorIteratorEENKUlvE_clEvENKUlvE2_clEvEUlN3c108BFloat16ES8_E_St5arrayIPcLm3EEEEviT0_T1_)
        .other          _ZN2at6native29vectorized_elementwise_kernelILi4EZZZNS0_66_GLOBAL__N__a0cfb035_28_ActivationHardswishKernel_cu_f5210f67_355225hardswish_backward_kernelERNS_14TensorIteratorEENKUlvE_clEvENKUlvE2_clEvEUlN3c108BFloat16ES8_E_St5arrayIPcLm3EEEEviT0_T1_,@"STO_CUDA_ENTRY STV_DEFAULT"
_ZN2at6native29vectorized_elementwise_kernelILi4EZZZNS0_66_GLOBAL__N__a0cfb035_28_ActivationHardswishKernel_cu_f5210f67_355225hardswish_backward_kernelERNS_14TensorIteratorEENKUlvE_clEvENKUlvE2_clEvEUlN3c108BFloat16ES8_E_St5arrayIPcLm3EEEEviT0_T1_:
.text._ZN2at6native29vectorized_elementwise_kernelILi4EZZZNS0_66_GLOBAL__N__a0cfb035_28_ActivationHardswishKernel_cu_f5210f67_355225hardswish_backward_kernelERNS_14TensorIteratorEENKUlvE_clEvENKUlvE2_clEvEUlN3c108BFloat16ES8_E_St5arrayIPcLm3EEEEviT0_T1_:
        /* <DEDUP_REMOVED lines=13> */
[----:B------:R-:W3:Y:S01]  /*00d0*/  LDG.E.64 R4, desc[UR4][R14.64] ;  /* 0x000000040e047981 */ /* 0x000ee2000c1e1b00 */
[----:B--2---:R-:W-:-:S03]  /*00e0*/  IMAD.WIDE R2, R0, 0x2, R6 ;  /* 0x0000000200027825 */ /* 0x004fc600078e0206 */
[----:B------:R0:W5:Y:S01]  /*00f0*/  LDG.E.64 R10, desc[UR4][R14.64+0x400] ;  /* 0x000400040e0a7981 */ /* 0x000162000c1e1b00 */
[----:B------:R-:W-:-:S05]  /*0100*/  IMAD.WIDE.U32 R12, R8, 0x8, R2 ;  /* 0x00000008080c7825 */ /* 0x000fca00078e0002 */
[----:B------:R0:W5:Y:S04]  /*0110*/  LDG.E.64 R2, desc[UR4][R12.64+0x400] ;  /* 0x000400040c027981 */ /* 0x000168000c1e1b00 */
[----:B------:R0:W5:Y:S01]  /*0120*/  LDG.E.64 R6, desc[UR4][R12.64] ;  /* 0x000000040c067981 */ /* 0x000162000c1e1b00 */
        /* <DEDUP_REMOVED lines=9> */
[----:B------:R-:W-:Y:S01]  /*01c0*/  @!P0 FMUL.FTZ R16, R9, R16 ;  /* 0x0000001009108220 */ /* 0x000fe20000410000 */
[----:B------:R-:W-:-:S04]  /*01d0*/  @P0 F2FP.BF16.F32.PACK_AB R9, RZ, R9 ;  /* 0x00000009ff09023e */ /* 0x000fc800000010ff */
[----:B------:R-:W-:-:S07]  /*01e0*/  @!P0 F2FP.BF16.F32.PACK_AB R9, RZ, R16 ;  /* 0x00000010ff09823e */ /* 0x000fce00000010ff */
.L_x_907:
[----:B------:R-:W-:Y:S05]  /*01f0*/  BSYNC B0 ;  /* 0x0000000000007941 */ /* 0x000fea0003800000 */
.L_x_906:
[----:B-----5:R-:W-:Y:S01]  /*0200*/  PRMT R6, R4, 0x7632, R6 ;  /* 0x0000763204067816 */ /* 0x020fe20000000006 */
[C---:B------:R-:W-:Y:S01]  /*0210*/  IMAD.U32 R16, R5.reuse, 0x10000, RZ ;  /* 0x0001000005107824 */ /* 0x040fe200078e00ff */
[----:B------:R-:W-:Y:S01]  /*0220*/  PRMT R15, R5, 0x7632, R15 ;  /* 0x00007632050f7816 */ /* 0x000fe2000000000f */
[----:B------:R-:W-:Y:S01]  /*0230*/  IMAD.U32 R12, R10, 0x10000, RZ ;  /* 0x000100000a0c7824 */ /* 0x000fe200078e00ff */
[----:B------:R-:W0:Y:S01]  /*0240*/  LDC.64 R4, c[0x0][0x230] ;  /* 0x00008c00ff047b82 */ /* 0x000e220000000a00 */
[----:B------:R-:W-:Y:S01]  /*0250*/  IMAD.U32 R17, R6, 0x10000, RZ ;  /* 0x0001000006117824 */ /* 0x000fe200078e00ff */
[----:B------:R-:W-:Y:S01]  /*0260*/  PRMT R13, R10, 0x7632, R13 ;  /* 0x000076320a0d7816 */ /* 0x000fe2000000000d */
[C---:B------:R-:W-:Y:S01]  /*0270*/  IMAD.U32 R10, R11.reuse, 0x10000, RZ ;  /* 0x000100000b0a7824 */ /* 0x040fe200078e00ff */
[----:B------:R-:W-:Y:S01]  /*0280*/  PRMT R11, R11, 0x7632, R11 ;  /* 0x000076320b0b7816 */ /* 0x000fe2000000000b */
[----:B------:R-:W-:Y:S01]  /*0290*/  BSSY B0, `(.L_x_908) ;  /* 0x0000015000007945 */ /* 0x000fe20003800000 */
[----:B------:R-:W-:Y:S01]  /*02a0*/  FSETP.GTU.FTZ.AND P6, PT, R17, -3, PT ;  /* 0xc04000001100780b */ /* 0x000fe20003fdc000 */
[----:B------:R-:W-:Y:S01]  /*02b0*/  IMAD.U32 R13, R13, 0x10000, RZ ;  /* 0x000100000d0d7824 */ /* 0x000fe200078e00ff */
[----:B------:R-:W-:Y:S01]  /*02c0*/  SHF.L.U32 R15, R15, 0x10, RZ ;  /* 0x000000100f0f7819 */ /* 0x000fe200000006ff */
[----:B------:R-:W-:Y:S01]  /*02d0*/  IMAD.U32 R11, R11, 0x10000, RZ ;  /* 0x000100000b0b7824 */ /* 0x000fe200078e00ff */
[----:B------:R-:W-:-:S02]  /*02e0*/  PRMT R14, R6, 0x7632, R14 ;  /* 0x00007632060e7816 */ /* 0x000fc4000000000e */
        /* <DEDUP_REMOVED lines=8> */
[----:B------:R-:W-:Y:S01]  /*0370*/  FSETP.GEU.FTZ.AND P6, PT, R17, 3, PT ;  /* 0x404000001100780b */ /* 0x000fe20003fde000 */
[----:B------:R-:W-:-:S12]  /*0380*/  IMAD.U32 R6, R14, 0x10000, RZ ;  /* 0x000100000e067824 */ /* 0x000fd800078e00ff */
[----:B------:R-:W-:-:S04]  /*0390*/  @!P6 IMAD.MOV.U32 R18, RZ, RZ, 0x3eaaaaab ;  /* 0x3eaaaaabff12e424 */ /* 0x000fc800078e00ff */
[----:B------:R-:W-:-:S04]  /*03a0*/  @!P6 FFMA.FTZ R17, R17, R18, 0.5 ;  /* 0x3f0000001111e423 */ /* 0x000fc80000010012 */
[----:B------:R-:W-:Y:S01]  /*03b0*/  @!P6 FMUL.FTZ R17, R6, R17 ;  /* 0x000000110611e220 */ /* 0x000fe20000410000 */
[----:B------:R-:W-:-:S04]  /*03c0*/  @P6 F2FP.BF16.F32.PACK_AB R6, RZ, R6 ;  /* 0x00000006ff06623e */ /* 0x000fc800000010ff */
[----:B------:R-:W-:-:S07]  /*03d0*/  @!P6 F2FP.BF16.F32.PACK_AB R6, RZ, R17 ;  /* 0x00000011ff06e23e */ /* 0x000fce00000010ff */
.L_x_909:
[----:B------:R-:W-:Y:S05]  /*03e0*/  BSYNC B0 ;  /* 0x0000000000007941 */ /* 0x000fea0003800000 */
.L_x_908:
        /* <DEDUP_REMOVED lines=10> */
.L_x_911:
[----:B------:R-:W-:Y:S05]  /*0490*/  BSYNC B0 ;  /* 0x0000000000007941 */ /* 0x000fea0003800000 */
.L_x_910:
        /* <DEDUP_REMOVED lines=11> */
.L_x_913:
[----:B------:R-:W-:Y:S05]  /*0550*/  BSYNC B0 ;  /* 0x0000000000007941 */ /* 0x000fea0003800000 */
.L_x_912:
        /* <DEDUP_REMOVED lines=10> */
.L_x_915:
[----:B------:R-:W-:Y:S05]  /*0600*/  BSYNC B0 ;  /* 0x0000000000007941 */ /* 0x000fea0003800000 */
.L_x_914:
        /* <DEDUP_REMOVED lines=12> */
.L_x_917:
[----:B------:R-:W-:Y:S05]  /*06d0*/  BSYNC B0 ;  /* 0x0000000000007941 */ /* 0x000fea0003800000 */
.L_x_916:
        /* <DEDUP_REMOVED lines=11> */
.L_x_919:
[----:B------:R-:W-:Y:S05]  /*0790*/  BSYNC B0 ;  /* 0x0000000000007941 */ /* 0x000fea0003800000 */
.L_x_918:
        /* <DEDUP_REMOVED lines=11> */
.L_x_921:
[----:B------:R-:W-:Y:S05]  /*0850*/  BSYNC B0 ;  /* 0x0000000000007941 */ /* 0x000fea0003800000 */
.L_x_920:
[----:B------:R-:W-:Y:S02]  /*0860*/  PRMT R6, R9, 0x5410, R6 ;  /* 0x0000541009067816 */ /* 0x000fe40000000006 */
[----:B------:R-:W-:Y:S02]  /*0870*/  PRMT R7, R14, 0x5410, R7 ;  /* 0x000054100e077816 */ /* 0x000fe40000000007 */
[----:B------:R-:W-:Y:S02]  /*0880*/  PRMT R8, R15, 0x5410, R0 ;  /* 0x000054100f087816 */ /* 0x000fe40000000000 */
[----:B------:R-:W-:Y:S01]  /*0890*/  PRMT R9, R2, 0x5410, R3 ;  /* 0x0000541002097816 */ /* 0x000fe20000000003 */
[----:B------:R-:W-:Y:S04]  /*08a0*/  STG.E.64 desc[UR4][R4.64], R6 ;  /* 0x0000000604007986 */ /* 0x000fe8000c101b04 */
[----:B------:R-:W-:Y:S01]  /*08b0*/  STG.E.64 desc[UR4][R4.64+0x400], R8 ;  /* 0x0004000804007986 */ /* 0x000fe2000c101b04 */
[----:B------:R-:W-:Y:S05]  /*08c0*/  EXIT ;  /* 0x000000000000794d */ /* 0x000fea0003800000 */
.L_x_905:
        /* <DEDUP_REMOVED lines=104> */
.L_x_923:
[----:B------:R-:W-:Y:S05]  /*0f50*/  BSYNC B0 ;  /* 0x0000000000007941 */ /* 0x000fea0003800000 */
.L_x_922:
        /* <DEDUP_REMOVED lines=13> */
.L_x_925:
[----:B------:R-:W-:Y:S05]  /*1030*/  BSYNC B0 ;  /* 0x0000000000007941 */ /* 0x000fea0003800000 */
.L_x_924:
        /* <DEDUP_REMOVED lines=28> */
.L_x_927:
[----:B------:R-:W-:Y:S05]  /*1200*/  BSYNC B0 ;  /* 0x0000000000007941 */ /* 0x000fea0003800000 */
.L_x_926:
        /* <DEDUP_REMOVED lines=13> */
.L_x_929:
[----:B------:R-:W-:Y:S05]  /*12e0*/  BSYNC B0 ;  /* 0x0000000000007941 */ /* 0x000fea0003800000 */
.L_x_928:
        /* <DEDUP_REMOVED lines=13> */
.L_x_931:
[----:B------:R-:W-:Y:S05]  /*13c0*/  BSYNC B0 ;  /* 0x0000000000007941 */ /* 0x000fea0003800000 */
.L_x_930:
        /* <DEDUP_REMOVED lines=13> */
.L_x_933:
[----:B------:R-:W-:Y:S05]  /*14a0*/  BSYNC B0 ;  /* 0x0000000000007941 */ /* 0x000fea0003800000 */
.L_x_932:
        /* <DEDUP_REMOVED lines=13> */
.L_x_935:
[----:B------:R-:W-:Y:S05]  /*1580*/  BSYNC B0 ;  /* 0x0000000000007941 */ /* 0x000fea0003800000 */
.L_x_934:
        /* <DEDUP_REMOVED lines=13> */
.L_x_937:
[----:B------:R-:W-:Y:S05]  /*1660*/  BSYNC B0 ;  /* 0x0000000000007941 */ /* 0x000fea0003800000 */
.L_x_936:
        /* <DEDUP_REMOVED lines=18> */
.L_x_940:
[----:B------:R-:W-:-:S13]  /*1790*/  ISETP.GE.AND P0, PT, R3, R2, PT ;  /* 0x000000020300720c */ /* 0x000fda0003f06270 */
[----:B------:R-:W-:Y:S05]  /*17a0*/  @P0 BRA `(.L_x_942) ;  /* 0x0000000000300947 */ /* 0x000fea0003800000 */
[----:B0-----:R-:W0:Y:S01]  /*17b0*/  LDC.64 R4, c[0x0][0x230] ;  /* 0x00008c00ff047b82 */ /* 0x001e220000000a00 */
[----:B------:R-:W-:Y:S02]  /*17c0*/  IMAD.IADD R7, R0, 0x1, R3 ;  /* 0x0000000100077824 */ /* 0x000fe400078e0203 */
[----:B------:R-:W-:Y:S02]  /*17d0*/  VIADD R3, R3, 0x80 ;  /* 0x0000008003037836 */ /* 0x000fe40000000000 */
[----:B0-----:R-:W-:-:S05]  /*17e0*/  IMAD.WIDE.U32 R4, R7, 0x2, R4 ;  /* 0x0000000207047825 */ /* 0x001fca00078e0004 */
[----:B------:R1:W-:Y:S02]  /*17f0*/  STG.E.U16 desc[UR4][R4.64], R6 ;  /* 0x0000000604007986 */ /* 0x0003e4000c101504 */
.L_x_941:
[----:B------:R-:W-:-:S13]  /*1800*/  ISETP.GE.AND P0, PT, R3, R2, PT ;  /* 0x000000020300720c */ /* 0x000fda0003f06270 */
[----:B------:R-:W-:Y:S05]  /*1810*/  @P0 BRA `(.L_x_943) ;  /* 0x0000000000340947 */ /* 0x000fea0003800000 */
[----:B01----:R-:W0:Y:S01]  /*1820*/  LDC.64 R4, c[0x0][0x230] ;  /* 0x00008c00ff047b82 */ /* 0x003e220000000a00 */
[----:B------:R-:W-:Y:S01]  /*1830*/  IADD3 R7, R0, R3, RZ ;  /* 0x0000000300077210 */ /* 0x000fe20007ffe0ff */
[----:B------:R-:W-:-:S04]  /*1840*/  VIADD R3, R3, 0x80 ;  /* 0x0000008003037836 */ /* 0x000fc80000000000 */
[----:B0-----:R-:W-:-:S05]  /*1850*/  IMAD.WIDE.U32 R4, R7, 0x2, R4 ;  /* 0x0000000207047825 */ /* 0x001fca00078e0004 */
[----:B------:R1:W-:Y:S02]  /*1860*/  STG.E.U16 desc[UR4][R4.64], R8 ;  /* 0x0000000804007986 */ /* 0x0003e4000c101504 */
.L_x_942:
        /* <DEDUP_REMOVED lines=8> */
.L_x_943:
[----:B------:R-:W-:Y:S05]  /*18f0*/  BSYNC B1 ;  /* 0x0000000000017941 */ /* 0x000fea0003800000 */
.L_x_939:
[----:B------:R-:W-:-:S13]  /*1900*/  ISETP.GE.AND P0, PT, R3, R2, PT ;  /* 0x000000020300720c */ /* 0x000fda0003f06270 */
[----:B012---:R-:W0:Y:S01]  /*1910*/  @!P0 LDC.64 R4, c[0x0][0x230] ;  /* 0x00008c00ff048b82 */ /* 0x007e220000000a00 */
[----:B------:R-:W-:Y:S02]  /*1920*/  @!P0 IMAD.IADD R7, R0, 0x1, R3 ;  /* 0x0000000100078824 */ /* 0x000fe400078e0203 */
[----:B------:R-:W-:Y:S02]  /*1930*/  @!P0 VIADD R3, R3, 0x80 ;  /* 0x0000008003038836 */ /* 0x000fe40000000000 */
[----:B0-----:R-:W-:-:S05]  /*1940*/  @!P0 IMAD.WIDE.U32 R4, R7, 0x2, R4 ;  /* 0x0000000207048825 */ /* 0x001fca00078e0004 */
[----:B------:R2:W-:Y:S02]  /*1950*/  @!P0 STG.E.U16 desc[UR4][R4.64], R10 ;  /* 0x0000000a04008986 */ /* 0x0005e4000c101504 */
.L_x_944:
[----:B------:R-:W-:Y:S05]  /*1960*/  BSYNC B0 ;  /* 0x0000000000007941 */ /* 0x000fea0003800000 */
.L_x_938:
        /* <DEDUP_REMOVED lines=8> */
.L_x_945:
        /* <DEDUP_REMOVED lines=9> */
.L_x_6609:


//--------------------- .text._ZN2at6native29vectorized_elementwise_kernelILi8EZZZNS0_66_GLOBAL__N__a0cfb035_28_ActivationHardswishKernel_cu_f5210f67_355225hardswish_backward_kernelERNS_14TensorIteratorEENKUlvE_clEvENKUlvE2_clEvEUlN3c108BFloat16ES8_E_St5arrayIPcLm3EEEEviT0_T1_ --------------------------
	.section	.text._ZN2at6native29vectorized_elementwise_kernelILi8EZZZNS0_66_GLOBAL__N__a0cfb035_28_ActivationHardswishKernel_cu_f5210f67_355225hardswish_backward_kernelERNS_14TensorIteratorEENKUlvE_clEvENKUlvE2_clEvEUlN3c108BFloat16ES8_E_St5arrayIPcLm3EEEEviT0_T1_,"ax",@progbits
	.align	128
        .global         _ZN2at6native29vectorized_elementwise_kernelILi8EZZZNS0_66_GLOBAL__N__a0cfb035_28_ActivationHardswishKernel_cu_f5210f67_355225hardswish_backward_kernelERNS_14TensorIteratorEENKUlvE_clEvENKUlvE2_clEvEUlN3c108BFloat16ES8_E_St5arrayIPcLm3EEEEviT0_T1_
        .type           _ZN2at6native29vectorized_elementwise_kernelILi8EZZZNS0_66_GLOBAL__N__a0cfb035_28_ActivationHardswishKernel_cu_f5210f67_355225hardswish_backward_kernelERNS_14TensorIteratorEENKUlvE_clEvENKUlvE2_clEvEUlN3c108BFloat16ES8_E_St5arrayIPcLm3EEEEviT0_T1_,@function
        .size           _ZN2at6native29vectorized_elementwise_kernelILi8EZZZNS0_66_GLOBAL__N__a0cfb035_28_ActivationHardswishKernel_cu_f5210f67_355225hardswish_backward_kernelERNS_14TensorIteratorEENKUlvE_clEvENKUlvE2_clEvEUlN3c108BFloat16ES8_E_St5arrayIPcLm3EEEEviT0_T1_,(.L_x_6610 - _ZN2at6native29vectorized_elementwise_kernelILi8EZZZNS0_66_GLOBAL__N__a0cfb035_28_ActivationHardswishKernel_cu_f5210f67_355225hardswish_backward_kernelERNS_14TensorIteratorEENKUlvE_clEvENKUlvE2_clEvEUlN3c108BFloat16ES8_E_St5arrayIPcLm3EEEEviT0_T1_)
        .other          _ZN2at6native29vectorized_elementwise_kernelILi8EZZZNS0_66_GLOBAL__N__a0cfb035_28_ActivationHardswishKernel_cu_f5210f67_355225hardswish_backward_kernelERNS_14TensorIteratorEENKUlvE_clEvENKUlvE2_clEvEUlN3c108BFloat16ES8_E_St5arrayIPcLm3EEEEviT0_T1_,@"STO_CUDA_ENTRY STV_DEFAULT"
_ZN2at6native29vectorized_elementwise_kernelILi8EZZZNS0_66_GLOBAL__N__a0cfb035_28_ActivationHardswishKernel_cu_f5210f67_355225hardswish_backward_kernelERNS_14TensorIteratorEENKUlvE_clEvENKUlvE2_clEvEUlN3c108BFloat16ES8_E_St5arrayIPcLm3EEEEviT0_T1_:
.text._ZN2at6native29vectorized_elementwise_kernelILi8EZZZNS0_66_GLOBAL__N__a0cfb035_28_ActivationHardswishKernel_cu_f5210f67_355225hardswish_backward_kernelERNS_14TensorIteratorEENKUlvE_clEvENKUlvE2_clEvEUlN3c108BFloat16ES8_E_St5arrayIPcLm3EEEEviT0_T1_:
        /* <DEDUP_REMOVED lines=9> */
[----:B------:R-:W1:Y:S02]  /*0090*/  LDC.64 R2, c[0x0][0x240] ;  /* 0x00009000ff027b82 */ /* 0x000e640000000a00 */
[----:B-1----:R-:W-:-:S04]  /*00a0*/  IMAD.WIDE R2, R0, 0x2, R2 ;  /* 0x0000000200027825 */ /* 0x002fc800078e0202 */
[----:B0-----:R-:W-:Y:S02]  /*00b0*/  IMAD.WIDE.U32 R8, R12, 0x10, R2 ;  /* 0x000000100c087825 */ /* 0x001fe400078e0002 */
[----:B------:R-:W0:Y:S04]  /*00c0*/  LDC.64 R2, c[0x0][0x238] ;  /* 0x00008e00ff027b82 */ /* 0x000e280000000a00 */
[----:B------:R-:W2:Y:S01]  /*00d0*/  LDG.E.128 R8, desc[UR4][R8.64] ;  /* 0x0000000408087981 */ /* 0x000ea2000c1e1d00 */
[----:B0-----:R-:W-:-:S04]  /*00e0*/  IMAD.WIDE R2, R0, 0x2, R2 ;  /* 0x0000000200027825 */ /* 0x001fc800078e0202 */
[----:B------:R-:W-:-:S05]  /*00f0*/  IMAD.WIDE.U32 R2, R12, 0x10, R2 ;  /* 0x000000100c027825 */ /* 0x000fca00078e0002 */
[----:B------:R0:W5:Y:S01]  /*0100*/  LDG.E.128 R4, desc[UR4][R2.64] ;  /* 0x0000000402047981 */ /* 0x000162000c1e1d00 */
[----:B------:R-:W-:Y:S01]  /*0110*/  BSSY B0, `(.L_x_947) ;  /* 0x0000013000007945 */ /* 0x000fe20003800000 */
[C---:B--2---:R-:W-:Y:S01]  /*0120*/  IMAD.U32 R15, R8.reuse, 0x10000, RZ ;  /* 0x00010000080f7824 */ /* 0x044fe200078e00ff */
[----:B------:R-:W-:Y:S01]  /*0130*/  PRMT R16, R8, 0x7632, R16 ;  /* 0x0000763208107816 */ /* 0x000fe20000000010 */
[C---:B------:R-:W-:Y:S01]  /*0140*/  IMAD.U32 R14, R9.reuse, 0x10000, RZ ;  /* 0x00010000090e7824 */ /* 0x040fe200078e00ff */
[----:B------:R-:W-:Y:S01]  /*0150*/  PRMT R18, R9, 0x7632, R18 ;  /* 0x0000763209127816 */ /* 0x000fe20000000012 */
[C---:B------:R-:W-:Y:S01]  /*0160*/  IMAD.U32 R13, R10.reuse, 0x10000, RZ ;  /* 0x000100000a0d7824 */ /* 0x040fe200078e00ff */
[----:B------:R-:W-:Y:S01]  /*0170*/  FSETP.GTU.FTZ.AND P0, PT, R15, -3, PT ;  /* 0xc04000000f00780b */ /* 0x000fe20003f1c000 */
[C---:B------:R-:W-:Y:S01]  /*0180*/  IMAD.U32 R8, R11.reuse, 0x10000, RZ ;  /* 0x000100000b087824 */ /* 0x040fe200078e00ff */
[----:B------:R-:W-:Y:S02]  /*0190*/  PRMT R10, R10, 0x7632, R10 ;  /* 0x000076320a0a7816 */ /* 0x000fe4000000000a */
[----:B------:R-:W-:-:S09]  /*01a0*/  PRMT R19, R11, 0x7632, R19 ;  /* 0x000076320b137816 */ /* 0x000fd20000000013 */
        /* <DEDUP_REMOVED lines=9> */
.L_x_948:
[----:B------:R-:W-:Y:S05]  /*0240*/  BSYNC B0 ;  /* 0x0000000000007941 */ /* 0x000fea0003800000 */
.L_x_947:
[----:B------:R-:W0:Y:S01]  /*0250*/  LDC.64 R2, c[0x0][0x230] ;  /* 0x00008c00ff027b82 */ /* 0x000e220000000a00 */
[----:B------:R-:W-:Y:S01]  /*0260*/  IMAD.U32 R17, R16, 0x10000, RZ ;  /* 0x0001000010117824 */ /* 0x000fe200078e00ff */
[----:B------:R-:W-:Y:S01]  /*0270*/  SHF.L.U32 R16, R18, 0x10, RZ ;  /* 0x0000001012107819 */ /* 0x000fe200000006ff */
[----:B------:R-:W-:Y:S01]  /*0280*/  IMAD.U32 R11, R10, 0x10000, RZ ;  /* 0x000100000a0b7824 */ /* 0x000fe200078e00ff */
[----:B------:R-:W-:Y:S01]  /*0290*/  BSSY B0, `(.L_x_949) ;  /* 0x0000013000007945 */ /* 0x000fe20003800000 */
[----:B------:R-:W-:Y:S01]  /*02a0*/  IMAD.U32 R10, R19, 0x10000, RZ ;  /* 0x00010000130a7824 */ /* 0x000fe200078e00ff */
[----:B------:R-:W-:Y:S02]  /*02b0*/  FSETP.GTU.FTZ.AND P6, PT, R17, -3, PT ;  /* 0xc04000001100780b */ /* 0x000fe40003fdc000 */
[----:B-----5:R-:W-:Y:S02]  /*02c0*/  PRMT R15, R4, 0x7632, R15 ;  /* 0x00007632040f7816 */ /* 0x020fe4000000000f */
[----:B------:R-:W-:-:S02]  /*02d0*/  FSETP.GTU.FTZ.AND P0, PT, R14, -3, PT ;  /* 0xc04000000e00780b */ /* 0x000fc40003f1c000 */
[----:B------:R-:W-:Y:S02]  /*02e0*/  FSETP.GTU.FTZ.AND P1, PT, R13, -3, PT ;  /* 0xc04000000d00780b */ /* 0x000fe40003f3c000 */
[----:B------:R-:W-:Y:S02]  /*02f0*/  FSETP.GTU.FTZ.AND P2, PT, R8, -3, PT ;  /* 0xc04000000800780b */ /* 0x000fe40003f5c000 */
[----:B------:R-:W-:Y:S02]  /*0300*/  FSETP.GTU.FTZ.AND P3, PT, R16, -3, PT ;  /* 0xc04000001000780b */ /* 0x000fe40003f7c000 */
[----:B------:R-:W-:Y:S02]  /*0310*/  FSETP.GTU.FTZ.AND P4, PT, R11, -3, PT ;  /* 0xc04000000b00780b */ /* 0x000fe40003f9c000 */
[----:B------:R-:W-:Y:S02]  /*0320*/  FSETP.GTU.FTZ.AND P5, PT, R10, -3, PT ;  /* 0xc04000000a00780b */ /* 0x000fe40003fbc000 */
        /* <DEDUP_REMOVED lines=9> */
.L_x_950:
[----:B------:R-:W-:Y:S05]  /*03c0*/  BSYNC B0 ;  /* 0x0000000000007941 */ /* 0x000fea0003800000 */
.L_x_949:
        /* <DEDUP_REMOVED lines=10> */
.L_x_952:
[----:B------:R-:W-:Y:S05]  /*0470*/  BSYNC B0 ;  /* 0x0000000000007941 */ /* 0x000fea0003800000 */
.L_x_951:
[----:B------:R-:W-:Y:S01]  /*0480*/  BSSY B0, `(.L_x_953) ;  /* 0x000000b000007945 */ /* 0x000fe20003800000 */
[----:B------:R-:W-:-:S03]  /*0490*/  @!P3 PRMT R14, RZ, 0x7610, R14 ;  /* 0x00007610ff0eb816 */ /* 0x000fc6000000000e */
[----:B------:R-:W-:Y:S05]  /*04a0*/  @!P3 BRA `(.L_x_954) ;  /* 0x000000000020b947 */ /* 0x000fea0003800000 */
[----:B------:R-:W-:Y:S02]  /*04b0*/  FSETP.GEU.FTZ.AND P0, PT, R16, 3, PT ;  /* 0x404000001000780b */ /* 0x000fe40003f1e000 */
[----:B------:R-:W-:-:S04]  /*04c0*/  PRMT R5, R5, 0x7632, R5 ;  /* 0x0000763205057816 */ /* 0x000fc80000000005 */
[----:B------:R-:W-:-:S07]  /*04d0*/  SHF.L.U32 R5, R5, 0x10, RZ ;  /* 0x0000001005057819 */ /* 0x000fce00000006ff */
[----:B------:R-:W-:Y:S01]  /*04e0*/  @!P0 IMAD.MOV.U32 R17, RZ, RZ, 0x3eaaaaab ;  /* 0x3eaaaaabff118424 */ /* 0x000fe200078e00ff */
[----:B------:R-:W-:-:S03]  /*04f0*/  @P0 F2FP.BF16.F32.PACK_AB R14, RZ, R5 ;  /* 0x00000005ff0e023e */ /* 0x000fc600000010ff */
[----:B------:R-:W-:-:S04]  /*0500*/  @!P0 FFMA.FTZ R16, R16, R17, 0.5 ;  /* 0x3f00000010108423 */ /* 0x000fc80000010011 */
[----:B------:R-:W-:-:S05]  /*0510*/  @!P0 FMUL.FTZ R16, R16, R5 ;  /* 0x0000000510108220 */ /* 0x000fca0000410000 */
[----:B------:R-:W-:-:S07]  /*0520*/  @!P0 F2FP.BF16.F32.PACK_AB R14, RZ, R16 ;  /* 0x00000010ff0e823e */ /* 0x000fce00000010ff */
.L_x_954:
[----:B------:R-:W-:Y:S05]  /*0530*/  BSYNC B0 ;  /* 0x0000000000007941 */ /* 0x000fea0003800000 */
.L_x_953:
        /* <DEDUP_REMOVED lines=10> */
.L_x_956:
[----:B------:R-:W-:Y:S05]  /*05e0*/  BSYNC B0 ;  /* 0x0000000000007941 */ /* 0x000fea0003800000 */
.L_x_955:
[----:B------:R-:W-:Y:S01]  /*05f0*/  BSSY B0, `(.L_x_957) ;  /* 0x000000c000007945 */ /* 0x000fe20003800000 */
[----:B0-----:R-:W-:Y:S01]  /*0600*/  IMAD.WIDE.U32 R2, R0, 0x2, R2 ;  /* 0x0000000200027825 */ /* 0x001fe200078e0002 */
[----:B------:R-:W-:Y:S02]  /*0610*/  @!P4 PRMT R0, RZ, 0x7610, R0 ;  /* 0x00007610ff00c816 */ /* 0x000fe40000000000 */
[----:B------:R-:W-:Y:S05]  /*0620*/  @!P4 BRA `(.L_x_958) ;  /* 0x000000000020c947 */ /* 0x000fea0003800000 */
        /* <DEDUP_REMOVED lines=8> */
.L_x_958:
[----:B------:R-:W-:Y:S05]  /*06b0*/  BSYNC B0 ;  /* 0x0000000000007941 */ /* 0x000fea0003800000 */
.L_x_957:
[----:B------:R-:W-:Y:S01]  /*06c0*/  BSSY B0, `(.L_x_959) ;  /* 0x000000c000007945 */ /* 0x000fe20003800000 */
[--C-:B------:R-:W-:Y:S01]  /*06d0*/  IMAD.WIDE R12, R12, 0x10, R2.reuse ;  /* 0x000000100c0c7825 */ /* 0x100fe200078e0202 */
[----:B------:R-:W-:Y:S02]  /*06e0*/  @!P5 PRMT R3, RZ, 0x7610, R3 ;  /* 0x00007610ff03d816 */ /* 0x000fe40000000003 */
        /* <DEDUP_REMOVED lines=9> */
.L_x_960:
[----:B------:R-:W-:Y:S05]  /*0780*/  BSYNC B0 ;  /* 0x0000000000007941 */ /* 0x000fea0003800000 */
.L_x_959:
[----:B------:R-:W-:Y:S04]  /*0790*/  BSSY B0, `(.L_x_961) ;  /* 0x000000a000007945 */ /* 0x000fe80003800000 */
[----:B------:R-:W-:Y:S05]  /*07a0*/  @!P5 BRA `(.L_x_962) ;  /* 0x000000000020d947 */ /* 0x000fea0003800000 */
[----:B------:R-:W-:Y:S02]  /*07b0*/  FSETP.GEU.FTZ.AND P0, PT, R10, 3, PT ;  /* 0x404000000a00780b */ /* 0x000fe40003f1e000 */
[----:B------:R-:W-:-:S04]  /*07c0*/  PRMT R7, R7, 0x7632, R7 ;  /* 0x0000763207077816 */ /* 0x000fc80000000007 */
[----:B------:R-:W-:-:S07]  /*07d0*/  SHF.L.U32 R3, R7, 0x10, RZ ;  /* 0x0000001007037819 */ /* 0x000fce00000006ff */
[----:B------:R-:W-:-:S04]  /*07e0*/  @!P0 IMAD.MOV.U32 R11, RZ, RZ, 0x3eaaaaab ;  /* 0x3eaaaaabff0b8424 */ /* 0x000fc800078e00ff */
[----:B------:R-:W-:-:S04]  /*07f0*/  @!P0 FFMA.FTZ R10, R10, R11, 0.5 ;  /* 0x3f0000000a0a8423 */ /* 0x000fc8000001000b */
[-C--:B------:R-:W-:Y:S01]  /*0800*/  @!P0 FMUL.FTZ R10, R10, R3.reuse ;  /* 0x000000030a0a8220 */ /* 0x080fe20000410000 */
[----:B------:R-:W-:-:S04]  /*0810*/  @P0 F2FP.BF16.F32.PACK_AB R3, RZ, R3 ;  /* 0x00000003ff03023e */ /* 0x000fc800000010ff */
[----:B------:R-:W-:-:S07]  /*0820*/  @!P0 F2FP.BF16.F32.PACK_AB R3, RZ, R10 ;  /* 0x0000000aff03823e */ /* 0x000fce00000010ff */
.L_x_962:
[----:B------:R-:W-:Y:S05]  /*0830*/  BSYNC B0 ;  /* 0x0000000000007941 */ /* 0x000fea0003800000 */
.L_x_961:
[----:B------:R-:W-:Y:S02]  /*0840*/  PRMT R6, R5, 0x5410, R0 ;  /* 0x0000541005067816 */ /* 0x000fe40000000000 */
[----:B------:R-:W-:Y:S02]  /*0850*/  PRMT R7, R2, 0x5410, R3 ;  /* 0x0000541002077816 */ /* 0x000fe40000000003 */
[----:B------:R-:W-:Y:S02]  /*0860*/  PRMT R5, R15, 0x5410, R14 ;  /* 0x000054100f057816 */ /* 0x000fe4000000000e */
[----:B------:R-:W-:-:S05]  /*0870*/  PRMT R4, R9, 0x5410, R4 ;  /* 0x0000541009047816 */ /* 0x000fca0000000004 */
[----:B------:R-:W-:Y:S01]  /*0880*/  STG.E.128 desc[UR4][R12.64], R4 ;  /* 0x000000040c007986 */ /* 0x000fe2000c101d04 */
[----:B------:R-:W-:Y:S05]  /*0890*/  EXIT ;  /* 0x000000000000794d */ /* 0x000fea0003800000 */
.L_x_946:
        /* <DEDUP_REMOVED lines=104> */
.L_x_964:
[----:B------:R-:W-:Y:S05]  /*0f20*/  BSYNC B0 ;  /* 0x0000000000007941 */ /* 0x000fea0003800000 */
.L_x_963:
        /* <DEDUP_REMOVED lines=13> */
.L_x_966:
[----:B------:R-:W-:Y:S05]  /*1000*/  BSYNC B0 ;  /* 0x0000000000007941 */ /* 0x000fea0003800000 */
.L_x_965:
        /* <DEDUP_REMOVED lines=28> */
.L_x_968:
[----:B------:R-:W-:Y:S05]  /*11d0*/  BSYNC B0 ;  /* 0x0000000000007941 */ /* 0x000fea0003800000 */
.L_x_967:
        /* <DEDUP_REMOVED lines=13> */
.L_x_970:
[----:B------:R-:W-:Y:S05]  /*12b0*/  BSYNC B0 ;  /* 0x0000000000007941 */ /* 0x000fea0003800000 */
.L_x_969:
        /* <DEDUP_REMOVED lines=13> */
.L_x_972:
[----:B------:R-:W-:Y:S05]  /*1390*/  BSYNC B0 ;  /* 0x0000000000007941 */ /* 0x000fea0003800000 */
.L_x_971:
        /* <DEDUP_REMOVED lines=13> */
.L_x_974:
[----:B------:R-:W-:Y:S05]  /*1470*/  BSYNC B0 ;  /* 0x0000000000007941 */ /* 0x000fea0003800000 */
.L_x_973:
        /* <DEDUP_REMOVED lines=13> */
.L_x_976:
[----:B------:R-:W-:Y:S05]  /*1550*/  BSYNC B0 ;  /* 0x0000000000007941 */ /* 0x000fea0003800000 */
.L_x_975:
        /* <DEDUP_REMOVED lines=13> */
.L_x_978:
[----:B------:R-:W-:Y:S05]  /*1630*/  BSYNC B0 ;  /* 0x0000000000007941 */ /* 0x000fea0003800000 */
.L_x_977:
        /* <DEDUP_REMOVED lines=18> */
.L_x_981:
[----:B------:R-:W-:-:S13]  /*1760*/  ISETP.GE.AND P0, PT, R3, R2, PT ;  /* 0x000000020300720c */ /* 0x000fda0003f06270 */
[----:B------:R-:W-:Y:S05]  /*1770*/  @P0 BRA `(.L_x_983) ;  /* 0x0000000000300947 */ /* 0x000fea0003800000 */
[----:B0-----:R-:W0:Y:S01]  /*1780*/  LDC.64 R4, c[0x0][0x230] ;  /* 0x00008c00ff047b82 */ /* 0x001e220000000a00 */
[----:B------:R-:W-:Y:S02]  /*1790*/  IMAD.IADD R7, R0, 0x1, R3 ;  /* 0x0000000100077824 */ /* 0x000fe400078e0203 */
[----:B------:R-:W-:Y:S02]  /*17a0*/  VIADD R3, R3, 0x80 ;  /* 0x0000008003037836 */ /* 0x000fe40000000000 */
[----:B0-----:R-:W-:-:S05]  /*17b0*/  IMAD.WIDE.U32 R4, R7, 0x2, R4 ;  /* 0x0000000207047825 */ /* 0x001fca00078e0004 */
[----:B------:R1:W-:Y:S02]  /*17c0*/  STG.E.U16 desc[UR4][R4.64], R6 ;  /* 0x0000000604007986 */ /* 0x0003e4000c101504 */
.L_x_982:
[----:B------:R-:W-:-:S13]  /*17d0*/  ISETP.GE.AND P0, PT, R3, R2, PT ;  /* 0x000000020300720c */ /* 0x000fda0003f06270 */
[----:B------:R-:W-:Y:S05]  /*17e0*/  @P0 BRA `(.L_x_984) ;  /* 0x0000000000340947 */ /* 0x000fea0003800000 */
[----:B01----:R-:W0:Y:S01]  /*17f0*/  LDC.64 R4, c[0x0][0x230] ;  /* 0x00008c00ff047b82 */ /* 0x003e220000000a00 */
[----:B------:R-:W-:Y:S01]  /*1800*/  IADD3 R7, R0, R3, RZ ;  /* 0x0000000300077210 */ /* 0x000fe20007ffe0ff */
[----:B------:R-:W-:-:S04]  /*1810*/  VIADD R3, R3, 0x80 ;  /* 0x0000008003037836 */ /* 0x000fc80000000000 */
[----:B0-----:R-:W-:-:S05]  /*1820*/  IMAD.WIDE.U32 R4, R7, 0x2, R4 ;  /* 0x0000000207047825 */ /* 0x001fca00078e0004 */
[----:B------:R1:W-:Y:S02]  /*1830*/  STG.E.U16 desc[UR4][R4.64], R8 ;  /* 0x0000000804007986 */ /* 0x0003e4000c101504 */
.L_x_983:
        /* <DEDUP_REMOVED lines=8> */
.L_x_984:
[----:B------:R-:W-:Y:S05]  /*18c0*/  BSYNC B1 ;  /* 0x0000000000017941 */ /* 0x000fea0003800000 */
.L_x_980:
[----:B------:R-:W-:-:S13]  /*18d0*/  ISETP.GE.AND P0, PT, R3, R2, PT ;  /* 0x000000020300720c */ /* 0x000fda0003f06270 */
[----:B012---:R-:W0:Y:S01]  /*18e0*/  @!P0 LDC.64 R4, c[0x0][0x230] ;  /* 0x00008c00ff048b82 */ /* 0x007e220000000a00 */
[----:B------:R-:W-:Y:S02]  /*18f0*/  @!P0 IMAD.IADD R7, R0, 0x1, R3 ;  /* 0x0000000100078824 */ /* 0x000fe400078e0203 */
[----:B------:R-:W-:Y:S02]  /*1900*/  @!P0 VIADD R3, R3, 0x80 ;  /* 0x0000008003038836 */ /* 0x000fe40000000000 */
[----:B0-----:R-:W-:-:S05]  /*1910*/  @!P0 IMAD.WIDE.U32 R4, R7, 0x2, R4 ;  /* 0x0000000207048825 */ /* 0x001fca00078e0004 */
[----:B------:R2:W-:Y:S02]  /*1920*/  @!P0 STG.E.U16 desc[UR4][R4.64], R10 ;  /* 0x0000000a04008986 */ /* 0x0005e4000c101504 */
.L_x_985:
[----:B------:R-:W-:Y:S05]  /*1930*/  BSYNC B0 ;  /* 0x0000000000007941 */ /* 0x000fea0003800000 */
.L_x_979:
        /* <DEDUP_REMOVED lines=8> */
.L_x_986:
        /* <DEDUP_REMOVED lines=12> */
.L_x_6610:


//--------------------- .text._ZN2at6native18elementwise_kernelILi128ELi4EZNS0_15gpu_kernel_implIZZZNS0_66_GLOBAL__N__a0cfb035_28_ActivationHardswishKernel_cu_f5210f67_355225hardswish_backward_kernelERNS_14TensorIteratorEENKUlvE_clEvENKUlvE1_clEvEUlN3c104HalfES9_E_EEvRNS_18TensorIteratorBaseERKT_EUliE_EEviT1_ --------------------------
	.section	.text._ZN2at6native18elementwise_kernelILi128ELi4EZNS0_15gpu_kernel_implIZZZNS0_66_GLOBAL__N__a0cfb035_28_ActivationHardswishKernel_cu_f5210f67_355225hardswish_backward_kernelERNS_14TensorIteratorEENKUlvE_clEvENKUlvE1_clEvEUlN3c104HalfES9_E_EEvRNS_18TensorIteratorBaseERKT_EUliE_EEviT1_,"ax",@progbits
	.align	128
        .global         _ZN2at6native18elementwise_kernelILi128ELi4EZNS0_15gpu_kernel_implIZZZNS0_66_GLOBAL__N__a0cfb035_28_ActivationHardswishKernel_cu_f5210f67_355225hardswish_backward_kernelERNS_14TensorIteratorEENKUlvE_clEvENKUlvE1_clEvEUlN3c104HalfES9_E_EEvRNS_18TensorIteratorBaseERKT_EUliE_EEviT1_
        .type           _ZN2at6native18elementwise_kernelILi128ELi4EZNS0_15gpu_kernel_implIZZZNS0_66_GLOBAL__N__a0cfb035_28_ActivationHardswishKernel_cu_f5210f67_355225hardswish_backward_kernelERNS_14TensorIteratorEENKUlvE_clEvENKUlvE1_clEvEUlN3c104HalfES9_E_EEvRNS_18TensorIteratorBaseERKT_EUliE_EEviT1_,@function
        .size           _ZN2at6native18elementwise_kernelILi128ELi4EZNS0_15gpu_kernel_implIZZZNS0_66_GLOBAL__N__a0cfb035_28_ActivationHardswishKernel_cu_f5210f67_355225hardswish_backward_kernelERNS_14TensorIteratorEENKUlvE_clEvENKUlvE1_clEvEUlN3c104HalfES9_E_EEvRNS_18TensorIteratorBaseERKT_EUliE_EEviT1_,(.L_x_6611 - _ZN2at6native18elementwise_kernelILi128ELi4EZNS0_15gpu_kernel_implIZZZNS0_66_GLOBAL__N__a0cfb035_28_ActivationHardswishKernel_cu_f5210f67_355225hardswish_backward_kernelERNS_14TensorIteratorEENKUlvE_clEvENKUlvE1_clEvEUlN3c104HalfES9_E_EEvRNS_18TensorIteratorBaseERKT_EUliE_EEviT1_)
        .other          _ZN2at6native18elementwise_kernelILi128ELi4EZNS0_15gpu_kernel_implIZZZNS0_66_GLOBAL__N__a0cfb035_28_ActivationHardswishKernel_cu_f5210f67_355225hardswish_backward_kernelERNS_14TensorIteratorEENKUlvE_clEvENKUlvE1_clEvEUlN3c104HalfES9_E_EEvRNS_18TensorIteratorBaseERKT_EUliE_EEviT1_,@"STO_CUDA_ENTRY STV_DEFAULT"
_ZN2at6native18elementwise_kernelILi128ELi4EZNS0_15gpu_kernel_implIZZZNS0_66_GLOBAL__N__a0cfb035_28_ActivationHardswishKernel_cu_f5210f67_355225hardswish_backward_kernelERNS_14TensorIteratorEENKUlvE_clEvENKUlvE1_clEvEUlN3c104HalfES9_E_EEvRNS_18TensorIteratorBaseERKT_EUliE_EEviT1_:
.text._ZN2at6native18elementwise_kernelILi128ELi4EZNS0_15gpu_kernel_implIZZZNS0_66_GLOBAL__N__a0cfb035_28_ActivationHardswishKernel_cu_f5210f67_355225hardswish_backward_kernelERNS_14TensorIteratorEENKUlvE_clEvENKUlvE1_clEvEUlN3c104HalfES9_E_EEvRNS_18TensorIteratorBaseERKT_EUliE_EEviT1_:
        /* <DEDUP_REMOVED lines=365> */
.L_x_989:
        /* <DEDUP_REMOVED lines=20> */
[----:B0-----:R-:W-:-:S04]  /*1810*/  F2FP.F16.F32.PACK_AB R0, RZ, R0 ;  /* 0x00000000ff00723e */ /* 0x001fc800000000ff */
[----:B------:R-:W-:Y:S01]  /*1820*/  PRMT R19, R0, 0x7610, R19 ;  /* 0x0000761000137816 */ /* 0x000fe20000000013 */
[----:B------:R-:W-:Y:S06]  /*1830*/  BRA `(.L_x_995) ;  /* 0x0000000c00d07947 */ /* 0x000fec0003800000 */
.L_x_993:
[----:B------:R-:W2:Y:S02]  /*1840*/  LDG.E.U8 R2, desc[UR36][R2.64] ;  /* 0x0000002402027981 */ /* 0x000ea4000c1e1100 */
[----:B--2---:R-:W-:-:S04]  /*1850*/  I2FP.F32.U32 R0, R2 ;  /* 0x0000000200007245 */ /* 0x004fc80000201000 */
[----:B------:R-:W-:-:S04]  /*1860*/  F2FP.F16.F32.PACK_AB R0, RZ, R0 ;  /* 0x00000000ff00723e */ /* 0x000fc800000000ff */
[----:B------:R-:W-:Y:S01]  /*1870*/  PRMT R19, R0, 0x7610, R19 ;  /* 0x0000761000137816 */ /* 0x000fe20000000013 */
[----:B------:R-:W-:Y:S06]  /*1880*/  BRA `(.L_x_995) ;  /* 0x0000000c00bc7947 */ /* 0x000fec0003800000 */
.L_x_992:
        /* <DEDUP_REMOVED lines=8> */
[----:B0-----:R-:W-:-:S04]  /*1910*/  F2FP.F16.F32.PACK_AB R0, RZ, R0 ;  /* 0x00000000ff00723e */ /* 0x001fc800000000ff */
[----:B------:R-:W-:Y:S01]  /*1920*/  PRMT R19, R0, 0x7610, R19 ;  /* 0x0000761000137816 */ /* 0x000fe20000000013 */
[----:B------:R-:W-:Y:S06]  /*1930*/  BRA `(.L_x_995) ;  /* 0x0000000c00907947 */ /* 0x000fec0003800000 */
.L_x_997:
[----:B------:R-:W2:Y:S02]  /*1940*/  LDG.E R2, desc[UR36][R2.64] ;  /* 0x0000002402027981 */ /* 0x000ea4000c1e1900 */
[----:B--2---:R-:W-:-:S04]  /*1950*/  I2FP.F32.S32 R0, R2 ;  /* 0x0000000200007245 */ /* 0x004fc80000201400 */
[----:B------:R-:W-:-:S04]  /*1960*/  F2FP.F16.F32.PACK_AB R0, RZ, R0 ;  /* 0x00000000ff00723e */ /* 0x000fc800000000ff */
[----:B------:R-:W-:Y:S01]  /*1970*/  PRMT R19, R0, 0x7610, R19 ;  /* 0x0000761000137816 */ /* 0x000fe20000000013 */
[----:B------:R-:W-:Y:S06]  /*1980*/  BRA `(.L_x_995) ;  /* 0x0000000c007c7947 */ /* 0x000fec0003800000 */
.L_x_996:
[----:B------:R-:W2:Y:S02]  /*1990*/  LDG.E.U16 R2, desc[UR36][R2.64] ;  /* 0x0000002402027981 */ /* 0x000ea4000c1e1500 */
[----:B--2---:R-:W0:Y:S02]  /*19a0*/  I2F.S16 R0, R2 ;  /* 0x0000000200007306 */ /* 0x004e240000101400 */
[----:B0-----:R-:W-:-:S04]  /*19b0*/  F2FP.F16.F32.PACK_AB R0, RZ, R0 ;  /* 0x00000000ff00723e */ /* 0x001fc800000000ff */
[----:B------:R-:W-:Y:S01]  /*19c0*/  PRMT R19, R0, 0x7610, R19 ;  /* 0x0000761000137816 */ /* 0x000fe20000000013 */
[----:B------:R-:W-:Y:S06]  /*19d0*/  BRA `(.L_x_995) ;  /* 0x0000000c00687947 */ /* 0x000fec0003800000 */
.L_x_991:
[----:B------:R-:W-:-:S13]  /*19e0*/  ISETP.GT.AND P0, PT, R4, 0x6, PT ;  /* 0x000000060400780c */ /* 0x000fda0003f04270 */
[----:B------:R-:W-:Y:S05]  /*19f0*/  @P0 BRA `(.L_x_998) ;  /* 0x0000000000240947 */ /* 0x000fea0003800000 */
[----:B------:R-:W-:-:S13]  /*1a00*/  ISETP.NE.AND P0, PT, R4, 0x5, PT ;  /* 0x000000050400780c */ /* 0x000fda0003f05270 */
[----:B------:R-:W-:Y:S05]  /*1a10*/  @!P0 BRA `(.L_x_999) ;  /* 0x0000000000148947 */ /* 0x000fea0003800000 */
[----:B------:R-:W-:-:S13]  /*1a20*/  ISETP.NE.AND P0, PT, R4, 0x6, PT ;  /* 0x000000060400780c */ /* 0x000fda0003f05270 */
[----:B------:R-:W-:Y:S05]  /*1a30*/  @P0 BRA `(.L_x_994) ;  /* 0x0000000800e40947 */ /* 0x000fea0003800000 */
[----:B------:R-:W2:Y:S02]  /*1a40*/  LDG.E R2, desc[UR36][R2.64] ;  /* 0x0000002402027981 */ /* 0x000ea4000c1e1900 */
[----:B--2---:R-:W-:Y:S01]  /*1a50*/  F2FP.F16.F32.PACK_AB R19, RZ, R2 ;  /* 0x00000002ff13723e */ /* 0x004fe200000000ff */
[----:B------:R-:W-:Y:S06]  /*1a60*/  BRA `(.L_x_995) ;  /* 0x0000000c00447947 */ /* 0x000fec0003800000 */
.L_x_999:
[----:B------:R0:W5:Y:S01]  /*1a70*/  LDG.E.U16 R19, desc[UR36][R2.64] ;  /* 0x0000002402137981 */ /* 0x000162000c1e1500 */
[----:B------:R-:W-:Y:S05]  /*1a80*/  BRA `(.L_x_995) ;  /* 0x0000000c003c7947 */ /* 0x000fea0003800000 */
.L_x_998:
[----:B------:R-:W-:-:S13]  /*1a90*/  ISETP.NE.AND P0, PT, R4, 0x7, PT ;  /* 0x000000070400780c */ /* 0x000fda0003f05270 */
[----:B------:R-:W-:Y:S05]  /*1aa0*/  @!P0 BRA `(.L_x_1000) ;  /* 0x0000000000248947 */ /* 0x000fea0003800000 */
[----:B------:R-:W-:-:S13]  /*1ab0*/  ISETP.NE.AND P0, PT, R4, 0x8, PT ;  /* 0x000000080400780c */ /* 0x000fda0003f05270 */
[----:B------:R-:W-:Y:S05]  /*1ac0*/  @!P0 BRA `(.L_x_1001) ;  /* 0x0000000000148947 */ /* 0x000fea0003800000 */
[----:B------:R-:W-:-:S13]  /*1ad0*/  ISETP.NE.AND P0, PT, R4, 0x9, PT ;  /* 0x000000090400780c */ /* 0x000fda0003f05270 */
[----:B------:R-:W-:Y:S05]  /*1ae0*/  @P0 BRA `(.L_x_994) ;  /* 0x0000000800b80947 */ /* 0x000fea0003800000 */
[----:B------:R-:W2:Y:S02]  /*1af0*/  LDG.E R2, desc[UR36][R2.64] ;  /* 0x0000002402027981 */ /* 0x000ea4000c1e1900 */
[----:B--2---:R-:W-:Y:S01]  /*1b00*/  F2FP.F16.F32.PACK_AB R19, RZ, R2 ;  /* 0x00000002ff13723e */ /* 0x004fe200000000ff */
[----:B------:R-:W-:Y:S06]  /*1b10*/  BRA `(.L_x_995) ;  /* 0x0000000c00187947 */ /* 0x000fec0003800000 */
.L_x_1001:
[----:B------:R1:W5:Y:S01]  /*1b20*/  LDG.E.U16 R19, desc[UR36][R2.64] ;  /* 0x0000002402137981 */ /* 0x000362000c1e1500 */
[----:B------:R-:W-:Y:S05]  /*1b30*/  BRA `(.L_x_995) ;  /* 0x0000000c00107947 */ /* 0x000fea0003800000 */
.L_x_1000:
[----:B------:R-:W2:Y:S01]  /*1b40*/  LDG.E.64 R2, desc[UR36][R2.64] ;  /* 0x0000002402027981 */ /* 0x000ea2000c1e1b00 */
[----:B------:R-:W-:Y:S01]  /*1b50*/  UMOV UR4, 0xf0000000 ;  /* 0xf000000000047882 */ /* 0x000fe20000000000 */
[----:B------:R-:W-:Y:S01]  /*1b60*/  UMOV UR5, 0x380fffff ;  /* 0x380fffff00057882 */ /* 0x000fe20000000000 */
[----:B--2---:R-:W0:Y:S01]  /*1b70*/  F2F.F32.F64 R0, R2 ;  /* 0x0000000200007310 */ /* 0x004e220000301000 */
[----:B------:R-:W-:-:S14]  /*1b80*/  DSETP.GEU.AND P0, PT, |R2|, UR4, PT ;  /* 0x0000000402007e2a */ /* 0x000fdc000bf0e200 */
[----:B0-----:R-:W-:-:S05]  /*1b90*/  @!P0 FMUL R0, R0, 1.175494350822287508e-38 ;  /* 0x0080000000008820 */ /* 0x001fca0000400000 */
[----:B------:R-:W-:-:S04]  /*1ba0*/  F2FP.F16.F32.PACK_AB R0, RZ, R0 ;  /* 0x00000000ff00723e */ /* 0x000fc800000000ff */
[----:B------:R-:W-:Y:S01]  /*1bb0*/  PRMT R19, R0, 0x7610, R19 ;  /* 0x0000761000137816 */ /* 0x000fe20000000013 */
[----:B------:R-:W-:Y:S06]  /*1bc0*/  BRA `(.L_x_995) ;  /* 0x0000000800ec7947 */ /* 0x000fec0003800000 */
.L_x_990:
        /* <DEDUP_REMOVED lines=11> */
[----:B------:R-:W-:-:S04]  /*1c80*/  F2FP.F16.F32.PACK_AB R0, RZ, R0 ;  /* 0x00000000ff00723e */ /* 0x000fc800000000ff */
[----:B------:R-:W-:Y:S01]  /*1c90*/  PRMT R19, R0, 0x7610, R19 ;  /* 0x0000761000137816 */ /* 0x000fe20000000013 */
[----:B------:R-:W-:Y:S06]  /*1ca0*/  BRA `(.L_x_995) ;  /* 0x0000000800b47947 */ /* 0x000fec0003800000 */
.L_x_1004:
        /* <DEDUP_REMOVED lines=9> */
.L_x_1003:
        /* <DEDUP_REMOVED lines=25> */
[----:B------:R-:W-:-:S04]  /*1ed0*/  F2FP.F16.F32.PACK_AB R5, RZ, R5 ;  /* 0x00000005ff05723e */ /* 0x000fc800000000ff */
[----:B------:R-:W-:Y:S01]  /*1ee0*/  PRMT R19, R5, 0x7610, R19 ;  /* 0x0000761005137816 */ /* 0x000fe20000000013 */
[----:B------:R-:W-:Y:S06]  /*1ef0*/  BRA `(.L_x_995) ;  /* 0x0000000800207947 */ /* 0x000fec0003800000 */
.L_x_1006:
        /* <DEDUP_REMOVED lines=12> */
[----:B------:R-:W-:-:S04]  /*1fc0*/  F2FP.F16.F32.PACK_AB R4, RZ, R4 ;  /* 0x00000004ff04723e */ /* 0x000fc800000000ff */
[----:B------:R-:W-:Y:S01]  /*1fd0*/  PRMT R19, R4, 0x7610, R19 ;  /* 0x0000761004137816 */ /* 0x000fe20000000013 */
[----:B------:R-:W-:Y:S06]  /*1fe0*/  BRA `(.L_x_995) ;  /* 0x0000000400e47947 */ /* 0x000fec0003800000 */
.L_x_1005:
[----:B------:R-:W2:Y:S02]  /*1ff0*/  LDG.E.U16 R0, desc[UR36][R2.64] ;  /* 0x0000002402007981 */ /* 0x000ea4000c1e1500 */
[----:B--2---:R-:W-:-:S05]  /*2000*/  IMAD.U32 R0, R0, 0x10000, RZ ;  /* 0x0001000000007824 */ /* 0x004fca00078e00ff */
[----:B------:R-:W-:-:S04]  /*2010*/  F2FP.F16.F32.PACK_AB R0, RZ, R0 ;  /* 0x00000000ff00723e */ /* 0x000fc800000000ff */
[----:B------:R-:W-:Y:S01]  /*2020*/  PRMT R19, R0, 0x7610, R19 ;  /* 0x0000761000137816 */ /* 0x000fe20000000013 */
[----:B------:R-:W-:Y:S06]  /*2030*/  BRA `(.L_x_995) ;  /* 0x0000000400d07947 */ /* 0x000fec0003800000 */
.L_x_1002:
        /* <DEDUP_REMOVED lines=10> */
[----:B------:R-:W-:-:S04]  /*20e0*/  F2FP.F16.F32.PACK_AB R0, RZ, R0 ;  /* 0x00000000ff00723e */ /* 0x000fc800000000ff */
[----:B------:R-:W-:Y:S01]  /*20f0*/  PRMT R19, R0, 0x7610, R19 ;  /* 0x0000761000137816 */ /* 0x000fe20000000013 */
[----:B------:R-:W-:Y:S06]  /*2100*/  BRA `(.L_x_995) ;  /* 0x00000004009c7947 */ /* 0x000fec0003800000 */
.L_x_1009:
        /* <DEDUP_REMOVED lines=21> */
.L_x_1013:
[----:B------:R-:W-:Y:S05]  /*2260*/  BSYNC B1 ;  /* 0x0000000000017941 */ /* 0x000fea0003800000 */
.L_x_1012:
[----:B------:R-:W-:Y:S01]  /*2270*/  LEA R3, R0, 0x3b800000, 0x17 ;  /* 0x3b80000000037811 */ /* 0x000fe200078eb8ff */
[----:B------:R-:W-:-:S05]  /*2280*/  IMAD.SHL.U32 R0, R2, 0x100000, RZ ;  /* 0x0010000002007824 */ /* 0x000fca00078e00ff */
[----:B------:R-:W-:-:S07]  /*2290*/  LOP3.LUT R0, R3, R0, R4, 0xfe, !PT ;  /* 0x0000000003007212 */ /* 0x000fce00078efe04 */
.L_x_1011:
[----:B------:R-:W-:Y:S05]  /*22a0*/  BSYNC B0 ;  /* 0x0000000000007941 */ /* 0x000fea0003800000 */
.L_x_1010:
[----:B------:R-:W-:-:S04]  /*22b0*/  F2FP.F16.F32.PACK_AB R0, RZ, R0 ;  /* 0x00000000ff00723e */ /* 0x000fc800000000ff */
[----:B------:R-:W-:Y:S01]  /*22c0*/  PRMT R19, R0, 0x7610, R19 ;  /* 0x0000761000137816 */ /* 0x000fe20000000013 */
[----:B------:R-:W-:Y:S06]  /*22d0*/  BRA `(.L_x_995) ;  /* 0x0000000400287947 */ /* 0x000fec0003800000 */
.L_x_1008:
        /* <DEDUP_REMOVED lines=21> */
.L_x_1017:
[----:B------:R-:W-:Y:S05]  /*2430*/  BSYNC B1 ;  /* 0x0000000000017941 */ /* 0x000fea0003800000 */
.L_x_1016:
[----:B------:R-:W-:Y:S01]  /*2440*/  LEA R3, R0, 0x37800000, 0x17 ;  /* 0x3780000000037811 */ /* 0x000fe200078eb8ff */
[----:B------:R-:W-:-:S05]  /*2450*/  IMAD.SHL.U32 R0, R2, 0x200000, RZ ;  /* 0x0020000002007824 */ /* 0x000fca00078e00ff */
[----:B------:R-:W-:-:S07]  /*2460*/  LOP3.LUT R0, R3, R0, R4, 0xfe, !PT ;  /* 0x0000000003007212 */ /* 0x000fce00078efe04 */
.L_x_1015:
[----:B------:R-:W-:Y:S05]  /*2470*/  BSYNC B0 ;  /* 0x0000000000007941 */ /* 0x000fea0003800000 */
.L_x_1014:
[----:B------:R-:W-:-:S04]  /*2480*/  F2FP.F16.F32.PACK_AB R0, RZ, R0 ;  /* 0x00000000ff00723e */ /* 0x000fc800000000ff */
[----:B------:R-:W-:Y:S01]  /*2490*/  PRMT R19, R0, 0x7610, R19 ;  /* 0x0000761000137816 */ /* 0x000fe20000000013 */
[----:B------:R-:W-:Y:S06]  /*24a0*/  BRA `(.L_x_995) ;  /* 0x0000000000b47947 */ /* 0x000fec0003800000 */
.L_x_1007:
        /* <DEDUP_REMOVED lines=14> */
.L_x_1021:
[----:B------:R-:W-:Y:S05]  /*2590*/  BSYNC B0 ;  /* 0x0000000000007941 */ /* 0x000fea0003800000 */
.L_x_1020:
[----:B------:R-:W-:-:S04]  /*25a0*/  F2FP.F16.F32.PACK_AB R0, RZ, R0 ;  /* 0x00000000ff00723e */ /* 0x000fc800000000ff */
[----:B------:R-:W-:Y:S01]  /*25b0*/  PRMT R19, R0, 0x7610, R19 ;  /* 0x0000761000137816 */ /* 0x000fe20000000013 */
[----:B------:R-:W-:Y:S06]  /*25c0*/  BRA `(.L_x_995) ;  /* 0x00000000006c7947 */ /* 0x000fec0003800000 */
.L_x_994:
        /* <DEDUP_REMOVED lines=16> */
.L_x_1022:
[----:B------:R-:W-:Y:S01]  /*26d0*/  PRMT R19, RZ, 0x7610, R19 ;  /* 0x00007610ff137816 */ /* 0x000fe20000000013 */
[----:B------:R-:W-:Y:S06]  /*26e0*/  BRA `(.L_x_995) ;  /* 0x0000000000247947 */ /* 0x000fec0003800000 */
.L_x_1019:
[----:B------:R-:W2:Y:S02]  /*26f0*/  LDG.E.64 R2, desc[UR36][R2.64] ;  /* 0x0000002402027981 */ /* 0x000ea4000c1e1b00 */
[----:B--2---:R-:W0:Y:S02]  /*2700*/  I2F.U64 R0, R2 ;  /* 0x0000000200007312 */ /* 0x004e240000301000 */
[----:B0-----:R-:W-:-:S04]  /*2710*/  F2FP.F16.F32.PACK_AB R0, RZ, R0 ;  /* 0x00000000ff00723e */ /* 0x001fc800000000ff */
[----:B------:R-:W-:Y:S01]  /*2720*/  PRMT R19, R0, 0x7610, R19 ;  /* 0x0000761000137816 */ /* 0x000fe20000000013 */
[----:B------:R-:W-:Y:S06]  /*2730*/  BRA `(.L_x_995) ;  /* 0x0000000000107947 */ /* 0x000fec0003800000 */
.L_x_1018:
[----:B------:R-:W2:Y:S02]  /*2740*/  LDG.E R2, desc[UR36][R2.64] ;  /* 0x0000002402027981 */ /* 0x000ea4000c1e1900 */
[----:B--2---:R-:W-:-:S04]  /*2750*/  I2FP.F32.U32 R0, R2 ;  /* 0x0000000200007245 */ /* 0x004fc80000201000 */
[----:B------:R-:W-:-:S04]  /*2760*/  F2FP.F16.F32.PACK_AB R0, RZ, R0 ;  /* 0x00000000ff00723e */ /* 0x000fc800000000ff */
[----:B------:R-:W-:-:S07]  /*2770*/  PRMT R19, R0, 0x7610, R19 ;  /* 0x0000761000137816 */ /* 0x000fce0000000013 */
.L_x_995:
[----:B------:R-:W2:Y:S01]  /*2780*/  LDC.U8 R4, c[0x0][0x4aa] ;  /* 0x00012a80ff047b82 */ /* 0x000ea20000000000 */
[----:B------:R-:W-:Y:S02]  /*2790*/  ULDC.64 UR4, c[0x0][0x488] ;  /* 0x0001220000047ab9 */ /* 0x000fe40000000a00 */
[----:B01----:R-:W-:-:S05]  /*27a0*/  IADD3 R2, P1, R22, UR4, RZ ;  /* 0x0000000416027c10 */ /* 0x003fca000ff3e0ff */
[----:B------:R-:W-:Y:S01]  /*27b0*/  IMAD.X R3, RZ, RZ, UR5, P1 ;  /* 0x00000005ff037e24 */ /* 0x000fe200088e06ff */
[----:B--2---:R-:W-:-:S04]  /*27c0*/  PRMT R0, R4, 0x9910, RZ ;  /* 0x0000991004007816 */ /* 0x004fc800000000ff */
        /* <DEDUP_REMOVED lines=12> */
[----:B0-----:R-:W-:Y:S01]  /*2890*/  F2FP.F16.F32.PACK_AB R0, RZ, R0 ;  /* 0x00000000ff00723e */ /* 0x001fe200000000ff */
[----:B------:R-:W-:Y:S06]  /*28a0*/  BRA `(.L_x_1028) ;  /* 0x0000000c00987947 */ /* 0x000fec0003800000 */
.L_x_1026:
[----:B------:R-:W2:Y:S02]  /*28b0*/  LDG.E.U8 R2, desc[UR36][R2.64] ;  /* 0x0000002402027981 */ /* 0x000ea4000c1e1100 */
[----:B--2---:R-:W-:-:S04]  /*28c0*/  I2FP.F32.U32 R0, R2 ;  /* 0x0000000200007245 */ /* 0x004fc80000201000 */
[----:B------:R-:W-:Y:S01]  /*28d0*/  F2FP.F16.F32.PACK_AB R0, RZ, R0 ;  /* 0x00000000ff00723e */ /* 0x000fe200000000ff */
[----:B------:R-:W-:Y:S06]  /*28e0*/  BRA `(.L_x_1028) ;  /* 0x0000000c00887947 */ /* 0x000fec0003800000 */
.L_x_1025:
        /* <DEDUP_REMOVED lines=8> */
[----:B0-----:R-:W-:Y:S01]  /*2970*/  F2FP.F16.F32.PACK_AB R0, RZ, R0 ;  /* 0x00000000ff00723e */ /* 0x001fe200000000ff */
[----:B------:R-:W-:Y:S06]  /*2980*/  BRA `(.L_x_1028) ;  /* 0x0000000c00607947 */ /* 0x000fec0003800000 */
.L_x_1030:
[----:B------:R-:W2:Y:S02]  /*2990*/  LDG.E R2, desc[UR36][R2.64] ;  /* 0x0000002402027981 */ /* 0x000ea4000c1e1900 */
[----:B--2---:R-:W-:-:S04]  /*29a0*/  I2FP.F32.S32 R0, R2 ;  /* 0x0000000200007245 */ /* 0x004fc80000201400 */
[----:B------:R-:W-:Y:S01]  /*29b0*/  F2FP.F16.F32.PACK_AB R0, RZ, R0 ;  /* 0x00000000ff00723e */ /* 0x000fe200000000ff */
[----:B------:R-:W-:Y:S06]  /*29c0*/  BRA `(.L_x_1028) ;  /* 0x0000000c00507947 */ /* 0x000fec0003800000 */
.L_x_1029:
[----:B------:R-:W2:Y:S02]  /*29d0*/  LDG.E.U16 R2, desc[UR36][R2.64] ;  /* 0x0000002402027981 */ /* 0x000ea4000c1e1500 */
[----:B--2---:R-:W0:Y:S02]  /*29e0*/  I2F.S16 R0, R2 ;  /* 0x0000000200007306 */ /* 0x004e240000101400 */
[----:B0-----:R-:W-:Y:S01]  /*29f0*/  F2FP.F16.F32.PACK_AB R0, RZ, R0 ;  /* 0x00000000ff00723e */ /* 0x001fe200000000ff */
[----:B------:R-:W-:Y:S06]  /*2a00*/  BRA `(.L_x_1028) ;  /* 0x0000000c00407947 */ /* 0x000fec0003800000 */
.L_x_1024:
        /* <DEDUP_REMOVED lines=9> */
.L_x_1032:
[----:B------:R1:W5:Y:S01]  /*2aa0*/  LDG.E.U16 R0, desc[UR36][R2.64] ;  /* 0x0000002402007981 */ /* 0x000362000c1e1500 */
[----:B------:R-:W-:Y:S05]  /*2ab0*/  BRA `(.L_x_1028) ;  /* 0x0000000c00147947 */ /* 0x000fea0003800000 */
.L_x_1031:
        /* <DEDUP_REMOVED lines=9> */
.L_x_1034:
[----:B------:R0:W5:Y:S01]  /*2b50*/  LDG.E.U16 R0, desc[UR36][R2.64] ;  /* 0x0000002402007981 */ /* 0x000162000c1e1500 */
[----:B------:R-:W-:Y:S05]  /*2b60*/  BRA `(.L_x_1028) ;  /* 0x0000000800e87947 */ /* 0x000fea0003800000 */
.L_x_1033:
[----:B------:R-:W2:Y:S01]  /*2b70*/  LDG.E.64 R2, desc[UR36][R2.64] ;  /* 0x0000002402027981 */ /* 0x000ea2000c1e1b00 */
[----:B------:R-:W-:Y:S01]  /*2b80*/  UMOV UR4, 0xf0000000 ;  /* 0xf000000000047882 */ /* 0x000fe20000000000 */
[----:B------:R-:W-:Y:S01]  /*2b90*/  UMOV UR5, 0x380fffff ;  /* 0x380fffff00057882 */ /* 0x000fe20000000000 */
[----:B--2---:R-:W0:Y:S01]  /*2ba0*/  F2F.F32.F64 R0, R2 ;  /* 0x0000000200007310 */ /* 0x004e220000301000 */
[----:B------:R-:W-:-:S14]  /*2bb0*/  DSETP.GEU.AND P0, PT, |R2|, UR4, PT ;  /* 0x0000000402007e2a */ /* 0x000fdc000bf0e200 */
[----:B0-----:R-:W-:-:S05]  /*2bc0*/  @!P0 FMUL R0, R0, 1.175494350822287508e-38 ;  /* 0x0080000000008820 */ /* 0x001fca0000400000 */
[----:B------:R-:W-:Y:S01]  /*2bd0*/  F2FP.F16.F32.PACK_AB R0, RZ, R0 ;  /* 0x00000000ff00723e */ /* 0x000fe200000000ff */
[----:B------:R-:W-:Y:S06]  /*2be0*/  BRA `(.L_x_1028) ;  /* 0x0000000800c87947 */ /* 0x000fec0003800000 */
.L_x_1023:
        /* <DEDUP_REMOVED lines=11> */
[----:B------:R-:W-:Y:S01]  /*2ca0*/  F2FP.F16.F32.PACK_AB R0, RZ, R0 ;  /* 0x00000000ff00723e */ /* 0x000fe200000000ff */
[----:B------:R-:W-:Y:S06]  /*2cb0*/  BRA `(.L_x_1028) ;  /* 0x0000000800947947 */ /* 0x000fec0003800000 */
.L_x_1037:
        /* <DEDUP_REMOVED lines=8> */
.L_x_1036:
        /* <DEDUP_REMOVED lines=28> */
.L_x_1039:
        /* <DEDUP_REMOVED lines=15> */
.L_x_1038:
[----:B------:R-:W2:Y:S02]  /*2ff0*/  LDG.E.U16 R0, desc[UR36][R2.64] ;  /* 0x0000002402007981 */ /* 0x000ea4000c1e1500 */
[----:B--2---:R-:W-:-:S05]  /*3000*/  IMAD.U32 R0, R0, 0x10000, RZ ;  /* 0x0001000000007824 */ /* 0x004fca00078e00ff */
[----:B------:R-:W-:Y:S01]  /*3010*/  F2FP.F16.F32.PACK_AB R0, RZ, R0 ;  /* 0x00000000ff00723e */ /* 0x000fe200000000ff */
[----:B------:R-:W-:Y:S06]  /*3020*/  BRA `(.L_x_1028) ;  /* 0x0000000400b87947 */ /* 0x000fec0003800000 */
.L_x_1035:
        /* <DEDUP_REMOVED lines=10> */
[----:B------:R-:W-:Y:S01]  /*30d0*/  F2FP.F16.F32.PACK_AB R0, RZ, R0 ;  /* 0x00000000ff00723e */ /* 0x000fe200000000ff */
[----:B------:R-:W-:Y:S06]  /*30e0*/  BRA `(.L_x_1028) ;  /* 0x0000000400887947 */ /* 0x000fec0003800000 */
.L_x_1042:
        /* <DEDUP_REMOVED lines=21> */
.L_x_1046:
[----:B------:R-:W-:Y:S05]  /*3240*/  BSYNC B1 ;  /* 0x0000000000017941 */ /* 0x000fea0003800000 */
.L_x_1045:
[----:B------:R-:W-:Y:S01]  /*3250*/  LEA R3, R0, 0x3b800000, 0x17 ;  /* 0x3b80000000037811 */ /* 0x000fe200078eb8ff */
[----:B------:R-:W-:-:S05]  /*3260*/  IMAD.SHL.U32 R0, R2, 0x100000, RZ ;  /* 0x0010000002007824 */ /* 0x000fca00078e00ff */
[----:B------:R-:W-:-:S07]  /*3270*/  LOP3.LUT R0, R3, R0, R4, 0xfe, !PT ;  /* 0x0000000003007212 */ /* 0x000fce00078efe04 */
.L_x_1044:
[----:B------:R-:W-:Y:S05]  /*3280*/  BSYNC B0 ;  /* 0x0000000000007941 */ /* 0x000fea0003800000 */
.L_x_1043:
[----:B------:R-:W-:Y:S01]  /*3290*/  F2FP.F16.F32.PACK_AB R0, RZ, R0 ;  /* 0x00000000ff00723e */ /* 0x000fe200000000ff */
[----:B------:R-:W-:Y:S06]  /*32a0*/  BRA `(.L_x_1028) ;  /* 0x0000000400187947 */ /* 0x000fec0003800000 */
.L_x_1041:
        /* <DEDUP_REMOVED lines=21> */
.L_x_1050:
[----:B------:R-:W-:Y:S05]  /*3400*/  BSYNC B1 ;  /* 0x0000000000017941 */ /* 0x000fea0003800000 */
.L_x_1049:
[----:B------:R-:W-:Y:S01]  /*3410*/  LEA R3, R0, 0x37800000, 0x17 ;  /* 0x3780000000037811 */ /* 0x000fe200078eb8ff */
[----:B------:R-:W-:-:S05]  /*3420*/  IMAD.SHL.U32 R0, R2, 0x200000, RZ ;  /* 0x0020000002007824 */ /* 0x000fca00078e00ff */
[----:B------:R-:W-:-:S07]  /*3430*/  LOP3.LUT R0, R3, R0, R4, 0xfe, !PT ;  /* 0x0000000003007212 */ /* 0x000fce00078efe04 */
.L_x_1048:
[----:B------:R-:W-:Y:S05]  /*3440*/  BSYNC B0 ;  /* 0x0000000000007941 */ /* 0x000fea0003800000 */
.L_x_1047:
[----:B------:R-:W-:Y:S01]  /*3450*/  F2FP.F16.F32.PACK_AB R0, RZ, R0 ;  /* 0x00000000ff00723e */ /* 0x000fe200000000ff */
[----:B------:R-:W-:Y:S06]  /*3460*/  BRA `(.L_x_1028) ;  /* 0x0000000000a87947 */ /* 0x000fec0003800000 */
.L_x_1040:
        /* <DEDUP_REMOVED lines=14> */
.L_x_1054:
[----:B------:R-:W-:Y:S05]  /*3550*/  BSYNC B0 ;  /* 0x0000000000007941 */ /* 0x000fea0003800000 */
.L_x_1053:
[----:B------:R-:W-:Y:S01]  /*3560*/  F2FP.F16.F32.PACK_AB R0, RZ, R0 ;  /* 0x00000000ff00723e */ /* 0x000fe200000000ff */
[----:B------:R-:W-:Y:S06]  /*3570*/  BRA `(.L_x_1028) ;  /* 0x0000000000647947 */ /* 0x000fec0003800000 */
.L_x_1027:
        /* <DEDUP_REMOVED lines=16> */
.L_x_1055:
[----:B------:R-:W-:Y:S01]  /*3680*/  PRMT R0, RZ, 0x7610, R0 ;  /* 0x00007610ff007816 */ /* 0x000fe20000000000 */
[----:B------:R-:W-:Y:S06]  /*3690*/  BRA `(.L_x_1028) ;  /* 0x00000000001c7947 */ /* 0x000fec0003800000 */
.L_x_1052:
[----:B------:R-:W2:Y:S02]  /*36a0*/  LDG.E.64 R2, desc[UR36][R2.64] ;  /* 0x0000002402027981 */ /* 0x000ea4000c1e1b00 */
[----:B--2---:R-:W0:Y:S02]  /*36b0*/  I2F.U64 R0, R2 ;  /* 0x0000000200007312 */ /* 0x004e240000301000 */
[----:B0-----:R-:W-:Y:S01]  /*36c0*/  F2FP.F16.F32.PACK_AB R0, RZ, R0 ;  /* 0x00000000ff00723e */ /* 0x001fe200000000ff */
[----:B------:R-:W-:Y:S06]  /*36d0*/  BRA `(.L_x_1028) ;  /* 0x00000000000c7947 */ /* 0x000fec0003800000 */
.L_x_1051:
[----:B------:R-:W2:Y:S02]  /*36e0*/  LDG.E R2, desc[UR36][R2.64] ;  /* 0x0000002402027981 */ /* 0x000ea4000c1e1900 */
[----:B--2---:R-:W-:-:S04]  /*36f0*/  I2FP.F32.U32 R0, R2 ;  /* 0x0000000200007245 */ /* 0x004fc80000201000 */
[----:B------:R-:W-:-:S07]  /*3700*/  F2FP.F16.F32.PACK_AB R0, RZ, R0 ;  /* 0x00000000ff00723e */ /* 0x000fce00000000ff */
.L_x_1028:
[----:B------:R-:W2:Y:S01]  /*3710*/  LDC.U8 R4, c[0x0][0x4a8] ;  /* 0x00012a00ff047b82 */ /* 0x000ea20000000000 */
[----:B-----5:R-:W-:Y:S01]  /*3720*/  HADD2.F32 R5, -RZ, R0.H0_H0 ;  /* 0x20000000ff057230 */ /* 0x020fe20000004100 */
[----:B------:R-:W-:Y:S04]  /*3730*/  BSSY B0, `(.L_x_1056) ;  /* 0x000000d000007945 */ /* 0x000fe80003800000 */
[----:B------:R-:W-:-:S13]  /*3740*/  FSETP.GTU.FTZ.AND P0, PT, R5, -3, PT ;  /* 0xc04000000500780b */ /* 0x000fda0003f1c000 */
[----:B01----:R-:W-:Y:S02]  /*3750*/  @!P0 PRMT R2, RZ, 0x7610, R2 ;  /* 0x00007610ff028816 */ /* 0x003fe40000000002 */
[----:B--2---:R-:W-:-:S04]  /*3760*/  PRMT R3, R4, 0x9910, RZ ;  /* 0x0000991004037816 */ /* 0x004fc800000000ff */
[----:B------:R-:W-:Y:S01]  /*3770*/  ISETP.GT.AND P1, PT, R3, 0x9, PT ;  /* 0x000000090300780c */ /* 0x000fe20003f24270 */
[----:B------:R-:W-:-:S12]  /*3780*/  @!P0 BRA `(.L_x_1057) ;  /* 0x00000000001c8947 */ /* 0x000fd80003800000 */
[----:B------:R-:W-:Y:S01]  /*3790*/  FSETP.GEU.FTZ.AND P0, PT, R5, 3, PT ;  /* 0x404000000500780b */ /* 0x000fe20003f1e000 */
[----:B------:R-:W-:-:S12]  /*37a0*/  HADD2.F32 R19, -RZ, R19.H0_H0 ;  /* 0x20000013ff137230 */ /* 0x000fd80000004100 */
[----:B------:R-:W-:Y:S01]  /*37b0*/  @!P0 IMAD.MOV.U32 R0, RZ, RZ, 0x3eaaaaab ;  /* 0x3eaaaaabff008424 */ /* 0x000fe200078e00ff */
[----:B------:R-:W-:-:S03]  /*37c0*/  @P0 F2FP.F16.F32.PACK_AB R2, RZ, R19 ;  /* 0x00000013ff02023e */ /* 0x000fc600000000ff */
[----:B------:R-:W-:-:S04]  /*37d0*/  @!P0 FFMA.FTZ R0, R5, R0, 0.5 ;  /* 0x3f00000005008423 */ /* 0x000fc80000010000 */
[----:B------:R-:W-:-:S05]  /*37e0*/  @!P0 FMUL.FTZ R0, R19, R0 ;  /* 0x0000000013008220 */ /* 0x000fca0000410000 */
[----:B------:R-:W-:-:S07]  /*37f0*/  @!P0 F2FP.F16.F32.PACK_AB R2, RZ, R0 ;  /* 0x00000000ff02823e */ /* 0x000fce00000000ff */
.L_x_1057:
[----:B------:R-:W-:Y:S05]  /*3800*/  BSYNC B0 ;  /* 0x0000000000007941 */ /* 0x000fea0003800000 */
.L_x_1056:
        /* <DEDUP_REMOVED lines=9> */
[----:B------:R-:W-:-:S04]  /*38a0*/  HADD2.F32 R2, -RZ, R2.H0_H0 ;  /* 0x20000002ff027230 */ /* 0x000fc80000004100 */
[----:B------:R-:W0:Y:S02]  /*38b0*/  F2I.FTZ.TRUNC.NTZ R3, R2 ;  /* 0x0000000200037305 */ /* 0x000e24000021f100 */
[----:B0-----:R0:W-:Y:S01]  /*38c0*/  STG.E.U8 desc[UR36][R16.64], R3 ;  /* 0x0000000310007986 */ /* 0x0011e2000c101124 */
[----:B------:R-:W-:Y:S05]  /*38d0*/  BRA `(.L_x_1063) ;  /* 0x0000000c00947947 */ /* 0x000fea0003800000 */
.L_x_1061:
[----:B------:R-:W-:-:S06]  /*38e0*/  HADD2.F32 R3, -RZ, R2.H0_H0 ;  /* 0x20000002ff037230 */ /* 0x000fcc0000004100 */
[----:B------:R-:W0:Y:S02]  /*38f0*/  F2I.S64.TRUNC R2, R3 ;  /* 0x0000000300027311 */ /* 0x000e24000020d900 */
[----:B0-----:R0:W-:Y:S01]  /*3900*/  STG.E.U8 desc[UR36][R16.64], R2 ;  /* 0x0000000210007986 */ /* 0x0011e2000c101124 */
[----:B------:R-:W-:Y:S05]  /*3910*/  BRA `(.L_x_1063) ;  /* 0x0000000c00847947 */ /* 0x000fea0003800000 */
.L_x_1060:
[----:B------:R-:W-:-:S13]  /*3920*/  ISETP.NE.AND P0, PT, R3, 0x2, PT ;  /* 0x000000020300780c */ /* 0x000fda0003f05270 */
[----:B------:R-:W-:Y:S05]  /*3930*/  @!P0 BRA `(.L_x_1064) ;  /* 0x0000000000308947 */ /* 0x000fea0003800000 */
[----:B------:R-:W-:-:S13]  /*3940*/  ISETP.NE.AND P0, PT, R3, 0x3, PT ;  /* 0x000000030300780c */ /* 0x000fda0003f05270 */
[----:B------:R-:W-:Y:S05]  /*3950*/  @!P0 BRA `(.L_x_1065) ;  /* 0x0000000000188947 */ /* 0x000fea0003800000 */
[----:B------:R-:W-:-:S13]  /*3960*/  ISETP.NE.AND P0, PT, R3, 0x4, PT ;  /* 0x000000040300780c */ /* 0x000fda0003f05270 */
[----:B------:R-:W-:Y:S05]  /*3970*/  @P0 BRA `(.L_x_1062) ;  /* 0x0000000c000c0947 */ /* 0x000fea0003800000 */
[----:B------:R-:W-:-:S06]  /*3980*/  HADD2.F32 R2, -RZ, R2.H0_H0 ;  /* 0x20000002ff027230 */ /* 0x000fcc0000004100 */
[----:B------:R-:W0:Y:S02]  /*3990*/  F2I.S64.TRUNC R2, R2 ;  /* 0x0000000200027311 */ /* 0x000e24000020d900 */
[----:B0-----:R0:W-:Y:S01]  /*39a0*/  STG.E.64 desc[UR36][R16.64], R2 ;  /* 0x0000000210007986 */ /* 0x0011e2000c101b24 */
[----:B------:R-:W-:Y:S05]  /*39b0*/  BRA `(.L_x_1063) ;  /* 0x0000000c005c7947 */ /* 0x000fea0003800000 */
.L_x_1065:
[----:B------:R-:W-:-:S04]  /*39c0*/  HADD2.F32 R2, -RZ, R2.H0_H0 ;  /* 0x20000002ff027230 */ /* 0x000fc80000004100 */
[----:B------:R-:W0:Y:S02]  /*39d0*/  F2I.FTZ.TRUNC.NTZ R3, R2 ;  /* 0x0000000200037305 */ /* 0x000e24000021f100 */
[----:B0-----:R0:W-:Y:S01]  /*39e0*/  STG.E desc[UR36][R16.64], R3 ;  /* 0x0000000310007986 */ /* 0x0011e2000c101924 */
[----:B------:R-:W-:Y:S05]  /*39f0*/  BRA `(.L_x_1063) ;  /* 0x0000000c004c7947 */ /* 0x000fea0003800000 */
.L_x_1064:
[----:B------:R-:W-:-:S04]  /*3a00*/  HADD2.F32 R2, -RZ, R2.H0_H0 ;  /* 0x20000002ff027230 */ /* 0x000fc80000004100 */
[----:B------:R-:W0:Y:S02]  /*3a10*/  F2I.FTZ.TRUNC.NTZ R3, R2 ;  /* 0x0000000200037305 */ /* 0x000e24000021f100 */
[----:B0-----:R0:W-:Y:S01]  /*3a20*/  STG.E.U16 desc[UR36][R16.64], R3 ;  /* 0x0000000310007986 */ /* 0x0011e2000c101524 */
[----:B------:R-:W-:Y:S05]  /*3a30*/  BRA `(.L_x_1063) ;  /* 0x0000000c003c7947 */ /* 0x000fea0003800000 */
.L_x_1059:
[----:B------:R-:W-:-:S13]  /*3a40*/  ISETP.GT.AND P0, PT, R3, 0x6, PT ;  /* 0x000000060300780c */ /* 0x000fda0003f04270 */
[----:B------:R-:W-:Y:S05]  /*3a50*/  @P0 BRA `(.L_x_1066) ;  /* 0x0000000000240947 */ /* 0x000fea0003800000 */
[----:B------:R-:W-:-:S13]  /*3a60*/  ISETP.NE.AND P0, PT, R3, 0x5, PT ;  /* 0x000000050300780c */ /* 0x000fda0003f05270 */
[----:B------:R-:W-:Y:S05]  /*3a70*/  @!P0 BRA `(.L_x_1067) ;  /* 0x0000000000148947 */ /* 0x000fea0003800000 */
[----:B------:R-:W-:-:S13]  /*3a80*/  ISETP.NE.AND P0, PT, R3, 0x6, PT ;  /* 0x000000060300780c */ /* 0x000fda0003f05270 */
[----:B------:R-:W-:Y:S05]  /*3a90*/  @P0 BRA `(.L_x_1062) ;  /* 0x0000000800c40947 */ /* 0x000fea0003800000 */
[----:B------:R-:W-:-:S05]  /*3aa0*/  HADD2.F32 R3, -RZ, R2.H0_H0 ;  /* 0x20000002ff037230 */ /* 0x000fca0000004100 */
[----:B------:R0:W-:Y:S01]  /*3ab0*/  STG.E desc[UR36][R16.64], R3 ;  /* 0x0000000310007986 */ /* 0x0001e2000c101924 */
[----:B------:R-:W-:Y:S05]  /*3ac0*/  BRA `(.L_x_1063) ;  /* 0x0000000c00187947 */ /* 0x000fea0003800000 */
.L_x_1067:
[----:B------:R0:W-:Y:S01]  /*3ad0*/  STG.E.U16 desc[UR36][R16.64], R2 ;  /* 0x0000000210007986 */ /* 0x0001e2000c101524 */
[----:B------:R-:W-:Y:S05]  /*3ae0*/  BRA `(.L_x_1063) ;  /* 0x0000000c00107947 */ /* 0x000fea0003800000 */
.L_x_1066:
[----:B------:R-:W-:-:S13]  /*3af0*/  ISETP.NE.AND P0, PT, R3, 0x7, PT ;  /* 0x000000070300780c */ /* 0x000fda0003f05270 */
[----:B------:R-:W-:Y:S05]  /*3b00*/  @!P0 BRA `(.L_x_1068) ;  /* 0x0000000000348947 */ /* 0x000fea0003800000 */
[----:B------:R-:W-:-:S13]  /*3b10*/  ISETP.NE.AND P0, PT, R3, 0x8, PT ;  /* 0x000000080300780c */ /* 0x000fda0003f05270 */
[----:B------:R-:W-:Y:S05]  /*3b20*/  @!P0 BRA `(.L_x_1069) ;  /* 0x0000000000188947 */ /* 0x000fea0003800000 */
[----:B------:R-:W-:-:S13]  /*3b30*/  ISETP.NE.AND P0, PT, R3, 0x9, PT ;  /* 0x000000090300780c */ /* 0x000fda0003f05270 */
[----:B------:R-:W-:Y:S05]  /*3b40*/  @P0 BRA `(.L_x_1062) ;  /* 0x0000000800980947 */ /* 0x000fea0003800000 */
[----:B------:R-:W-:Y:S02]  /*3b50*/  HADD2.F32 R2, -RZ, R2.H0_H0 ;  /* 0x20000002ff027230 */ /* 0x000fe40000004100 */
[----:B------:R-:W-:-:S05]  /*3b60*/  IMAD.MOV.U32 R3, RZ, RZ, RZ ;  /* 0x000000ffff037224 */ /* 0x000fca00078e00ff */
[----:B------:R0:W-:Y:S01]  /*3b70*/  STG.E.64 desc[UR36][R16.64], R2 ;  /* 0x0000000210007986 */ /* 0x0001e2000c101b24 */
[----:B------:R-:W-:Y:S05]  /*3b80*/  BRA `(.L_x_1063) ;  /* 0x0000000800e87947 */ /* 0x000fea0003800000 */
.L_x_1069:
[----:B------:R-:W-:-:S05]  /*3b90*/  HADD2.F32 R0, -RZ, R2.H0_H0 ;  /* 0x20000002ff007230 */ /* 0x000fca0000004100 */
[----:B------:R-:W-:-:S04]  /*3ba0*/  F2FP.F16.F32.PACK_AB R0, RZ, R0 ;  /* 0x00000000ff00723e */ /* 0x000fc800000000ff */
[----:B------:R-:W-:-:S05]  /*3bb0*/  PRMT R0, R0, 0x5410, RZ ;  /* 0x0000541000007816 */ /* 0x000fca00000000ff */
[----:B------:R0:W-:Y:S01]  /*3bc0*/  STG.E desc[UR36][R16.64], R0 ;  /* 0x0000000010007986 */ /* 0x0001e2000c101924 */
[----:B------:R-:W-:Y:S05]  /*3bd0*/  BRA `(.L_x_1063) ;  /* 0x0000000800d47947 */ /* 0x000fea0003800000 */
.L_x_1068:
[----:B------:R-:W-:-:S05]  /*3be0*/  HADD2.F32 R2, -RZ, R2.H0_H0 ;  /* 0x20000002ff027230 */ /* 0x000fca0000004100 */
[----:B------:R-:W-:-:S06]  /*3bf0*/  FMUL.FTZ R2, R2, 1 ;  /* 0x3f80000002027820 */ /* 0x000fcc0000410000 */
[----:B------:R-:W0:Y:S02]  /*3c00*/  F2F.F64.F32 R2, R2 ;  /* 0x0000000200027310 */ /* 0x000e240000201800 */
[----:B0-----:R0:W-:Y:S01]  /*3c10*/  STG.E.64 desc[UR36][R16.64], R2 ;  /* 0x0000000210007986 */ /* 0x0011e2000c101b24 */
[----:B------:R-:W-:Y:S05]  /*3c20*/  BRA `(.L_x_1063) ;  /* 0x0000000800c07947 */ /* 0x000fea0003800000 */
.L_x_1058:
        /* <DEDUP_REMOVED lines=8> */
[----:B------:R-:W-:-:S05]  /*3cb0*/  HADD2.F32 R2, -RZ, R2.H0_H0 ;  /* 0x20000002ff027230 */ /* 0x000fca0000004100 */
[----:B------:R-:W-:-:S04]  /*3cc0*/  FSETP.NEU.FTZ.AND P0, PT, R2, RZ, PT ;  /* 0x000000ff0200720b */ /* 0x000fc80003f1d000 */
[----:B------:R-:W-:-:S05]  /*3cd0*/  SEL R3, RZ, 0x1, !P0 ;  /* 0x00000001ff037807 */ /* 0x000fca0004000000 */
[----:B------:R4:W-:Y:S01]  /*3ce0*/  STG.E.U8 desc[UR36][R16.64], R3 ;  /* 0x0000000310007986 */ /* 0x0009e2000c101124 */
[----:B------:R-:W-:Y:S05]  /*3cf0*/  BRA `(.L_x_1063) ;  /* 0x00000008008c7947 */ /* 0x000fea0003800000 */
.L_x_1072:
[----:B------:R-:W-:Y:S01]  /*3d00*/  HADD2.F32 R2, -RZ, R2.H0_H0 ;  /* 0x20000002ff027230 */ /* 0x000fe20000004100 */
[----:B------:R-:W-:-:S04]  /*3d10*/  CS2R R6, SRZ ;  /* 0x0000000000067805 */ /* 0x000fc8000001ff00 */
[----:B------:R-:W-:-:S04]  /*3d20*/  FMUL.FTZ R2, R2, 1 ;  /* 0x3f80000002027820 */ /* 0x000fc80000410000 */
[----:B------:R-:W0:Y:S02]  /*3d30*/  F2F.F64.F32 R4, R2 ;  /* 0x0000000200047310 */ /* 0x000e240000201800 */
[----:B0-----:R3:W-:Y:S01]  /*3d40*/  STG.E.128 desc[UR36][R16.64], R4 ;  /* 0x0000000410007986 */ /* 0x0017e2000c101d24 */
[----:B------:R-:W-:Y:S05]  /*3d50*/  BRA `(.L_x_1063) ;  /* 0x0000000800747947 */ /* 0x000fea0003800000 */
.L_x_1071:
[----:B------:R-:W-:-:S13]  /*3d60*/  ISETP.NE.AND P0, PT, R3, 0xf, PT ;  /* 0x0000000f0300780c */ /* 0x000fda0003f05270 */
[----:B------:R-:W-:Y:S05]  /*3d70*/  @!P0 BRA `(.L_x_1073) ;  /* 0x0000000000b48947 */ /* 0x000fea0003800000 */
[----:B------:R-:W-:-:S13]  /*3d80*/  ISETP.NE.AND P0, PT, R3, 0x17, PT ;  /* 0x000000170300780c */ /* 0x000fda0003f05270 */
[----:B------:R-:W-:Y:S05]  /*3d90*/  @!P0 BRA `(.L_x_1074) ;  /* 0x0000000000548947 */ /* 0x000fea0003800000 */
[----:B------:R-:W-:-:S13]  /*3da0*/  ISETP.NE.AND P0, PT, R3, 0x18, PT ;  /* 0x000000180300780c */ /* 0x000fda0003f05270 */
[----:B------:R-:W-:Y:S05]  /*3db0*/  @P0 BRA `(.L_x_1062) ;  /* 0x0000000400fc0947 */ /* 0x000fea0003800000 */
[----:B------:R-:W-:Y:S01]  /*3dc0*/  HADD2.F32 R5, -RZ, R2.H0_H0 ;  /* 0x20000002ff057230 */ /* 0x000fe20000004100 */
        /* <DEDUP_REMOVED lines=14> */
.L_x_1076:
[----:B------:R-:W-:Y:S05]  /*3eb0*/  BSYNC B0 ;  /* 0x0000000000007941 */ /* 0x000fea0003800000 */
.L_x_1075:
[----:B------:R-:W-:-:S05]  /*3ec0*/  LOP3.LUT R3, R0, R3, RZ, 0xfc, !PT ;  /* 0x0000000300037212 */ /* 0x000fca00078efcff */
[----:B------:R0:W-:Y:S01]  /*3ed0*/  STG.E.U8 desc[UR36][R16.64], R3 ;  /* 0x0000000310007986 */ /* 0x0001e2000c101124 */
[----:B------:R-:W-:Y:S05]  /*3ee0*/  BRA `(.L_x_1063) ;  /* 0x0000000800107947 */ /* 0x000fea0003800000 */
.L_x_1074:
[----:B------:R-:W-:Y:S01]  /*3ef0*/  HADD2.F32 R3, -RZ, R2.H0_H0 ;  /* 0x20000002ff037230 */ /* 0x000fe20000004100 */
        /* <DEDUP_REMOVED lines=12> */
.L_x_1078:
[----:B------:R-:W-:Y:S01]  /*3fc0*/  IMAD.MOV.U32 R0, RZ, RZ, 0x7f ;  /* 0x0000007fff007424 */ /* 0x000fe200078e00ff */
[----:B------:R-:W-:-:S04]  /*3fd0*/  ISETP.GT.U32.AND P0, PT, R2, 0x7f800000, PT ;  /* 0x7f8000000200780c */ /* 0x000fc80003f04070 */
[----:B------:R-:W-:-:S09]  /*3fe0*/  SEL R0, R0, 0x7c, P0 ;  /* 0x0000007c00007807 */ /* 0x000fd20000000000 */
.L_x_1079:
[----:B------:R-:W-:Y:S05]  /*3ff0*/  BSYNC B0 ;  /* 0x0000000000007941 */ /* 0x000fea0003800000 */
.L_x_1077:
[----:B------:R-:W-:-:S04]  /*4000*/  LOP3.LUT R2, R3, 0x80000000, RZ, 0xc0, !PT ;  /* 0x8000000003027812 */ /* 0x000fc800078ec0ff */
[----:B------:R-:W-:-:S04]  /*4010*/  SHF.R.U32.HI R3, RZ, 0x18, R2 ;  /* 0x00000018ff037819 */ /* 0x000fc80000011602 */
[----:B------:R-:W-:-:S05]  /*4020*/  LOP3.LUT R3, R0, R3, RZ, 0xfc, !PT ;  /* 0x0000000300037212 */ /* 0x000fca00078efcff */
[----:B------:R1:W-:Y:S01]  /*4030*/  STG.E.U8 desc[UR36][R16.64], R3 ;  /* 0x0000000310007986 */ /* 0x0003e2000c101124 */
[----:B------:R-:W-:Y:S05]  /*4040*/  BRA `(.L_x_1063) ;  /* 0x0000000400b87947 */ /* 0x000fea0003800000 */
.L_x_1073:
[----:B------:R-:W-:-:S05]  /*4050*/  HADD2.F32 R0, -RZ, R2.H0_H0 ;  /* 0x20000002ff007230 */ /* 0x000fca0000004100 */
[----:B------:R-:W-:-:S05]  /*4060*/  F2FP.BF16.F32.PACK_AB R0, RZ, R0 ;  /* 0x00000000ff00723e */ /* 0x000fca00000010ff */
[----:B------:R2:W-:Y:S01]  /*4070*/  STG.E.U16 desc[UR36][R16.64], R0 ;  /* 0x0000000010007986 */ /* 0x0005e2000c101524 */
[----:B------:R-:W-:Y:S05]  /*4080*/  BRA `(.L_x_1063) ;  /* 0x0000000400a87947 */ /* 0x000fea0003800000 */
.L_x_1070:
        /* <DEDUP_REMOVED lines=8> */
[----:B------:R-:W-:-:S06]  /*4110*/  HADD2.F32 R3, -RZ, R2.H0_H0 ;  /* 0x20000002ff037230 */ /* 0x000fcc0000004100 */
[----:B------:R-:W0:Y:S02]  /*4120*/  F2I.FTZ.U32.TRUNC.NTZ R3, R3 ;  /* 0x0000000300037305 */ /* 0x000e24000021f000 */
[----:B0-----:R0:W-:Y:S01]  /*4130*/  STG.E.U16 desc[UR36][R16.64], R3 ;  /* 0x0000000310007986 */ /* 0x0011e2000c101524 */
[----:B------:R-:W-:Y:S05]  /*4140*/  BRA `(.L_x_1063) ;  /* 0x0000000400787947 */ /* 0x000fea0003800000 */
.L_x_1082:
[----:B------:R-:W-:Y:S01]  /*4150*/  HADD2.F32 R3, -RZ, R2.H0_H0 ;  /* 0x20000002ff037230 */ /* 0x000fe20000004100 */
        /* <DEDUP_REMOVED lines=16> */
.L_x_1085:
[----:B------:R-:W-:-:S04]  /*4260*/  LOP3.LUT R2, R3, 0x80000000, RZ, 0xc0, !PT ;  /* 0x8000000003027812 */ /* 0x000fc800078ec0ff */
[----:B------:R-:W-:-:S04]  /*4270*/  SHF.R.U32.HI R3, RZ, 0x18, R2 ;  /* 0x00000018ff037819 */ /* 0x000fc80000011602 */
[----:B------:R-:W-:-:S04]  /*4280*/  LOP3.LUT R0, R0, R3, RZ, 0xfc, !PT ;  /* 0x0000000300007212 */ /* 0x000fc800078efcff */
[----:B------:R-:W-:-:S07]  /*4290*/  PRMT R8, R0, 0x7610, R8 ;  /* 0x0000761000087816 */ /* 0x000fce0000000008 */
.L_x_1084:
[----:B------:R-:W-:Y:S05]  /*42a0*/  BSYNC B0 ;  /* 0x0000000000007941 */ /* 0x000fea0003800000 */
.L_x_1083:
[----:B------:R0:W-:Y:S01]  /*42b0*/  STG.E.U8 desc[UR36][R16.64], R8 ;  /* 0x0000000810007986 */ /* 0x0001e2000c101124 */
[----:B------:R-:W-:Y:S05]  /*42c0*/  BRA `(.L_x_1063) ;  /* 0x0000000400187947 */ /* 0x000fea0003800000 */
.L_x_1081:
        /* <DEDUP_REMOVED lines=17> */
.L_x_1088:
[----:B------:R-:W-:-:S04]  /*43e0*/  LOP3.LUT R2, R3, 0x80000000, RZ, 0xc0, !PT ;  /* 0x8000000003027812 */ /* 0x000fc800078ec0ff */
[----:B------:R-:W-:-:S04]  /*43f0*/  SHF.R.U32.HI R3, RZ, 0x18, R2 ;  /* 0x00000018ff037819 */ /* 0x000fc80000011602 */
[----:B------:R-:W-:-:S04]  /*4400*/  LOP3.LUT R0, R0, R3, RZ, 0xfc, !PT ;  /* 0x0000000300007212 */ /* 0x000fc800078efcff */
[----:B------:R-:W-:-:S07]  /*4410*/  PRMT R8, R0, 0x7610, R8 ;  /* 0x0000761000087816 */ /* 0x000fce0000000008 */
.L_x_1087:
[----:B------:R-:W-:Y:S05]  /*4420*/  BSYNC B0 ;  /* 0x0000000000007941 */ /* 0x000fea0003800000 */
.L_x_1086:
[----:B------:R0:W-:Y:S01]  /*4430*/  STG.E.U8 desc[UR36][R16.64], R8 ;  /* 0x0000000810007986 */ /* 0x0001e2000c101124 */
[----:B------:R-:W-:Y:S05]  /*4440*/  BRA `(.L_x_1063) ;  /* 0x0000000000b87947 */ /* 0x000fea0003800000 */
.L_x_1080:
[----:B------:R-:W-:-:S13]  /*4450*/  ISETP.NE.AND P0, PT, R3, 0x1c, PT ;  /* 0x0000001c0300780c */ /* 0x000fda0003f05270 */
[----:B------:R-:W-:Y:S05]  /*4460*/  @!P0 BRA `(.L_x_1089) ;  /* 0x0000000000a48947 */ /* 0x000fea0003800000 */
[----:B------:R-:W-:-:S13]  /*4470*/  ISETP.NE.AND P0, PT, R3, 0x1d, PT ;  /* 0x0000001d0300780c */ /* 0x000fda0003f05270 */
[----:B------:R-:W-:Y:S05]  /*4480*/  @!P0 BRA `(.L_x_1090) ;  /* 0x00000000008c8947 */ /* 0x000fea0003800000 */
[----:B------:R-:W-:-:S13]  /*4490*/  ISETP.NE.AND P0, PT, R3, 0x2c, PT ;  /* 0x0000002c0300780c */ /* 0x000fda0003f05270 */
[----:B------:R-:W-:Y:S05]  /*44a0*/  @P0 BRA `(.L_x_1062) ;  /* 0x0000000000400947 */ /* 0x000fea0003800000 */
[----:B------:R-:W-:-:S05]  /*44b0*/  HADD2.F32 R3, -RZ, R2.H0_H0 ;  /* 0x20000002ff037230 */ /* 0x000fca0000004100 */
        /* <DEDUP_REMOVED lines=15> */
.L_x_1062:
        /* <DEDUP_REMOVED lines=16> */
.L_x_1091:
[----:B------:R-:W-:Y:S05]  /*46b0*/  BRA `(.L_x_1063) ;  /* 0x00000000001c7947 */ /* 0x000fea0003800000 */
.L_x_1090:
[----:B------:R-:W-:-:S06]  /*46c0*/  HADD2.F32 R2, -RZ, R2.H0_H0 ;  /* 0x20000002ff027230 */ /* 0x000fcc0000004100 */
[----:B------:R-:W0:Y:S02]  /*46d0*/  F2I.U64.TRUNC R2, R2 ;  /* 0x0000000200027311 */ /* 0x000e24000020d800 */
[----:B0-----:R0:W-:Y:S01]  /*46e0*/  STG.E.64 desc[UR36][R16.64], R2 ;  /* 0x0000000210007986 */ /* 0x0011e2000c101b24 */
[----:B------:R-:W-:Y:S05]  /*46f0*/  BRA `(.L_x_1063) ;  /* 0x00000000000c7947 */ /* 0x000fea0003800000 */
.L_x_1089:
[----:B------:R-:W-:-:S04]  /*4700*/  HADD2.F32 R2, -RZ, R2.H0_H0 ;  /* 0x20000002ff027230 */ /* 0x000fc80000004100 */
[----:B------:R-:W0:Y:S02]  /*4710*/  F2I.FTZ.U32.TRUNC.NTZ R3, R2 ;  /* 0x0000000200037305 */ /* 0x000e24000021f000 */
[----:B0-----:R0:W-:Y:S02]  /*4720*/  STG.E desc[UR36][R16.64], R3 ;  /* 0x0000000310007986 */ /* 0x0011e4000c101924 */
.L_x_1063:
[----:B------:R-:W-:-:S04]  /*4730*/  IMAD R18, R18, 0x200, R23 ;  /* 0x0000020012127824 */ /* 0x000fc800078e0217 */
[----:B------:R-:W-:-:S07]  /*4740*/  VIADD R19, R18, 0x80 ;  /* 0x0000008012137836 */ /* 0x000fce0000000000 */
.L_x_988:
[----:B------:R-:W-:Y:S05]  /*4750*/  BSYNC B6 ;  /* 0x0000000000067941 */ /* 0x000fea0003800000 */
.L_x_987:
[----:B------:R-:W-:Y:S01]  /*4760*/  ULDC UR4, c[0x0][0x210] ;  /* 0x0000840000047ab9 */ /* 0x000fe20000000800 */
[----:B------:R-:W-:Y:S01]  /*4770*/  BSSY B6, `(.L_x_1092) ;  /* 0x000046c000067945 */ /* 0x000fe20003800000 */
[----:B------:R-:W-:-:S13]  /*4780*/  ISETP.GE.AND P0, PT, R19, UR4, PT ;  /* 0x0000000413007c0c */ /* 0x000fda000bf06270 */
[----:B------:R-:W-:Y:S05]  /*4790*/  @P0 BRA `(.L_x_1093) ;  /* 0x0000004400a40947 */ /* 0x000fea0003800000 */
[----:B---3--:R-:W3:Y:S01]  /*47a0*/  LDC R6, c[0x0][0x218] ;  /* 0x00008600ff067b82 */ /* 0x008ee20000000800 */
[----:B------:R-:W-:Y:S02]  /*47b0*/  IMAD.MOV.U32 R18, RZ, RZ, RZ ;  /* 0x000000ffff127224 */ /* 0x000fe400078e00ff */
[----:B0-2---:R-:W-:Y:S02]  /*47c0*/  IMAD.MOV.U32 R0, RZ, RZ, RZ ;  /* 0x000000ffff007224 */ /* 0x005fe400078e00ff */
[----:B-1--4-:R-:W-:Y:S01]  /*47d0*/  IMAD.MOV.U32 R16, RZ, RZ, RZ ;  /* 0x000000ffff107224 */ /* 0x012fe200078e00ff */
        /* <DEDUP_REMOVED lines=350> */
.L_x_1094:
        /* <DEDUP_REMOVED lines=23> */
.L_x_1098:
[----:B------:R-:W2:Y:S02]  /*5f30*/  LDG.E.U8 R2, desc[UR36][R2.64] ;  /* 0x0000002402027981 */ /* 0x000ea4000c1e1100 */
[----:B--2---:R-:W-:-:S04]  /*5f40*/  I2FP.F32.U32 R0, R2 ;  /* 0x0000000200007245 */ /* 0x004fc80000201000 */
[----:B------:R-:W-:-:S04]  /*5f50*/  F2FP.F16.F32.PACK_AB R0, RZ, R0 ;  /* 0x00000000ff00723e */ /* 0x000fc800000000ff */
[----:B------:R-:W-:Y:S01]  /*5f60*/  PRMT R22, R0, 0x7610, R22 ;  /* 0x0000761000167816 */ /* 0x000fe20000000016 */
[----:B------:R-:W-:Y:S06]  /*5f70*/  BRA `(.L_x_1100) ;  /* 0x0000000c00bc7947 */ /* 0x000fec0003800000 */
.L_x_1097:
        /* <DEDUP_REMOVED lines=11> */
.L_x_1102:
[----:B------:R-:W2:Y:S02]  /*6030*/  LDG.E R2, desc[UR36][R2.64] ;  /* 0x0000002402027981 */ /* 0x000ea4000c1e1900 */
[----:B--2---:R-:W-:-:S04]  /*6040*/  I2FP.F32.S32 R0, R2 ;  /* 0x0000000200007245 */ /* 0x004fc80000201400 */
[----:B------:R-:W-:-:S04]  /*6050*/  F2FP.F16.F32.PACK_AB R0, RZ, R0 ;  /* 0x00000000ff00723e */ /* 0x000fc800000000ff */
[----:B------:R-:W-:Y:S01]  /*6060*/  PRMT R22, R0, 0x7610, R22 ;  /* 0x0000761000167816 */ /* 0x000fe20000000016 */
[----:B------:R-:W-:Y:S06]  /*6070*/  BRA `(.L_x_1100) ;  /* 0x0000000c007c7947 */ /* 0x000fec0003800000 */
.L_x_1101:
[----:B------:R-:W2:Y:S02]  /*6080*/  LDG.E.U16 R2, desc[UR36][R2.64] ;  /* 0x0000002402027981 */ /* 0x000ea4000c1e1500 */
[----:B--2---:R-:W0:Y:S02]  /*6090*/  I2F.S16 R0, R2 ;  /* 0x0000000200007306 */ /* 0x004e240000101400 */
[----:B0-----:R-:W-:-:S04]  /*60a0*/  F2FP.F16.F32.PACK_AB R0, RZ, R0 ;  /* 0x00000000ff00723e */ /* 0x001fc800000000ff */
[----:B------:R-:W-:Y:S01]  /*60b0*/  PRMT R22, R0, 0x7610, R22 ;  /* 0x0000761000167816 */ /* 0x000fe20000000016 */
[----:B------:R-:W-:Y:S06]  /*60c0*/  BRA `(.L_x_1100) ;  /* 0x0000000c00687947 */ /* 0x000fec0003800000 */
.L_x_1096:
        /* <DEDUP_REMOVED lines=9> */
.L_x_1104:
[----:B------:R1:W5:Y:S01]  /*6160*/  LDG.E.U16 R22, desc[UR36][R2.64] ;  /* 0x0000002402167981 */ /* 0x000362000c1e1500 */
[----:B------:R-:W-:Y:S05]  /*6170*/  BRA `(.L_x_1100) ;  /* 0x0000000c003c7947 */ /* 0x000fea0003800000 */
.L_x_1103:
        /* <DEDUP_REMOVED lines=9> */
.L_x_1106:
[----:B------:R0:W5:Y:S01]  /*6210*/  LDG.E.U16 R22, desc[UR36][R2.64] ;  /* 0x0000002402167981 */ /* 0x000162000c1e1500 */
[----:B------:R-:W-:Y:S05]  /*6220*/  BRA `(.L_x_1100) ;  /* 0x0000000c00107947 */ /* 0x000fea0003800000 */
.L_x_1105:
        /* <DEDUP_REMOVED lines=9> */
.L_x_1095:
        /* <DEDUP_REMOVED lines=14> */
.L_x_1109:
        /* <DEDUP_REMOVED lines=9> */
.L_x_1108:
        /* <DEDUP_REMOVED lines=28> */
.L_x_1111:
        /* <DEDUP_REMOVED lines=15> */
.L_x_1110:
[----:B------:R-:W2:Y:S02]  /*66e0*/  LDG.E.U16 R0, desc[UR36][R2.64] ;  /* 0x0000002402007981 */ /* 0x000ea4000c1e1500 */
[----:B--2---:R-:W-:-:S05]  /*66f0*/  IMAD.U32 R0, R0, 0x10000, RZ ;  /* 0x0001000000007824 */ /* 0x004fca00078e00ff */
[----:B------:R-:W-:-:S04]  /*6700*/  F2FP.F16.F32.PACK_AB R0, RZ, R0 ;  /* 0x00000000ff00723e */ /* 0x000fc800000000ff */
[----:B------:R-:W-:Y:S01]  /*6710*/  PRMT R22, R0, 0x7610, R22 ;  /* 0x0000761000167816 */ /* 0x000fe20000000016 */
[----:B------:R-:W-:Y:S06]  /*6720*/  BRA `(.L_x_1100) ;  /* 0x0000000400d07947 */ /* 0x000fec0003800000 */
.L_x_1107:
        /* <DEDUP_REMOVED lines=13> */
.L_x_1114:
        /* <DEDUP_REMOVED lines=21> */
.L_x_1118:
[----:B------:R-:W-:Y:S05]  /*6950*/  BSYNC B1 ;  /* 0x0000000000017941 */ /* 0x000fea0003800000 */
.L_x_1117:
[----:B------:R-:W-:Y:S01]  /*6960*/  LEA R3, R0, 0x3b800000, 0x17 ;  /* 0x3b80000000037811 */ /* 0x000fe200078eb8ff */
[----:B------:R-:W-:-:S05]  /*6970*/  IMAD.SHL.U32 R0, R2, 0x100000, RZ ;  /* 0x0010000002007824 */ /* 0x000fca00078e00ff */
[----:B------:R-:W-:-:S07]  /*6980*/  LOP3.LUT R0, R3, R0, R4, 0xfe, !PT ;  /* 0x0000000003007212 */ /* 0x000fce00078efe04 */
.L_x_1116:
[----:B------:R-:W-:Y:S05]  /*6990*/  BSYNC B0 ;  /* 0x0000000000007941 */ /* 0x000fea0003800000 */
.L_x_1115:
[----:B------:R-:W-:-:S04]  /*69a0*/  F2FP.F16.F32.PACK_AB R0, RZ, R0 ;  /* 0x00000000ff00723e */ /* 0x000fc800000000ff */
[----:B------:R-:W-:Y:S01]  /*69b0*/  PRMT R22, R0, 0x7610, R22 ;  /* 0x0000761000167816 */ /* 0x000fe20000000016 */
[----:B------:R-:W-:Y:S06]  /*69c0*/  BRA `(.L_x_1100) ;  /* 0x0000000400287947 */ /* 0x000fec0003800000 */
.L_x_1113:
        /* <DEDUP_REMOVED lines=21> */
.L_x_1122:
[----:B------:R-:W-:Y:S05]  /*6b20*/  BSYNC B1 ;  /* 0x0000000000017941 */ /* 0x000fea0003800000 */
.L_x_1121:
[----:B------:R-:W-:Y:S01]  /*6b30*/  LEA R3, R0, 0x37800000, 0x17 ;  /* 0x3780000000037811 */ /* 0x000fe200078eb8ff */
[----:B------:R-:W-:-:S05]  /*6b40*/  IMAD.SHL.U32 R0, R2, 0x200000, RZ ;  /* 0x0020000002007824 */ /* 0x000fca00078e00ff */
[----:B------:R-:W-:-:S07]  /*6b50*/  LOP3.LUT R0, R3, R0, R4, 0xfe, !PT ;  /* 0x0000000003007212 */ /* 0x000fce00078efe04 */
.L_x_1120:
[----:B------:R-:W-:Y:S05]  /*6b60*/  BSYNC B0 ;  /* 0x0000000000007941 */ /* 0x000fea0003800000 */
.L_x_1119:
[----:B------:R-:W-:-:S04]  /*6b70*/  F2FP.F16.F32.PACK_AB R0, RZ, R0 ;  /* 0x00000000ff00723e */ /* 0x000fc800000000ff */
[----:B------:R-:W-:Y:S01]  /*6b80*/  PRMT R22, R0, 0x7610, R22 ;  /* 0x0000761000167816 */ /* 0x000fe20000000016 */
[----:B------:R-:W-:Y:S06]  /*6b90*/  BRA `(.L_x_1100) ;  /* 0x0000000000b47947 */ /* 0x000fec0003800000 */
.L_x_1112:
        /* <DEDUP_REMOVED lines=14> */
.L_x_1126:
[----:B------:R-:W-:Y:S05]  /*6c80*/  BSYNC B0 ;  /* 0x0000000000007941 */ /* 0x000fea0003800000 */
.L_x_1125:
[----:B------:R-:W-:-:S04]  /*6c90*/  F2FP.F16.F32.PACK_AB R0, RZ, R0 ;  /* 0x00000000ff00723e */ /* 0x000fc800000000ff */
[----:B------:R-:W-:Y:S01]  /*6ca0*/  PRMT R22, R0, 0x7610, R22 ;  /* 0x0000761000167816 */ /* 0x000fe20000000016 */
[----:B------:R-:W-:Y:S06]  /*6cb0*/  BRA `(.L_x_1100) ;  /* 0x00000000006c7947 */ /* 0x000fec0003800000 */
.L_x_1099:
        /* <DEDUP_REMOVED lines=16> */
.L_x_1127:
[----:B------:R-:W-:Y:S01]  /*6dc0*/  PRMT R22, RZ, 0x7610, R22 ;  /* 0x00007610ff167816 */ /* 0x000fe20000000016 */
[----:B------:R-:W-:Y:S06]  /*6dd0*/  BRA `(.L_x_1100) ;  /* 0x0000000000247947 */ /* 0x000fec0003800000 */
.L_x_1124:
[----:B------:R-:W2:Y:S02]  /*6de0*/  LDG.E.64 R2, desc[UR36][R2.64] ;  /* 0x0000002402027981 */ /* 0x000ea4000c1e1b00 */
[----:B--2---:R-:W0:Y:S02]  /*6df0*/  I2F.U64 R0, R2 ;  /* 0x0000000200007312 */ /* 0x004e240000301000 */
[----:B0-----:R-:W-:-:S04]  /*6e00*/  F2FP.F16.F32.PACK_AB R0, RZ, R0 ;  /* 0x00000000ff00723e */ /* 0x001fc800000000ff */
[----:B------:R-:W-:Y:S01]  /*6e10*/  PRMT R22, R0, 0x7610, R22 ;  /* 0x0000761000167816 */ /* 0x000fe20000000016 */
[----:B------:R-:W-:Y:S06]  /*6e20*/  BRA `(.L_x_1100) ;  /* 0x0000000000107947 */ /* 0x000fec0003800000 */
.L_x_1123:
[----:B------:R-:W2:Y:S02]  /*6e30*/  LDG.E R2, desc[UR36][R2.64] ;  /* 0x0000002402027981 */ /* 0x000ea4000c1e1900 */
[----:B--2---:R-:W-:-:S04]  /*6e40*/  I2FP.F32.U32 R0, R2 ;  /* 0x0000000200007245 */ /* 0x004fc80000201000 */
[----:B------:R-:W-:-:S04]  /*6e50*/  F2FP.F16.F32.PACK_AB R0, RZ, R0 ;  /* 0x00000000ff00723e */ /* 0x000fc800000000ff */
[----:B------:R-:W-:-:S07]  /*6e60*/  PRMT R22, R0, 0x7610, R22 ;  /* 0x0000761000167816 */ /* 0x000fce0000000016 */
.L_x_1100:
        /* <DEDUP_REMOVED lines=19> */
.L_x_1131:
[----:B------:R-:W2:Y:S02]  /*6fa0*/  LDG.E.U8 R2, desc[UR36][R2.64] ;  /* 0x0000002402027981 */ /* 0x000ea4000c1e1100 */
[----:B--2---:R-:W-:-:S04]  /*6fb0*/  I2FP.F32.U32 R0, R2 ;  /* 0x0000000200007245 */ /* 0x004fc80000201000 */
[----:B------:R-:W-:Y:S01]  /*6fc0*/  F2FP.F16.F32.PACK_AB R0, RZ, R0 ;  /* 0x00000000ff00723e */ /* 0x000fe200000000ff */
[----:B------:R-:W-:Y:S06]  /*6fd0*/  BRA `(.L_x_1133) ;  /* 0x0000000c00887947 */ /* 0x000fec0003800000 */
.L_x_1130:
        /* <DEDUP_REMOVED lines=10> */
.L_x_1135:
[----:B------:R-:W2:Y:S02]  /*7080*/  LDG.E R2, desc[UR36][R2.64] ;  /* 0x0000002402027981 */ /* 0x000ea4000c1e1900 */
[----:B--2---:R-:W-:-:S04]  /*7090*/  I2FP.F32.S32 R0, R2 ;  /* 0x0000000200007245 */ /* 0x004fc80000201400 */
[----:B------:R-:W-:Y:S01]  /*70a0*/  F2FP.F16.F32.PACK_AB R0, RZ, R0 ;  /* 0x00000000ff00723e */ /* 0x000fe200000000ff */
[----:B------:R-:W-:Y:S06]  /*70b0*/  BRA `(.L_x_1133) ;  /* 0x0000000c00507947 */ /* 0x000fec0003800000 */
.L_x_1134:
[----:B------:R-:W2:Y:S02]  /*70c0*/  LDG.E.U16 R2, desc[UR36][R2.64] ;  /* 0x0000002402027981 */ /* 0x000ea4000c1e1500 */
[----:B--2---:R-:W0:Y:S02]  /*70d0*/  I2F.S16 R0, R2 ;  /* 0x0000000200007306 */ /* 0x004e240000101400 */
[----:B0-----:R-:W-:Y:S01]  /*70e0*/  F2FP.F16.F32.PACK_AB R0, RZ, R0 ;  /* 0x00000000ff00723e */ /* 0x001fe200000000ff */
[----:B------:R-:W-:Y:S06]  /*70f0*/  BRA `(.L_x_1133) ;  /* 0x0000000c00407947 */ /* 0x000fec0003800000 */
.L_x_1129:
        /* <DEDUP_REMOVED lines=9> */
.L_x_1137:
[----:B------:R0:W5:Y:S01]  /*7190*/  LDG.E.U16 R0, desc[UR36][R2.64] ;  /* 0x0000002402007981 */ /* 0x000162000c1e1500 */
[----:B------:R-:W-:Y:S05]  /*71a0*/  BRA `(.L_x_1133) ;  /* 0x0000000c00147947 */ /* 0x000fea0003800000 */
.L_x_1136:
        /* <DEDUP_REMOVED lines=9> */
.L_x_1139:
[----:B------:R1:W5:Y:S01]  /*7240*/  LDG.E.U16 R0, desc[UR36][R2.64] ;  /* 0x0000002402007981 */ /* 0x000362000c1e1500 */
[----:B------:R-:W-:Y:S05]  /*7250*/  BRA `(.L_x_1133) ;  /* 0x0000000800e87947 */ /* 0x000fea0003800000 */
.L_x_1138:
        /* <DEDUP_REMOVED lines=8> */
.L_x_1128:
        /* <DEDUP_REMOVED lines=13> */
.L_x_1142:
        /* <DEDUP_REMOVED lines=8> */
.L_x_1141:
        /* <DEDUP_REMOVED lines=28> */
.L_x_1144:
        /* <DEDUP_REMOVED lines=15> */
.L_x_1143:
[----:B------:R-:W2:Y:S02]  /*76e0*/  LDG.E.U16 R0, desc[UR36][R2.64] ;  /* 0x0000002402007981 */ /* 0x000ea4000c1e1500 */
[----:B--2---:R-:W-:-:S05]  /*76f0*/  IMAD.U32 R0, R0, 0x10000, RZ ;  /* 0x0001000000007824 */ /* 0x004fca00078e00ff */
[----:B------:R-:W-:Y:S01]  /*7700*/  F2FP.F16.F32.PACK_AB R0, RZ, R0 ;  /* 0x00000000ff00723e */ /* 0x000fe200000000ff */
[----:B------:R-:W-:Y:S06]  /*7710*/  BRA `(.L_x_1133) ;  /* 0x0000000400b87947 */ /* 0x000fec0003800000 */
.L_x_1140:
        /* <DEDUP_REMOVED lines=12> */
.L_x_1147:
        /* <DEDUP_REMOVED lines=21> */
.L_x_1151:
[----:B------:R-:W-:Y:S05]  /*7930*/  BSYNC B1 ;  /* 0x0000000000017941 */ /* 0x000fea0003800000 */
.L_x_1150:
[----:B------:R-:W-:Y:S01]  /*7940*/  LEA R3, R0, 0x3b800000, 0x17 ;  /* 0x3b80000000037811 */ /* 0x000fe200078eb8ff */
[----:B------:R-:W-:-:S05]  /*7950*/  IMAD.SHL.U32 R0, R2, 0x100000, RZ ;  /* 0x0010000002007824 */ /* 0x000fca00078e00ff */
[----:B------:R-:W-:-:S07]  /*7960*/  LOP3.LUT R0, R3, R0, R4, 0xfe, !PT ;  /* 0x0000000003007212 */ /* 0x000fce00078efe04 */
.L_x_1149:
[----:B------:R-:W-:Y:S05]  /*7970*/  BSYNC B0 ;  /* 0x0000000000007941 */ /* 0x000fea0003800000 */
.L_x_1148:
[----:B------:R-:W-:Y:S01]  /*7980*/  F2FP.F16.F32.PACK_AB R0, RZ, R0 ;  /* 0x00000000ff00723e */ /* 0x000fe200000000ff */
[----:B------:R-:W-:Y:S06]  /*7990*/  BRA `(.L_x_1133) ;  /* 0x0000000400187947 */ /* 0x000fec0003800000 */
.L_x_1146:
        /* <DEDUP_REMOVED lines=21> */
.L_x_1155:
[----:B------:R-:W-:Y:S05]  /*7af0*/  BSYNC B1 ;  /* 0x0000000000017941 */ /* 0x000fea0003800000 */
.L_x_1154:
[----:B------:R-:W-:Y:S01]  /*7b00*/  LEA R3, R0, 0x37800000, 0x17 ;  /* 0x3780000000037811 */ /* 0x000fe200078eb8ff */
[----:B------:R-:W-:-:S05]  /*7b10*/  IMAD.SHL.U32 R0, R2, 0x200000, RZ ;  /* 0x0020000002007824 */ /* 0x000fca00078e00ff */
[----:B------:R-:W-:-:S07]  /*7b20*/  LOP3.LUT R0, R3, R0, R4, 0xfe, !PT ;  /* 0x0000000003007212 */ /* 0x000fce00078efe04 */
.L_x_1153:
[----:B------:R-:W-:Y:S05]  /*7b30*/  BSYNC B0 ;  /* 0x0000000000007941 */ /* 0x000fea0003800000 */
.L_x_1152:
[----:B------:R-:W-:Y:S01]  /*7b40*/  F2FP.F16.F32.PACK_AB R0, RZ, R0 ;  /* 0x00000000ff00723e */ /* 0x000fe200000000ff */
[----:B------:R-:W-:Y:S06]  /*7b50*/  BRA `(.L_x_1133) ;  /* 0x0000000000a87947 */ /* 0x000fec0003800000 */
.L_x_1145:
        /* <DEDUP_REMOVED lines=14> */
.L_x_1159:
[----:B------:R-:W-:Y:S05]  /*7c40*/  BSYNC B0 ;  /* 0x0000000000007941 */ /* 0x000fea0003800000 */
.L_x_1158:
[----:B------:R-:W-:Y:S01]  /*7c50*/  F2FP.F16.F32.PACK_AB R0, RZ, R0 ;  /* 0x00000000ff00723e */ /* 0x000fe200000000ff */
[----:B------:R-:W-:Y:S06]  /*7c60*/  BRA `(.L_x_1133) ;  /* 0x0000000000647947 */ /* 0x000fec0003800000 */
.L_x_1132:
        /* <DEDUP_REMOVED lines=16> */
.L_x_1160:
[----:B------:R-:W-:Y:S01]  /*7d70*/  PRMT R0, RZ, 0x7610, R0 ;  /* 0x00007610ff007816 */ /* 0x000fe20000000000 */
[----:B------:R-:W-:Y:S06]  /*7d80*/  BRA `(.L_x_1133) ;  /* 0x00000000001c7947 */ /* 0x000fec0003800000 */
.L_x_1157:
[----:B------:R-:W2:Y:S02]  /*7d90*/  LDG.E.64 R2, desc[UR36][R2.64] ;  /* 0x0000002402027981 */ /* 0x000ea4000c1e1b00 */
[----:B--2---:R-:W0:Y:S02]  /*7da0*/  I2F.U64 R0, R2 ;  /* 0x0000000200007312 */ /* 0x004e240000301000 */
[----:B0-----:R-:W-:Y:S01]  /*7db0*/  F2FP.F16.F32.PACK_AB R0, RZ, R0 ;  /* 0x00000000ff00723e */ /* 0x001fe200000000ff */
[----:B------:R-:W-:Y:S06]  /*7dc0*/  BRA `(.L_x_1133) ;  /* 0x00000000000c7947 */ /* 0x000fec0003800000 */
.L_x_1156:
[----:B------:R-:W2:Y:S02]  /*7dd0*/  LDG.E R2, desc[UR36][R2.64] ;  /* 0x0000002402027981 */ /* 0x000ea4000c1e1900 */
[----:B--2---:R-:W-:-:S04]  /*7de0*/  I2FP.F32.U32 R0, R2 ;  /* 0x0000000200007245 */ /* 0x004fc80000201000 */
[----:B------:R-:W-:-:S07]  /*7df0*/  F2FP.F16.F32.PACK_AB R0, RZ, R0 ;  /* 0x00000000ff00723e */ /* 0x000fce00000000ff */
.L_x_1133:
        /* <DEDUP_REMOVED lines=15> */
.L_x_1162:
[----:B------:R-:W-:Y:S05]  /*7ef0*/  BSYNC B0 ;  /* 0x0000000000007941 */ /* 0x000fea0003800000 */
.L_x_1161:
        /* <DEDUP_REMOVED lines=13> */
.L_x_1166:
[----:B------:R-:W-:-:S06]  /*7fd0*/  HADD2.F32 R3, -RZ, R2.H0_H0 ;  /* 0x20000002ff037230 */ /* 0x000fcc0000004100 */
[----:B------:R-:W0:Y:S02]  /*7fe0*/  F2I.S64.TRUNC R2, R3 ;  /* 0x0000000300027311 */ /* 0x000e24000020d900 */
[----:B0-----:R0:W-:Y:S01]  /*7ff0*/  STG.E.U8 desc[UR36][R16.64], R2 ;  /* 0x0000000210007986 */ /* 0x0011e2000c101124 */
[----:B------:R-:W-:Y:S05]  /*8000*/  BRA `(.L_x_1168) ;  /* 0x0000000c00847947 */ /* 0x000fea0003800000 */
.L_x_1165:
        /* <DEDUP_REMOVED lines=10> */
.L_x_1170:
[----:B------:R-:W-:-:S04]  /*80b0*/  HADD2.F32 R2, -RZ, R2.H0_H0 ;  /* 0x20000002ff027230 */ /* 0x000fc80000004100 */
[----:B------:R-:W0:Y:S02]  /*80c0*/  F2I.FTZ.TRUNC.NTZ R3, R2 ;  /* 0x0000000200037305 */ /* 0x000e24000021f100 */
[----:B0-----:R0:W-:Y:S01]  /*80d0*/  STG.E desc[UR36][R16.64], R3 ;  /* 0x0000000310007986 */ /* 0x0011e2000c101924 */
[----:B------:R-:W-:Y:S05]  /*80e0*/  BRA `(.L_x_1168) ;  /* 0x0000000c004c7947 */ /* 0x000fea0003800000 */
.L_x_1169:
[----:B------:R-:W-:-:S04]  /*80f0*/  HADD2.F32 R2, -RZ, R2.H0_H0 ;  /* 0x20000002ff027230 */ /* 0x000fc80000004100 */
[----:B------:R-:W0:Y:S02]  /*8100*/  F2I.FTZ.TRUNC.NTZ R3, R2 ;  /* 0x0000000200037305 */ /* 0x000e24000021f100 */
[----:B0-----:R0:W-:Y:S01]  /*8110*/  STG.E.U16 desc[UR36][R16.64], R3 ;  /* 0x0000000310007986 */ /* 0x0011e2000c101524 */
[----:B------:R-:W-:Y:S05]  /*8120*/  BRA `(.L_x_1168) ;  /* 0x0000000c003c7947 */ /* 0x000fea0003800000 */
.L_x_1164:
        /* <DEDUP_REMOVED lines=9> */
.L_x_1172:
[----:B------:R0:W-:Y:S01]  /*81c0*/  STG.E.U16 desc[UR36][R16.64], R2 ;  /* 0x0000000210007986 */ /* 0x0001e2000c101524 */
[----:B------:R-:W-:Y:S05]  /*81d0*/  BRA `(.L_x_1168) ;  /* 0x0000000c00107947 */ /* 0x000fea0003800000 */
.L_x_1171:
        /* <DEDUP_REMOVED lines=10> */
.L_x_1174:
[----:B------:R-:W-:-:S05]  /*8280*/  HADD2.F32 R0, -RZ, R2.H0_H0 ;  /* 0x20000002ff007230 */ /* 0x000fca0000004100 */
[----:B------:R-:W-:-:S04]  /*8290*/  F2FP.F16.F32.PACK_AB R0, RZ, R0 ;  /* 0x00000000ff00723e */ /* 0x000fc800000000ff */
[----:B------:R-:W-:-:S05]  /*82a0*/  PRMT R0, R0, 0x5410, RZ ;  /* 0x0000541000007816 */ /* 0x000fca00000000ff */
[----:B------:R0:W-:Y:S01]  /*82b0*/  STG.E desc[UR36][R16.64], R0 ;  /* 0x0000000010007986 */ /* 0x0001e2000c101924 */
[----:B------:R-:W-:Y:S05]  /*82c0*/  BRA `(.L_x_1168) ;  /* 0x0000000800d47947 */ /* 0x000fea0003800000 */
.L_x_1173:
[----:B------:R-:W-:-:S05]  /*82d0*/  HADD2.F32 R2, -RZ, R2.H0_H0 ;  /* 0x20000002ff027230 */ /* 0x000fca0000004100 */
[----:B------:R-:W-:-:S06]  /*82e0*/  FMUL.FTZ R2, R2, 1 ;  /* 0x3f80000002027820 */ /* 0x000fcc0000410000 */
[----:B------:R-:W0:Y:S02]  /*82f0*/  F2F.F64.F32 R2, R2 ;  /* 0x0000000200027310 */ /* 0x000e240000201800 */
[----:B0-----:R0:W-:Y:S01]  /*8300*/  STG.E.64 desc[UR36][R16.64], R2 ;  /* 0x0000000210007986 */ /* 0x0011e2000c101b24 */
[----:B------:R-:W-:Y:S05]  /*8310*/  BRA `(.L_x_1168) ;  /* 0x0000000800c07947 */ /* 0x000fea0003800000 */
.L_x_1163:
        /* <DEDUP_REMOVED lines=13> */
.L_x_1177:
[----:B------:R-:W-:Y:S01]  /*83f0*/  HADD2.F32 R2, -RZ, R2.H0_H0 ;  /* 0x20000002ff027230 */ /* 0x000fe20000004100 */
[----:B------:R-:W-:-:S04]  /*8400*/  CS2R R6, SRZ ;  /* 0x0000000000067805 */ /* 0x000fc8000001ff00 */
[----:B------:R-:W-:-:S04]  /*8410*/  FMUL.FTZ R2, R2, 1 ;  /* 0x3f80000002027820 */ /* 0x000fc80000410000 */
[----:B------:R-:W0:Y:S02]  /*8420*/  F2F.F64.F32 R4, R2 ;  /* 0x0000000200047310 */ /* 0x000e240000201800 */
[----:B0-----:R0:W-:Y:S01]  /*8430*/  STG.E.128 desc[UR36][R16.64], R4 ;  /* 0x0000000410007986 */ /* 0x0011e2000c101d24 */
[----:B------:R-:W-:Y:S05]  /*8440*/  BRA `(.L_x_1168) ;  /* 0x0000000800747947 */ /* 0x000fea0003800000 */
.L_x_1176:
        /* <DEDUP_REMOVED lines=21> */
.L_x_1181:
[----:B------:R-:W-:Y:S05]  /*85a0*/  BSYNC B0 ;  /* 0x0000000000007941 */ /* 0x000fea0003800000 */
.L_x_1180:
[----:B------:R-:W-:-:S05]  /*85b0*/  LOP3.LUT R3, R0, R3, RZ, 0xfc, !PT ;  /* 0x0000000300037212 */ /* 0x000fca00078efcff */
[----:B------:R0:W-:Y:S01]  /*85c0*/  STG.E.U8 desc[UR36][R16.64], R3 ;  /* 0x0000000310007986 */ /* 0x0001e2000c101124 */
[----:B------:R-:W-:Y:S05]  /*85d0*/  BRA `(.L_x_1168) ;  /* 0x0000000800107947 */ /* 0x000fea0003800000 */
.L_x_1179:
        /* <DEDUP_REMOVED lines=13> */
.L_x_1183:
[----:B------:R-:W-:Y:S01]  /*86b0*/  IMAD.MOV.U32 R0, RZ, RZ, 0x7f ;  /* 0x0000007fff007424 */ /* 0x000fe200078e00ff */
[----:B------:R-:W-:-:S04]  /*86c0*/  ISETP.GT.U32.AND P0, PT, R2, 0x7f800000, PT ;  /* 0x7f8000000200780c */ /* 0x000fc80003f04070 */
[----:B------:R-:W-:-:S09]  /*86d0*/  SEL R0, R0, 0x7c, P0 ;  /* 0x0000007c00007807 */ /* 0x000fd20000000000 */
.L_x_1184:
[----:B------:R-:W-:Y:S05]  /*86e0*/  BSYNC B0 ;  /* 0x0000000000007941 */ /* 0x000fea0003800000 */
.L_x_1182:
[----:B------:R-:W-:-:S04]  /*86f0*/  LOP3.LUT R2, R3, 0x80000000, RZ, 0xc0, !PT ;  /* 0x8000000003027812 */ /* 0x000fc800078ec0ff */
[----:B------:R-:W-:-:S04]  /*8700*/  SHF.R.U32.HI R3, RZ, 0x18, R2 ;  /* 0x00000018ff037819 */ /* 0x000fc80000011602 */
[----:B------:R-:W-:-:S05]  /*8710*/  LOP3.LUT R3, R0, R3, RZ, 0xfc, !PT ;  /* 0x0000000300037212 */ /* 0x000fca00078efcff */
[----:B------:R0:W-:Y:S01]  /*8720*/  STG.E.U8 desc[UR36][R16.64], R3 ;  /* 0x0000000310007986 */ /* 0x0001e2000c101124 */
[----:B------:R-:W-:Y:S05]  /*8730*/  BRA `(.L_x_1168) ;  /* 0x0000000400b87947 */ /* 0x000fea0003800000 */
.L_x_1178:
[----:B------:R-:W-:-:S05]  /*8740*/  HADD2.F32 R0, -RZ, R2.H0_H0 ;  /* 0x20000002ff007230 */ /* 0x000fca0000004100 */
[----:B------:R-:W-:-:S05]  /*8750*/  F2FP.BF16.F32.PACK_AB R0, RZ, R0 ;  /* 0x00000000ff00723e */ /* 0x000fca00000010ff */
[----:B------:R0:W-:Y:S01]  /*8760*/  STG.E.U16 desc[UR36][R16.64], R0 ;  /* 0x0000000010007986 */ /* 0x0001e2000c101524 */
[----:B------:R-:W-:Y:S05]  /*8770*/  BRA `(.L_x_1168) ;  /* 0x0000000400a87947 */ /* 0x000fea0003800000 */
.L_x_1175:
        /* <DEDUP_REMOVED lines=12> */
.L_x_1187:
        /* <DEDUP_REMOVED lines=17> */
.L_x_1190:
[----:B------:R-:W-:-:S04]  /*8950*/  LOP3.LUT R2, R3, 0x80000000, RZ, 0xc0, !PT ;  /* 0x8000000003027812 */ /* 0x000fc800078ec0ff */
[----:B------:R-:W-:-:S04]  /*8960*/  SHF.R.U32.HI R3, RZ, 0x18, R2 ;  /* 0x00000018ff037819 */ /* 0x000fc80000011602 */
[----:B------:R-:W-:-:S04]  /*8970*/  LOP3.LUT R0, R0, R3, RZ, 0xfc, !PT ;  /* 0x0000000300007212 */ /* 0x000fc800078efcff */
[----:B------:R-:W-:-:S07]  /*8980*/  PRMT R8, R0, 0x7610, R8 ;  /* 0x0000761000087816 */ /* 0x000fce0000000008 */
.L_x_1189:
[----:B------:R-:W-:Y:S05]  /*8990*/  BSYNC B0 ;  /* 0x0000000000007941 */ /* 0x000fea0003800000 */
.L_x_1188:
[----:B------:R3:W-:Y:S01]  /*89a0*/  STG.E.U8 desc[UR36][R16.64], R8 ;  /* 0x0000000810007986 */ /* 0x0007e2000c101124 */
[----:B------:R-:W-:Y:S05]  /*89b0*/  BRA `(.L_x_1168) ;  /* 0x0000000400187947 */ /* 0x000fea0003800000 */
.L_x_1186:
        /* <DEDUP_REMOVED lines=17> */
.L_x_1193:
[----:B------:R-:W-:-:S04]  /*8ad0*/  LOP3.LUT R2, R3, 0x80000000, RZ, 0xc0, !PT ;  /* 0x8000000003027812 */ /* 0x000fc800078ec0ff */
[----:B------:R-:W-:-:S04]  /*8ae0*/  SHF.R.U32.HI R3, RZ, 0x18, R2 ;  /* 0x00000018ff037819 */ /* 0x000fc80000011602 */
[----:B------:R-:W-:-:S04]  /*8af0*/  LOP3.LUT R0, R0, R3, RZ, 0xfc, !PT ;  /* 0x0000000300007212 */ /* 0x000fc800078efcff */
[----:B------:R-:W-:-:S07]  /*8b00*/  PRMT R8, R0, 0x7610, R8 ;  /* 0x0000761000087816 */ /* 0x000fce0000000008 */
.L_x_1192:
[----:B------:R-:W-:Y:S05]  /*8b10*/  BSYNC B0 ;  /* 0x0000000000007941 */ /* 0x000fea0003800000 */
.L_x_1191:
[----:B------:R0:W-:Y:S01]  /*8b20*/  STG.E.U8 desc[UR36][R16.64], R8 ;  /* 0x0000000810007986 */ /* 0x0001e2000c101124 */
[----:B------:R-:W-:Y:S05]  /*8b30*/  BRA `(.L_x_1168) ;  /* 0x0000000000b87947 */ /* 0x000fea0003800000 */
.L_x_1185:
        /* <DEDUP_REMOVED lines=22> */
.L_x_1167:
        /* <DEDUP_REMOVED lines=16> */
.L_x_1196:
[----:B------:R-:W-:Y:S05]  /*8da0*/  BRA `(.L_x_1168) ;  /* 0x00000000001c7947 */ /* 0x000fea0003800000 */
.L_x_1195:
[----:B------:R-:W-:-:S06]  /*8db0*/  HADD2.F32 R2, -RZ, R2.H0_H0 ;  /* 0x20000002ff027230 */ /* 0x000fcc0000004100 */
[----:B------:R-:W0:Y:S02]  /*8dc0*/  F2I.U64.TRUNC R2, R2 ;  /* 0x0000000200027311 */ /* 0x000e24000020d800 */
[----:B0-----:R2:W-:Y:S01]  /*8dd0*/  STG.E.64 desc[UR36][R16.64], R2 ;  /* 0x0000000210007986 */ /* 0x0015e2000c101b24 */
[----:B------:R-:W-:Y:S05]  /*8de0*/  BRA `(.L_x_1168) ;  /* 0x00000000000c7947 */ /* 0x000fea0003800000 */
.L_x_1194:
[----:B------:R-:W-:-:S04]  /*8df0*/  HADD2.F32 R2, -RZ, R2.H0_H0 ;  /* 0x20000002ff027230 */ /* 0x000fc80000004100 */
[----:B------:R-:W0:Y:S02]  /*8e00*/  F2I.FTZ.U32.TRUNC.NTZ R3, R2 ;  /* 0x0000000200037305 */ /* 0x000e24000021f000 */
[----:B0-----:R0:W-:Y:S02]  /*8e10*/  STG.E desc[UR36][R16.64], R3 ;  /* 0x0000000310007986 */ /* 0x0011e4000c101924 */
.L_x_1168:
[----:B------:R-:W-:-:S07]  /*8e20*/  VIADD R19, R19, 0x80 ;  /* 0x0000008013137836 */ /* 0x000fce0000000000 */
.L_x_1093:
[----:B------:R-:W-:Y:S05]  /*8e30*/  BSYNC B6 ;  /* 0x0000000000067941 */ /* 0x000fea0003800000 */
.L_x_1092:
[----:B------:R-:W-:Y:S01]  /*8e40*/  ULDC UR4, c[0x0][0x210] ;  /* 0x0000840000047ab9 */ /* 0x000fe20000000800 */
[----:B------:R-:W-:Y:S01]  /*8e50*/  BSSY B6, `(.L_x_1197) ;  /* 0x000046c000067945 */ /* 0x000fe20003800000 */
[----:B------:R-:W-:-:S13]  /*8e60*/  ISETP.GE.AND P0, PT, R19, UR4, PT ;  /* 0x0000000413007c0c */ /* 0x000fda000bf06270 */
[----:B------:R-:W-:Y:S05]  /*8e70*/  @P0 BRA `(.L_x_1198) ;  /* 0x0000004400a40947 */ /* 0x000fea0003800000 */
[----:B0--3--:R-:W0:Y:S01]  /*8e80*/  LDC R6, c[0x0][0x218] ;  /* 0x00008600ff067b82 */ /* 0x009e220000000800 */
[----:B------:R-:W-:Y:S02]  /*8e90*/  IMAD.MOV.U32 R18, RZ, RZ, RZ ;  /* 0x000000ffff127224 */ /* 0x000fe400078e00ff */
[----:B--2---:R-:W-:Y:S02]  /*8ea0*/  IMAD.MOV.U32 R0, RZ, RZ, RZ ;  /* 0x000000ffff007224 */ /* 0x004fe400078e00ff */
[----:B-1--4-:R-:W-:Y:S01]  /*8eb0*/  IMAD.MOV.U32 R16, RZ, RZ, RZ ;  /* 0x000000ffff107224 */ /* 0x012fe200078e00ff */
        /* <DEDUP_REMOVED lines=350> */
.L_x_1199:
        /* <DEDUP_REMOVED lines=23> */
.L_x_1203:
[----:B------:R-:W2:Y:S02]  /*a610*/  LDG.E.U8 R2, desc[UR36][R2.64] ;  /* 0x0000002402027981 */ /* 0x000ea4000c1e1100 */
[----:B--2---:R-:W-:-:S04]  /*a620*/  I2FP.F32.U32 R0, R2 ;  /* 0x0000000200007245 */ /* 0x004fc80000201000 */
[----:B------:R-:W-:-:S04]  /*a630*/  F2FP.F16.F32.PACK_AB R0, RZ, R0 ;  /* 0x00000000ff00723e */ /* 0x000fc800000000ff */
[----:B------:R-:W-:Y:S01]  /*a640*/  PRMT R22, R0, 0x7610, R22 ;  /* 0x0000761000167816 */ /* 0x000fe20000000016 */
[----:B------:R-:W-:Y:S06]  /*a650*/  BRA `(.L_x_1205) ;  /* 0x0000000c00bc7947 */ /* 0x000fec0003800000 */
.L_x_1202:
        /* <DEDUP_REMOVED lines=11> */
.L_x_1207:
[----:B------:R-:W2:Y:S02]  /*a710*/  LDG.E R2, desc[UR36][R2.64] ;  /* 0x0000002402027981 */ /* 0x000ea4000c1e1900 */
[----:B--2---:R-:W-:-:S04]  /*a720*/  I2FP.F32.S32 R0, R2 ;  /* 0x0000000200007245 */ /* 0x004fc80000201400 */
[----:B------:R-:W-:-:S04]  /*a730*/  F2FP.F16.F32.PACK_AB R0, RZ, R0 ;  /* 0x00000000ff00723e */ /* 0x000fc800000000ff */
[----:B------:R-:W-:Y:S01]  /*a740*/  PRMT R22, R0, 0x7610, R22 ;  /* 0x0000761000167816 */ /* 0x000fe20000000016 */
[----:B------:R-:W-:Y:S06]  /*a750*/  BRA `(.L_x_1205) ;  /* 0x0000000c007c7947 */ /* 0x000fec0003800000 */
.L_x_1206:
[----:B------:R-:W2:Y:S02]  /*a760*/  LDG.E.U16 R2, desc[UR36][R2.64] ;  /* 0x0000002402027981 */ /* 0x000ea4000c1e1500 */
[----:B--2---:R-:W0:Y:S02]  /*a770*/  I2F.S16 R0, R2 ;  /* 0x0000000200007306 */ /* 0x004e240000101400 */
[----:B0-----:R-:W-:-:S04]  /*a780*/  F2FP.F16.F32.PACK_AB R0, RZ, R0 ;  /* 0x00000000ff00723e */ /* 0x001fc800000000ff */
[----:B------:R-:W-:Y:S01]  /*a790*/  PRMT R22, R0, 0x7610, R22 ;  /* 0x0000761000167816 */ /* 0x000fe20000000016 */
[----:B------:R-:W-:Y:S06]  /*a7a0*/  BRA `(.L_x_1205) ;  /* 0x0000000c00687947 */ /* 0x000fec0003800000 */
.L_x_1201:
        /* <DEDUP_REMOVED lines=9> */
.L_x_1209:
[----:B------:R0:W5:Y:S01]  /*a840*/  LDG.E.U16 R22, desc[UR36][R2.64] ;  /* 0x0000002402167981 */ /* 0x000162000c1e1500 */
[----:B------:R-:W-:Y:S05]  /*a850*/  BRA `(.L_x_1205) ;  /* 0x0000000c003c7947 */ /* 0x000fea0003800000 */
.L_x_1208:
        /* <DEDUP_REMOVED lines=9> */
.L_x_1211:
[----:B------:R1:W5:Y:S01]  /*a8f0*/  LDG.E.U16 R22, desc[UR36][R2.64] ;  /* 0x0000002402167981 */ /* 0x000362000c1e1500 */
[----:B------:R-:W-:Y:S05]  /*a900*/  BRA `(.L_x_1205) ;  /* 0x0000000c00107947 */ /* 0x000fea0003800000 */
.L_x_1210:
        /* <DEDUP_REMOVED lines=9> */
.L_x_1200:
        /* <DEDUP_REMOVED lines=14> */
.L_x_1214:
        /* <DEDUP_REMOVED lines=9> */
.L_x_1213:
        /* <DEDUP_REMOVED lines=28> */
.L_x_1216:
        /* <DEDUP_REMOVED lines=15> */
.L_x_1215:
[----:B------:R-:W2:Y:S02]  /*adc0*/  LDG.E.U16 R0, desc[UR36][R2.64] ;  /* 0x0000002402007981 */ /* 0x000ea4000c1e1500 */
[----:B--2---:R-:W-:-:S05]  /*add0*/  IMAD.U32 R0, R0, 0x10000, RZ ;  /* 0x0001000000007824 */ /* 0x004fca00078e00ff */
[----:B------:R-:W-:-:S04]  /*ade0*/  F2FP.F16.F32.PACK_AB R0, RZ, R0 ;  /* 0x00000000ff00723e */ /* 0x000fc800000000ff */
[----:B------:R-:W-:Y:S01]  /*adf0*/  PRMT R22, R0, 0x7610, R22 ;  /* 0x0000761000167816 */ /* 0x000fe20000000016 */
[----:B------:R-:W-:Y:S06]  /*ae00*/  BRA `(.L_x_1205) ;  /* 0x0000000400d07947 */ /* 0x000fec0003800000 */
.L_x_1212:
        /* <DEDUP_REMOVED lines=13> */
.L_x_1219:
        /* <DEDUP_REMOVED lines=21> */
.L_x_1223:
[----:B------:R-:W-:Y:S05]  /*b030*/  BSYNC B1 ;  /* 0x0000000000017941 */ /* 0x000fea0003800000 */
.L_x_1222:
[----:B------:R-:W-:Y:S01]  /*b040*/  LEA R3, R0, 0x3b800000, 0x17 ;  /* 0x3b80000000037811 */ /* 0x000fe200078eb8ff */
[----:B------:R-:W-:-:S05]  /*b050*/  IMAD.SHL.U32 R0, R2, 0x100000, RZ ;  /* 0x0010000002007824 */ /* 0x000fca00078e00ff */
[----:B------:R-:W-:-:S07]  /*b060*/  LOP3.LUT R0, R3, R0, R4, 0xfe, !PT ;  /* 0x0000000003007212 */ /* 0x000fce00078efe04 */
.L_x_1221:
[----:B------:R-:W-:Y:S05]  /*b070*/  BSYNC B0 ;  /* 0x0000000000007941 */ /* 0x000fea0003800000 */
.L_x_1220:
[----:B------:R-:W-:-:S04]  /*b080*/  F2FP.F16.F32.PACK_AB R0, RZ, R0 ;  /* 0x00000000ff00723e */ /* 0x000fc800000000ff */
[----:B------:R-:W-:Y:S01]  /*b090*/  PRMT R22, R0, 0x7610, R22 ;  /* 0x0000761000167816 */ /* 0x000fe20000000016 */
[----:B------:R-:W-:Y:S06]  /*b0a0*/  BRA `(.L_x_1205) ;  /* 0x0000000400287947 */ /* 0x000fec0003800000 */
.L_x_1218:
        /* <DEDUP_REMOVED lines=21> */
.L_x_1227:
[----:B------:R-:W-:Y:S05]  /*b200*/  BSYNC B1 ;  /* 0x0000000000017941 */ /* 0x000fea0003800000 */
.L_x_1226:
[----:B------:R-:W-:Y:S01]  /*b210*/  LEA R3, R0, 0x37800000, 0x17 ;  /* 0x3780000000037811 */ /* 0x000fe200078eb8ff */
[----:B------:R-:W-:-:S05]  /*b220*/  IMAD.SHL.U32 R0, R2, 0x200000, RZ ;  /* 0x0020000002007824 */ /* 0x000fca00078e00ff */
[----:B------:R-:W-:-:S07]  /*b230*/  LOP3.LUT R0, R3, R0, R4, 0xfe, !PT ;  /* 0x0000000003007212 */ /* 0x000fce00078efe04 */
.L_x_1225:
[----:B------:R-:W-:Y:S05]  /*b240*/  BSYNC B0 ;  /* 0x0000000000007941 */ /* 0x000fea0003800000 */
.L_x_1224:
[----:B------:R-:W-:-:S04]  /*b250*/  F2FP.F16.F32.PACK_AB R0, RZ, R0 ;  /* 0x00000000ff00723e */ /* 0x000fc800000000ff */
[----:B------:R-:W-:Y:S01]  /*b260*/  PRMT R22, R0, 0x7610, R22 ;  /* 0x0000761000167816 */ /* 0x000fe20000000016 */
[----:B------:R-:W-:Y:S06]  /*b270*/  BRA `(.L_x_1205) ;  /* 0x0000000000b47947 */ /* 0x000fec0003800000 */
.L_x_1217:
        /* <DEDUP_REMOVED lines=14> */
.L_x_1231:
[----:B------:R-:W-:Y:S05]  /*b360*/  BSYNC B0 ;  /* 0x0000000000007941 */ /* 0x000fea0003800000 */
.L_x_1230:
[----:B------:R-:W-:-:S04]  /*b370*/  F2FP.F16.F32.PACK_AB R0, RZ, R0 ;  /* 0x00000000ff00723e */ /* 0x000fc800000000ff */
[----:B------:R-:W-:Y:S01]  /*b380*/  PRMT R22, R0, 0x7610, R22 ;  /* 0x0000761000167816 */ /* 0x000fe20000000016 */
[----:B------:R-:W-:Y:S06]  /*b390*/  BRA `(.L_x_1205) ;  /* 0x00000000006c7947 */ /* 0x000fec0003800000 */
.L_x_1204:
        /* <DEDUP_REMOVED lines=16> */
.L_x_1232:
[----:B------:R-:W-:Y:S01]  /*b4a0*/  PRMT R22, RZ, 0x7610, R22 ;  /* 0x00007610ff167816 */ /* 0x000fe20000000016 */
[----:B------:R-:W-:Y:S06]  /*b4b0*/  BRA `(.L_x_1205) ;  /* 0x0000000000247947 */ /* 0x000fec0003800000 */
.L_x_1229:
[----:B------:R-:W2:Y:S02]  /*b4c0*/  LDG.E.64 R2, desc[UR36][R2.64] ;  /* 0x0000002402027981 */ /* 0x000ea4000c1e1b00 */
[----:B--2---:R-:W0:Y:S02]  /*b4d0*/  I2F.U64 R0, R2 ;  /* 0x0000000200007312 */ /* 0x004e240000301000 */
[----:B0-----:R-:W-:-:S04]  /*b4e0*/  F2FP.F16.F32.PACK_AB R0, RZ, R0 ;  /* 0x00000000ff00723e */ /* 0x001fc800000000ff */
[----:B------:R-:W-:Y:S01]  /*b4f0*/  PRMT R22, R0, 0x7610, R22 ;  /* 0x0000761000167816 */ /* 0x000fe20000000016 */
[----:B------:R-:W-:Y:S06]  /*b500*/  BRA `(.L_x_1205) ;  /* 0x0000000000107947 */ /* 0x000fec0003800000 */
.L_x_1228:
[----:B------:R-:W2:Y:S02]  /*b510*/  LDG.E R2, desc[UR36][R2.64] ;  /* 0x0000002402027981 */ /* 0x000ea4000c1e1900 */
[----:B--2---:R-:W-:-:S04]  /*b520*/  I2FP.F32.U32 R0, R2 ;  /* 0x0000000200007245 */ /* 0x004fc80000201000 */
[----:B------:R-:W-:-:S04]  /*b530*/  F2FP.F16.F32.PACK_AB R0, RZ, R0 ;  /* 0x00000000ff00723e */ /* 0x000fc800000000ff */
[----:B------:R-:W-:-:S07]  /*b540*/  PRMT R22, R0, 0x7610, R22 ;  /* 0x0000761000167816 */ /* 0x000fce0000000016 */
.L_x_1205:
        /* <DEDUP_REMOVED lines=19> */
.L_x_1236:
[----:B------:R-:W2:Y:S02]  /*b680*/  LDG.E.U8 R2, desc[UR36][R2.64] ;  /* 0x0000002402027981 */ /* 0x000ea4000c1e1100 */
[----:B--2---:R-:W-:-:S04]  /*b690*/  I2FP.F32.U32 R0, R2 ;  /* 0x0000000200007245 */ /* 0x004fc80000201000 */
[----:B------:R-:W-:Y:S01]  /*b6a0*/  F2FP.F16.F32.PACK_AB R0, RZ, R0 ;  /* 0x00000000ff00723e */ /* 0x000fe200000000ff */
[----:B------:R-:W-:Y:S06]  /*b6b0*/  BRA `(.L_x_1238) ;  /* 0x0000000c00887947 */ /* 0x000fec0003800000 */
.L_x_1235:
        /* <DEDUP_REMOVED lines=10> */
.L_x_1240:
[----:B------:R-:W2:Y:S02]  /*b760*/  LDG.E R2, desc[UR36][R2.64] ;  /* 0x0000002402027981 */ /* 0x000ea4000c1e1900 */
[----:B--2---:R-:W-:-:S04]  /*b770*/  I2FP.F32.S32 R0, R2 ;  /* 0x0000000200007245 */ /* 0x004fc80000201400 */
[----:B------:R-:W-:Y:S01]  /*b780*/  F2FP.F16.F32.PACK_AB R0, RZ, R0 ;  /* 0x00000000ff00723e */ /* 0x000fe200000000ff */
[----:B------:R-:W-:Y:S06]  /*b790*/  BRA `(.L_x_1238) ;  /* 0x0000000c00507947 */ /* 0x000fec0003800000 */
.L_x_1239:
[----:B------:R-:W2:Y:S02]  /*b7a0*/  LDG.E.U16 R2, desc[UR36][R2.64] ;  /* 0x0000002402027981 */ /* 0x000ea4000c1e1500 */
[----:B--2---:R-:W0:Y:S02]  /*b7b0*/  I2F.S16 R0, R2 ;  /* 0x0000000200007306 */ /* 0x004e240000101400 */
[----:B0-----:R-:W-:Y:S01]  /*b7c0*/  F2FP.F16.F32.PACK_AB R0, RZ, R0 ;  /* 0x00000000ff00723e */ /* 0x001fe200000000ff */
[----:B------:R-:W-:Y:S06]  /*b7d0*/  BRA `(.L_x_1238) ;  /* 0x0000000c00407947 */ /* 0x000fec0003800000 */
.L_x_1234:
        /* <DEDUP_REMOVED lines=9> */
.L_x_1242:
[----:B------:R1:W5:Y:S01]  /*b870*/  LDG.E.U16 R0, desc[UR36][R2.64] ;  /* 0x0000002402007981 */ /* 0x000362000c1e1500 */
[----:B------:R-:W-:Y:S05]  /*b880*/  BRA `(.L_x_1238) ;  /* 0x0000000c00147947 */ /* 0x000fea0003800000 */
.L_x_1241:
        /* <DEDUP_REMOVED lines=9> */
.L_x_1244:
[----:B------:R0:W5:Y:S01]  /*b920*/  LDG.E.U16 R0, desc[UR36][R2.64] ;  /* 0x0000002402007981 */ /* 0x000162000c1e1500 */
[----:B------:R-:W-:Y:S05]  /*b930*/  BRA `(.L_x_1238) ;  /* 0x0000000800e87947 */ /* 0x000fea0003800000 */
.L_x_1243:
        /* <DEDUP_REMOVED lines=8> */
.L_x_1233:
        /* <DEDUP_REMOVED lines=13> */
.L_x_1247:
        /* <DEDUP_REMOVED lines=8> */
.L_x_1246:
        /* <DEDUP_REMOVED lines=28> */
.L_x_1249:
        /* <DEDUP_REMOVED lines=15> */
.L_x_1248:
[----:B------:R-:W2:Y:S02]  /*bdc0*/  LDG.E.U16 R0, desc[UR36][R2.64] ;  /* 0x0000002402007981 */ /* 0x000ea4000c1e1500 */
[----:B--2---:R-:W-:-:S05]  /*bdd0*/  IMAD.U32 R0, R0, 0x10000, RZ ;  /* 0x0001000000007824 */ /* 0x004fca00078e00ff */
[----:B------:R-:W-:Y:S01]  /*bde0*/  F2FP.F16.F32.PACK_AB R0, RZ, R0 ;  /* 0x00000000ff00723e */ /* 0x000fe200000000ff */
[----:B------:R-:W-:Y:S06]  /*bdf0*/  BRA `(.L_x_1238) ;  /* 0x0000000400b87947 */ /* 0x000fec0003800000 */
.L_x_1245:
        /* <DEDUP_REMOVED lines=12> */
.L_x_1252:
        /* <DEDUP_REMOVED lines=21> */
.L_x_1256:
[----:B------:R-:W-:Y:S05]  /*c010*/  BSYNC B1 ;  /* 0x0000000000017941 */ /* 0x000fea0003800000 */
.L_x_1255:
[----:B------:R-:W-:Y:S01]  /*c020*/  LEA R3, R0, 0x3b800000, 0x17 ;  /* 0x3b80000000037811 */ /* 0x000fe200078eb8ff */
[----:B------:R-:W-:-:S05]  /*c030*/  IMAD.SHL.U32 R0, R2, 0x100000, RZ ;  /* 0x0010000002007824 */ /* 0x000fca00078e00ff */
[----:B------:R-:W-:-:S07]  /*c040*/  LOP3.LUT R0, R3, R0, R4, 0xfe, !PT ;  /* 0x0000000003007212 */ /* 0x000fce00078efe04 */
.L_x_1254:
[----:B------:R-:W-:Y:S05]  /*c050*/  BSYNC B0 ;  /* 0x0000000000007941 */ /* 0x000fea0003800000 */
.L_x_1253:
[----:B------:R-:W-:Y:S01]  /*c060*/  F2FP.F16.F32.PACK_AB R0, RZ, R0 ;  /* 0x00000000ff00723e */ /* 0x000fe200000000ff */
[----:B------:R-:W-:Y:S06]  /*c070*/  BRA `(.L_x_1238) ;  /* 0x0000000400187947 */ /* 0x000fec0003800000 */
.L_x_1251:
        /* <DEDUP_REMOVED lines=21> */
.L_x_1260:
[----:B------:R-:W-:Y:S05]  /*c1d0*/  BSYNC B1 ;  /* 0x0000000000017941 */ /* 0x000fea0003800000 */
.L_x_1259:
[----:B------:R-:W-:Y:S01]  /*c1e0*/  LEA R3, R0, 0x37800000, 0x17 ;  /* 0x3780000000037811 */ /* 0x000fe200078eb8ff */
[----:B------:R-:W-:-:S05]  /*c1f0*/  IMAD.SHL.U32 R0, R2, 0x200000, RZ ;  /* 0x0020000002007824 */ /* 0x000fca00078e00ff */
[----:B------:R-:W-:-:S07]  /*c200*/  LOP3.LUT R0, R3, R0, R4, 0xfe, !PT ;  /* 0x0000000003007212 */ /* 0x000fce00078efe04 */
.L_x_1258:
[----:B------:R-:W-:Y:S05]  /*c210*/  BSYNC B0 ;  /* 0x0000000000007941 */ /* 0x000fea0003800000 */
.L_x_1257:
[----:B------:R-:W-:Y:S01]  /*c220*/  F2FP.F16.F32.PACK_AB R0, RZ, R0 ;  /* 0x00000000ff00723e */ /* 0x000fe200000000ff */
[----:B------:R-:W-:Y:S06]  /*c230*/  BRA `(.L_x_1238) ;  /* 0x0000000000a87947 */ /* 0x000fec0003800000 */
.L_x_1250:
        /* <DEDUP_REMOVED lines=14> */
.L_x_1264:
[----:B------:R-:W-:Y:S05]  /*c320*/  BSYNC B0 ;  /* 0x0000000000007941 */ /* 0x000fea0003800000 */
.L_x_1263:
[----:B------:R-:W-:Y:S01]  /*c330*/  F2FP.F16.F32.PACK_AB R0, RZ, R0 ;  /* 0x00000000ff00723e */ /* 0x000fe200000000ff */
[----:B------:R-:W-:Y:S06]  /*c340*/  BRA `(.L_x_1238) ;  /* 0x0000000000647947 */ /* 0x000fec0003800000 */
.L_x_1237:
        /* <DEDUP_REMOVED lines=16> */
.L_x_1265:
[----:B------:R-:W-:Y:S01]  /*c450*/  PRMT R0, RZ, 0x7610, R0 ;  /* 0x00007610ff007816 */ /* 0x000fe20000000000 */
[----:B------:R-:W-:Y:S06]  /*c460*/  BRA `(.L_x_1238) ;  /* 0x00000000001c7947 */ /* 0x000fec0003800000 */
.L_x_1262:
[----:B------:R-:W2:Y:S02]  /*c470*/  LDG.E.64 R2, desc[UR36][R2.64] ;  /* 0x0000002402027981 */ /* 0x000ea4000c1e1b00 */
[----:B--2---:R-:W0:Y:S02]  /*c480*/  I2F.U64 R0, R2 ;  /* 0x0000000200007312 */ /* 0x004e240000301000 */
[----:B0-----:R-:W-:Y:S01]  /*c490*/  F2FP.F16.F32.PACK_AB R0, RZ, R0 ;  /* 0x00000000ff00723e */ /* 0x001fe200000000ff */
[----:B------:R-:W-:Y:S06]  /*c4a0*/  BRA `(.L_x_1238) ;  /* 0x00000000000c7947 */ /* 0x000fec0003800000 */
.L_x_1261:
[----:B------:R-:W2:Y:S02]  /*c4b0*/  LDG.E R2, desc[UR36][R2.64] ;  /* 0x0000002402027981 */ /* 0x000ea4000c1e1900 */
[----:B--2---:R-:W-:-:S04]  /*c4c0*/  I2FP.F32.U32 R0, R2 ;  /* 0x0000000200007245 */ /* 0x004fc80000201000 */
[----:B------:R-:W-:-:S07]  /*c4d0*/  F2FP.F16.F32.PACK_AB R0, RZ, R0 ;  /* 0x00000000ff00723e */ /* 0x000fce00000000ff */
.L_x_1238:
        /* <DEDUP_REMOVED lines=15> */
.L_x_1267:
[----:B------:R-:W-:Y:S05]  /*c5d0*/  BSYNC B0 ;  /* 0x0000000000007941 */ /* 0x000fea0003800000 */
.L_x_1266:
        /* <DEDUP_REMOVED lines=13> */
.L_x_1271:
[----:B------:R-:W-:-:S06]  /*c6b0*/  HADD2.F32 R3, -RZ, R2.H0_H0 ;  /* 0x20000002ff037230 */ /* 0x000fcc0000004100 */
[----:B------:R-:W0:Y:S02]  /*c6c0*/  F2I.S64.TRUNC R2, R3 ;  /* 0x0000000300027311 */ /* 0x000e24000020d900 */
[----:B0-----:R4:W-:Y:S01]  /*c6d0*/  STG.E.U8 desc[UR36][R16.64], R2 ;  /* 0x0000000210007986 */ /* 0x0019e2000c101124 */
[----:B------:R-:W-:Y:S05]  /*c6e0*/  BRA `(.L_x_1273) ;  /* 0x0000000c00847947 */ /* 0x000fea0003800000 */
.L_x_1270:
        /* <DEDUP_REMOVED lines=10> */
.L_x_1275:
[----:B------:R-:W-:-:S04]  /*c790*/  HADD2.F32 R2, -RZ, R2.H0_H0 ;  /* 0x20000002ff027230 */ /* 0x000fc80000004100 */
[----:B------:R-:W0:Y:S02]  /*c7a0*/  F2I.FTZ.TRUNC.NTZ R3, R2 ;  /* 0x0000000200037305 */ /* 0x000e24000021f100 */
[----:B0-----:R2:W-:Y:S01]  /*c7b0*/  STG.E desc[UR36][R16.64], R3 ;  /* 0x0000000310007986 */ /* 0x0015e2000c101924 */
[----:B------:R-:W-:Y:S05]  /*c7c0*/  BRA `(.L_x_1273) ;  /* 0x0000000c004c7947 */ /* 0x000fea0003800000 */
.L_x_1274:
[----:B------:R-:W-:-:S04]  /*c7d0*/  HADD2.F32 R2, -RZ, R2.H0_H0 ;  /* 0x20000002ff027230 */ /* 0x000fc80000004100 */
[----:B------:R-:W0:Y:S02]  /*c7e0*/  F2I.FTZ.TRUNC.NTZ R3, R2 ;  /* 0x0000000200037305 */ /* 0x000e24000021f100 */
[----:B0-----:R0:W-:Y:S01]  /*c7f0*/  STG.E.U16 desc[UR36][R16.64], R3 ;  /* 0x0000000310007986 */ /* 0x0011e2000c101524 */
[----:B------:R-:W-:Y:S05]  /*c800*/  BRA `(.L_x_1273) ;  /* 0x0000000c003c7947 */ /* 0x000fea0003800000 */
.L_x_1269:
        /* <DEDUP_REMOVED lines=9> */
.L_x_1277:
[----:B------:R0:W-:Y:S01]  /*c8a0*/  STG.E.U16 desc[UR36][R16.64], R2 ;  /* 0x0000000210007986 */ /* 0x0001e2000c101524 */
[----:B------:R-:W-:Y:S05]  /*c8b0*/  BRA `(.L_x_1273) ;  /* 0x0000000c00107947 */ /* 0x000fea0003800000 */
.L_x_1276:
        /* <DEDUP_REMOVED lines=10> */
.L_x_1279:
[----:B------:R-:W-:-:S05]  /*c960*/  HADD2.F32 R0, -RZ, R2.H0_H0 ;  /* 0x20000002ff007230 */ /* 0x000fca0000004100 */
[----:B------:R-:W-:-:S04]  /*c970*/  F2FP.F16.F32.PACK_AB R0, RZ, R0 ;  /* 0x00000000ff00723e */ /* 0x000fc800000000ff */
[----:B------:R-:W-:-:S05]  /*c980*/  PRMT R0, R0, 0x5410, RZ ;  /* 0x0000541000007816 */ /* 0x000fca00000000ff */
[----:B------:R0:W-:Y:S01]  /*c990*/  STG.E desc[UR36][R16.64], R0 ;  /* 0x0000000010007986 */ /* 0x0001e2000c101924 */
[----:B------:R-:W-:Y:S05]  /*c9a0*/  BRA `(.L_x_1273) ;  /* 0x0000000800d47947 */ /* 0x000fea0003800000 */
.L_x_1278:
[----:B------:R-:W-:-:S05]  /*c9b0*/  HADD2.F32 R2, -RZ, R2.H0_H0 ;  /* 0x20000002ff027230 */ /* 0x000fca0000004100 */
[----:B------:R-:W-:-:S06]  /*c9c0*/  FMUL.FTZ R2, R2, 1 ;  /* 0x3f80000002027820 */ /* 0x000fcc0000410000 */
[----:B------:R-:W0:Y:S02]  /*c9d0*/  F2F.F64.F32 R2, R2 ;  /* 0x0000000200027310 */ /* 0x000e240000201800 */
[----:B0-----:R0:W-:Y:S01]  /*c9e0*/  STG.E.64 desc[UR36][R16.64], R2 ;  /* 0x0000000210007986 */ /* 0x0011e2000c101b24 */
[----:B------:R-:W-:Y:S05]  /*c9f0*/  BRA `(.L_x_1273) ;  /* 0x0000000800c07947 */ /* 0x000fea0003800000 */
.L_x_1268:
        /* <DEDUP_REMOVED lines=13> */
.L_x_1282:
[----:B------:R-:W-:Y:S01]  /*cad0*/  HADD2.F32 R2, -RZ, R2.H0_H0 ;  /* 0x20000002ff027230 */ /* 0x000fe20000004100 */
[----:B------:R-:W-:-:S04]  /*cae0*/  CS2R R6, SRZ ;  /* 0x0000000000067805 */ /* 0x000fc8000001ff00 */
[----:B------:R-:W-:-:S04]  /*caf0*/  FMUL.FTZ R2, R2, 1 ;  /* 0x3f80000002027820 */ /* 0x000fc80000410000 */
[----:B------:R-:W0:Y:S02]  /*cb00*/  F2F.F64.F32 R4, R2 ;  /* 0x0000000200047310 */ /* 0x000e240000201800 */
[----:B0-----:R0:W-:Y:S01]  /*cb10*/  STG.E.128 desc[UR36][R16.64], R4 ;  /* 0x0000000410007986 */ /* 0x0011e2000c101d24 */
[----:B------:R-:W-:Y:S05]  /*cb20*/  BRA `(.L_x_1273) ;  /* 0x0000000800747947 */ /* 0x000fea0003800000 */
.L_x_1281:
        /* <DEDUP_REMOVED lines=21> */
.L_x_1286:
[----:B------:R-:W-:Y:S05]  /*cc80*/  BSYNC B0 ;  /* 0x0000000000007941 */ /* 0x000fea0003800000 */
.L_x_1285:
[----:B------:R-:W-:-:S05]  /*cc90*/  LOP3.LUT R3, R0, R3, RZ, 0xfc, !PT ;  /* 0x0000000300037212 */ /* 0x000fca00078efcff */
[----:B------:R0:W-:Y:S01]  /*cca0*/  STG.E.U8 desc[UR36][R16.64], R3 ;  /* 0x0000000310007986 */ /* 0x0001e2000c101124 */
[----:B------:R-:W-:Y:S05]  /*ccb0*/  BRA `(.L_x_1273) ;  /* 0x0000000800107947 */ /* 0x000fea0003800000 */
.L_x_1284:
        /* <DEDUP_REMOVED lines=13> */
.L_x_1288:
[----:B------:R-:W-:Y:S01]  /*cd90*/  IMAD.MOV.U32 R0, RZ, RZ, 0x7f ;  /* 0x0000007fff007424 */ /* 0x000fe200078e00ff */
[----:B------:R-:W-:-:S04]  /*cda0*/  ISETP.GT.U32.AND P0, PT, R2, 0x7f800000, PT ;  /* 0x7f8000000200780c */ /* 0x000fc80003f04070 */
[----:B------:R-:W-:-:S09]  /*cdb0*/  SEL R0, R0, 0x7c, P0 ;  /* 0x0000007c00007807 */ /* 0x000fd20000000000 */
.L_x_1289:
[----:B------:R-:W-:Y:S05]  /*cdc0*/  BSYNC B0 ;  /* 0x0000000000007941 */ /* 0x000fea0003800000 */
.L_x_1287:
[----:B------:R-:W-:-:S04]  /*cdd0*/  LOP3.LUT R2, R3, 0x80000000, RZ, 0xc0, !PT ;  /* 0x8000000003027812 */ /* 0x000fc800078ec0ff */
[----:B------:R-:W-:-:S04]  /*cde0*/  SHF.R.U32.HI R3, RZ, 0x18, R2 ;  /* 0x00000018ff037819 */ /* 0x000fc80000011602 */
[----:B------:R-:W-:-:S05]  /*cdf0*/  LOP3.LUT R3, R0, R3, RZ, 0xfc, !PT ;  /* 0x0000000300037212 */ /* 0x000fca00078efcff */
[----:B------:R0:W-:Y:S01]  /*ce00*/  STG.E.U8 desc[UR36][R16.64], R3 ;  /* 0x0000000310007986 */ /* 0x0001e2000c101124 */
[----:B------:R-:W-:Y:S05]  /*ce10*/  BRA `(.L_x_1273) ;  /* 0x0000000400b87947 */ /* 0x000fea0003800000 */
.L_x_1283:
[----:B------:R-:W-:-:S05]  /*ce20*/  HADD2.F32 R0, -RZ, R2.H0_H0 ;  /* 0x20000002ff007230 */ /* 0x000fca0000004100 */
[----:B------:R-:W-:-:S05]  /*ce30*/  F2FP.BF16.F32.PACK_AB R0, RZ, R0 ;  /* 0x00000000ff00723e */ /* 0x000fca00000010ff */
[----:B------:R0:W-:Y:S01]  /*ce40*/  STG.E.U16 desc[UR36][R16.64], R0 ;  /* 0x0000000010007986 */ /* 0x0001e2000c101524 */
[----:B------:R-:W-:Y:S05]  /*ce50*/  BRA `(.L_x_1273) ;  /* 0x0000000400a87947 */ /* 0x000fea0003800000 */
.L_x_1280:
        /* <DEDUP_REMOVED lines=12> */
.L_x_1292:
        /* <DEDUP_REMOVED lines=17> */
.L_x_1295:
[----:B------:R-:W-:-:S04]  /*d030*/  LOP3.LUT R2, R3, 0x80000000, RZ, 0xc0, !PT ;  /* 0x8000000003027812 */ /* 0x000fc800078ec0ff */
[----:B------:R-:W-:-:S04]  /*d040*/  SHF.R.U32.HI R3, RZ, 0x18, R2 ;  /* 0x00000018ff037819 */ /* 0x000fc80000011602 */
[----:B------:R-:W-:-:S04]  /*d050*/  LOP3.LUT R0, R0, R3, RZ, 0xfc, !PT ;  /* 0x0000000300007212 */ /* 0x000fc800078efcff */
[----:B------:R-:W-:-:S07]  /*d060*/  PRMT R8, R0, 0x7610, R8 ;  /* 0x0000761000087816 */ /* 0x000fce0000000008 */
.L_x_1294:
[----:B------:R-:W-:Y:S05]  /*d070*/  BSYNC B0 ;  /* 0x0000000000007941 */ /* 0x000fea0003800000 */
.L_x_1293:
[----:B------:R0:W-:Y:S01]  /*d080*/  STG.E.U8 desc[UR36][R16.64], R8 ;  /* 0x0000000810007986 */ /* 0x0001e2000c101124 */
[----:B------:R-:W-:Y:S05]  /*d090*/  BRA `(.L_x_1273) ;  /* 0x0000000400187947 */ /* 0x000fea0003800000 */
.L_x_1291:
        /* <DEDUP_REMOVED lines=17> */
.L_x_1298:
[----:B------:R-:W-:-:S04]  /*d1b0*/  LOP3.LUT R2, R3, 0x80000000, RZ, 0xc0, !PT ;  /* 0x8000000003027812 */ /* 0x000fc800078ec0ff */
[----:B------:R-:W-:-:S04]  /*d1c0*/  SHF.R.U32.HI R3, RZ, 0x18, R2 ;  /* 0x00000018ff037819 */ /* 0x000fc80000011602 */
[----:B------:R-:W-:-:S04]  /*d1d0*/  LOP3.LUT R0, R0, R3, RZ, 0xfc, !PT ;  /* 0x0000000300007212 */ /* 0x000fc800078efcff */
[----:B------:R-:W-:-:S07]  /*d1e0*/  PRMT R8, R0, 0x7610, R8 ;  /* 0x0000761000087816 */ /* 0x000fce0000000008 */
.L_x_1297:
[----:B------:R-:W-:Y:S05]  /*d1f0*/  BSYNC B0 ;  /* 0x0000000000007941 */ /* 0x000fea0003800000 */
.L_x_1296:
[----:B------:R0:W-:Y:S01]  /*d200*/  STG.E.U8 desc[UR36][R16.64], R8 ;  /* 0x0000000810007986 */ /* 0x0001e2000c101124 */
[----:B------:R-:W-:Y:S05]  /*d210*/  BRA `(.L_x_1273) ;  /* 0x0000000000b87947 */ /* 0x000fea0003800000 */
.L_x_1290:
        /* <DEDUP_REMOVED lines=22> */
.L_x_1272:
        /* <DEDUP_REMOVED lines=16> */
.L_x_1301:
[----:B------:R-:W-:Y:S05]  /*d480*/  BRA `(.L_x_1273) ;  /* 0x00000000001c7947 */ /* 0x000fea0003800000 */
.L_x_1300:
[----:B------:R-:W-:-:S06]  /*d490*/  HADD2.F32 R2, -RZ, R2.H0_H0 ;  /* 0x20000002ff027230 */ /* 0x000fcc0000004100 */
[----:B------:R-:W0:Y:S02]  /*d4a0*/  F2I.U64.TRUNC R2, R2 ;  /* 0x0000000200027311 */ /* 0x000e24000020d800 */
[----:B0-----:R0:W-:Y:S01]  /*d4b0*/  STG.E.64 desc[UR36][R16.64], R2 ;  /* 0x0000000210007986 */ /* 0x0011e2000c101b24 */
[----:B------:R-:W-:Y:S05]  /*d4c0*/  BRA `(.L_x_1273) ;  /* 0x00000000000c7947 */ /* 0x000fea0003800000 */
.L_x_1299:
[----:B------:R-:W-:-:S04]  /*d4d0*/  HADD2.F32 R2, -RZ, R2.H0_H0 ;  /* 0x20000002ff027230 */ /* 0x000fc80000004100 */
[----:B------:R-:W0:Y:S02]  /*d4e0*/  F2I.FTZ.U32.TRUNC.NTZ R3, R2 ;  /* 0x0000000200037305 */ /* 0x000e24000021f000 */
[----:B0-----:R0:W-:Y:S02]  /*d4f0*/  STG.E desc[UR36][R16.64], R3 ;  /* 0x0000000310007986 */ /* 0x0011e4000c101924 */
.L_x_1273:
[----:B------:R-:W-:-:S07]  /*d500*/  VIADD R19, R19, 0x80 ;  /* 0x0000008013137836 */ /* 0x000fce0000000000 */
.L_x_1198:
[----:B------:R-:W-:Y:S05]  /*d510*/  BSYNC B6 ;  /* 0x0000000000067941 */ /* 0x000fea0003800000 */
.L_x_1197:
[----:B------:R-:W-:Y:S02]  /*d520*/  ULDC UR4, c[0x0][0x210] ;  /* 0x0000840000047ab9 */ /* 0x000fe40000000800 */
[----:B------:R-:W-:-:S13]  /*d530*/  ISETP.GE.AND P0, PT, R19, UR4, PT ;  /* 0x0000000413007c0c */ /* 0x000fda000bf06270 */
[----:B------:R-:W-:Y:S05]  /*d540*/  @P0 EXIT ;  /* 0x000000000000094d */ /* 0x000fea0003800000 */
        /* <DEDUP_REMOVED lines=354> */
.L_x_1302:
        /* <DEDUP_REMOVED lines=23> */
.L_x_1306:
[----:B------:R-:W2:Y:S02]  /*ece0*/  LDG.E.U8 R2, desc[UR36][R2.64] ;  /* 0x0000002402027981 */ /* 0x000ea4000c1e1100 */
[----:B--2---:R-:W-:-:S04]  /*ecf0*/  I2FP.F32.U32 R0, R2 ;  /* 0x0000000200007245 */ /* 0x004fc80000201000 */
[----:B------:R-:W-:-:S04]  /*ed00*/  F2FP.F16.F32.PACK_AB R0, RZ, R0 ;  /* 0x00000000ff00723e */ /* 0x000fc800000000ff */
[----:B------:R-:W-:Y:S01]  /*ed10*/  PRMT R19, R0, 0x7610, R19 ;  /* 0x0000761000137816 */ /* 0x000fe20000000013 */
[----:B------:R-:W-:Y:S06]  /*ed20*/  BRA `(.L_x_1308) ;  /* 0x0000000c00bc7947 */ /* 0x000fec0003800000 */
.L_x_1305:
        /* <DEDUP_REMOVED lines=11> */
.L_x_1310:
[----:B------:R-:W2:Y:S02]  /*ede0*/  LDG.E R2, desc[UR36][R2.64] ;  /* 0x0000002402027981 */ /* 0x000ea4000c1e1900 */
[----:B--2---:R-:W-:-:S04]  /*edf0*/  I2FP.F32.S32 R0, R2 ;  /* 0x0000000200007245 */ /* 0x004fc80000201400 */
[----:B------:R-:W-:-:S04]  /*ee00*/  F2FP.F16.F32.PACK_AB R0, RZ, R0 ;  /* 0x00000000ff00723e */ /* 0x000fc800000000ff */
[----:B------:R-:W-:Y:S01]  /*ee10*/  PRMT R19, R0, 0x7610, R19 ;  /* 0x0000761000137816 */ /* 0x000fe20000000013 */
[----:B------:R-:W-:Y:S06]  /*ee20*/  BRA `(.L_x_1308) ;  /* 0x0000000c007c7947 */ /* 0x000fec0003800000 */
.L_x_1309:
[----:B------:R-:W2:Y:S02]  /*ee30*/  LDG.E.U16 R2, desc[UR36][R2.64] ;  /* 0x0000002402027981 */ /* 0x000ea4000c1e1500 */
[----:B--2---:R-:W0:Y:S02]  /*ee40*/  I2F.S16 R0, R2 ;  /* 0x0000000200007306 */ /* 0x004e240000101400 */
[----:B0-----:R-:W-:-:S04]  /*ee50*/  F2FP.F16.F32.PACK_AB R0, RZ, R0 ;  /* 0x00000000ff00723e */ /* 0x001fc800000000ff */
[----:B------:R-:W-:Y:S01]  /*ee60*/  PRMT R19, R0, 0x7610, R19 ;  /* 0x0000761000137816 */ /* 0x000fe20000000013 */
[----:B------:R-:W-:Y:S06]  /*ee70*/  BRA `(.L_x_1308) ;  /* 0x0000000c00687947 */ /* 0x000fec0003800000 */
.L_x_1304:
        /* <DEDUP_REMOVED lines=9> */
.L_x_1312:
[----:B------:R0:W5:Y:S01]  /*ef10*/  LDG.E.U16 R19, desc[UR36][R2.64] ;  /* 0x0000002402137981 */ /* 0x000162000c1e1500 */
[----:B------:R-:W-:Y:S05]  /*ef20*/  BRA `(.L_x_1308) ;  /* 0x0000000c003c7947 */ /* 0x000fea0003800000 */
.L_x_1311:
        /* <DEDUP_REMOVED lines=9> */
.L_x_1314:
[----:B------:R1:W5:Y:S01]  /*efc0*/  LDG.E.U16 R19, desc[UR36][R2.64] ;  /* 0x0000002402137981 */ /* 0x000362000c1e1500 */
[----:B------:R-:W-:Y:S05]  /*efd0*/  BRA `(.L_x_1308) ;  /* 0x0000000c00107947 */ /* 0x000fea0003800000 */
.L_x_1313:
        /* <DEDUP_REMOVED lines=9> */
.L_x_1303:
        /* <DEDUP_REMOVED lines=14> */
.L_x_1317:
        /* <DEDUP_REMOVED lines=9> */
.L_x_1316:
        /* <DEDUP_REMOVED lines=28> */
.L_x_1319:
        /* <DEDUP_REMOVED lines=15> */
.L_x_1318:
[----:B------:R-:W2:Y:S02]  /*f490*/  LDG.E.U16 R0, desc[UR36][R2.64] ;  /* 0x0000002402007981 */ /* 0x000ea4000c1e1500 */
[----:B--2---:R-:W-:-:S05]  /*f4a0*/  IMAD.U32 R0, R0, 0x10000, RZ ;  /* 0x0001000000007824 */ /* 0x004fca00078e00ff */
[----:B------:R-:W-:-:S04]  /*f4b0*/  F2FP.F16.F32.PACK_AB R0, RZ, R0 ;  /* 0x00000000ff00723e */ /* 0x000fc800000000ff */
[----:B------:R-:W-:Y:S01]  /*f4c0*/  PRMT R19, R0, 0x7610, R19 ;  /* 0x0000761000137816 */ /* 0x000fe20000000013 */
[----:B------:R-:W-:Y:S06]  /*f4d0*/  BRA `(.L_x_1308) ;  /* 0x0000000400d07947 */ /* 0x000fec0003800000 */
.L_x_1315:
        /* <DEDUP_REMOVED lines=13> */
.L_x_1322:
        /* <DEDUP_REMOVED lines=21> */
.L_x_1326:
[----:B------:R-:W-:Y:S05]  /*f700*/  BSYNC B1 ;  /* 0x0000000000017941 */ /* 0x000fea0003800000 */
.L_x_1325:
[----:B------:R-:W-:Y:S01]  /*f710*/  LEA R3, R0, 0x3b800000, 0x17 ;  /* 0x3b80000000037811 */ /* 0x000fe200078eb8ff */
[----:B------:R-:W-:-:S05]  /*f720*/  IMAD.SHL.U32 R0, R2, 0x100000, RZ ;  /* 0x0010000002007824 */ /* 0x000fca00078e00ff */
[----:B------:R-:W-:-:S07]  /*f730*/  LOP3.LUT R0, R3, R0, R4, 0xfe, !PT ;  /* 0x0000000003007212 */ /* 0x000fce00078efe04 */
.L_x_1324:
[----:B------:R-:W-:Y:S05]  /*f740*/  BSYNC B0 ;  /* 0x0000000000007941 */ /* 0x000fea0003800000 */
.L_x_1323:
[----:B------:R-:W-:-:S04]  /*f750*/  F2FP.F16.F32.PACK_AB R0, RZ, R0 ;  /* 0x00000000ff00723e */ /* 0x000fc800000000ff */
[----:B------:R-:W-:Y:S01]  /*f760*/  PRMT R19, R0, 0x7610, R19 ;  /* 0x0000761000137816 */ /* 0x000fe20000000013 */
[----:B------:R-:W-:Y:S06]  /*f770*/  BRA `(.L_x_1308) ;  /* 0x0000000400287947 */ /* 0x000fec0003800000 */
.L_x_1321:
        /* <DEDUP_REMOVED lines=21> */
.L_x_1330:
[----:B------:R-:W-:Y:S05]  /*f8d0*/  BSYNC B1 ;  /* 0x0000000000017941 */ /* 0x000fea0003800000 */
.L_x_1329:
[----:B------:R-:W-:Y:S01]  /*f8e0*/  LEA R3, R0, 0x37800000, 0x17 ;  /* 0x3780000000037811 */ /* 0x000fe200078eb8ff */
[----:B------:R-:W-:-:S05]  /*f8f0*/  IMAD.SHL.U32 R0, R2, 0x200000, RZ ;  /* 0x0020000002007824 */ /* 0x000fca00078e00ff */
[----:B------:R-:W-:-:S07]  /*f900*/  LOP3.LUT R0, R3, R0, R4, 0xfe, !PT ;  /* 0x0000000003007212 */ /* 0x000fce00078efe04 */
.L_x_1328:
[----:B------:R-:W-:Y:S05]  /*f910*/  BSYNC B0 ;  /* 0x0000000000007941 */ /* 0x000fea0003800000 */
.L_x_1327:
[----:B------:R-:W-:-:S04]  /*f920*/  F2FP.F16.F32.PACK_AB R0, RZ, R0 ;  /* 0x00000000ff00723e */ /* 0x000fc800000000ff */
[----:B------:R-:W-:Y:S01]  /*f930*/  PRMT R19, R0, 0x7610, R19 ;  /* 0x0000761000137816 */ /* 0x000fe20000000013 */
[----:B------:R-:W-:Y:S06]  /*f940*/  BRA `(.L_x_1308) ;  /* 0x0000000000b47947 */ /* 0x000fec0003800000 */
.L_x_1320:
        /* <DEDUP_REMOVED lines=14> */
.L_x_1334:
[----:B------:R-:W-:Y:S05]  /*fa30*/  BSYNC B0 ;  /* 0x0000000000007941 */ /* 0x000fea0003800000 */
.L_x_1333:
[----:B------:R-:W-:-:S04]  /*fa40*/  F2FP.F16.F32.PACK_AB R0, RZ, R0 ;  /* 0x00000000ff00723e */ /* 0x000fc800000000ff */
[----:B------:R-:W-:Y:S01]  /*fa50*/  PRMT R19, R0, 0x7610, R19 ;  /* 0x0000761000137816 */ /* 0x000fe20000000013 */
[----:B------:R-:W-:Y:S06]  /*fa60*/  BRA `(.L_x_1308) ;  /* 0x00000000006c7947 */ /* 0x000fec0003800000 */
.L_x_1307:
        /* <DEDUP_REMOVED lines=16> */
.L_x_1335:
[----:B------:R-:W-:Y:S01]  /*fb70*/  PRMT R19, RZ, 0x7610, R19 ;  /* 0x00007610ff137816 */ /* 0x000fe20000000013 */
[----:B------:R-:W-:Y:S06]  /*fb80*/  BRA `(.L_x_1308) ;  /* 0x0000000000247947 */ /* 0x000fec0003800000 */
.L_x_1332:
[----:B------:R-:W2:Y:S02]  /*fb90*/  LDG.E.64 R2, desc[UR36][R2.64] ;  /* 0x0000002402027981 */ /* 0x000ea4000c1e1b00 */
[----:B--2---:R-:W0:Y:S02]  /*fba0*/  I2F.U64 R0, R2 ;  /* 0x0000000200007312 */ /* 0x004e240000301000 */
[----:B0-----:R-:W-:-:S04]  /*fbb0*/  F2FP.F16.F32.PACK_AB R0, RZ, R0 ;  /* 0x00000000ff00723e */ /* 0x001fc800000000ff */
[----:B------:R-:W-:Y:S01]  /*fbc0*/  PRMT R19, R0, 0x7610, R19 ;  /* 0x0000761000137816 */ /* 0x000fe20000000013 */
[----:B------:R-:W-:Y:S06]  /*fbd0*/  BRA `(.L_x_1308) ;  /* 0x0000000000107947 */ /* 0x000fec0003800000 */
.L_x_1331:
[----:B------:R-:W2:Y:S02]  /*fbe0*/  LDG.E R2, desc[UR36][R2.64] ;  /* 0x0000002402027981 */ /* 0x000ea4000c1e1900 */
[----:B--2---:R-:W-:-:S04]  /*fbf0*/  I2FP.F32.U32 R0, R2 ;  /* 0x0000000200007245 */ /* 0x004fc80000201000 */
[----:B------:R-:W-:-:S04]  /*fc00*/  F2FP.F16.F32.PACK_AB R0, RZ, R0 ;  /* 0x00000000ff00723e */ /* 0x000fc800000000ff */
[----:B------:R-:W-:-:S07]  /*fc10*/  PRMT R19, R0, 0x7610, R19 ;  /* 0x0000761000137816 */ /* 0x000fce0000000013 */
.L_x_1308:
        /* <DEDUP_REMOVED lines=19> */
.L_x_1339:
[----:B------:R-:W2:Y:S02]  /*fd50*/  LDG.E.U8 R2, desc[UR36][R2.64] ;  /* 0x0000002402027981 */ /* 0x000ea4000c1e1100 */
[----:B--2---:R-:W-:-:S04]  /*fd60*/  I2FP.F32.U32 R0, R2 ;  /* 0x0000000200007245 */ /* 0x004fc80000201000 */
[----:B------:R-:W-:Y:S01]  /*fd70*/  F2FP.F16.F32.PACK_AB R0, RZ, R0 ;  /* 0x00000000ff00723e */ /* 0x000fe200000000ff */
[----:B------:R-:W-:Y:S06]  /*fd80*/  BRA `(.L_x_1341) ;  /* 0x0000000c00887947 */ /* 0x000fec0003800000 */
.L_x_1338:
        /* <DEDUP_REMOVED lines=10> */
.L_x_1343:
[----:B------:R-:W2:Y:S02]  /*fe30*/  LDG.E R2, desc[UR36][R2.64] ;  /* 0x0000002402027981 */ /* 0x000ea4000c1e1900 */
[----:B--2---:R-:W-:-:S04]  /*fe40*/  I2FP.F32.S32 R0, R2 ;  /* 0x0000000200007245 */ /* 0x004fc80000201400 */
[----:B------:R-:W-:Y:S01]  /*fe50*/  F2FP.F16.F32.PACK_AB R0, RZ, R0 ;  /* 0x00000000ff00723e */ /* 0x000fe200000000ff */
[----:B------:R-:W-:Y:S06]  /*fe60*/  BRA `(.L_x_1341) ;  /* 0x0000000c00507947 */ /* 0x000fec0003800000 */
.L_x_1342:
[----:B------:R-:W2:Y:S02]  /*fe70*/  LDG.E.U16 R2, desc[UR36][R2.64] ;  /* 0x0000002402027981 */ /* 0x000ea4000c1e1500 */
[----:B--2---:R-:W0:Y:S02]  /*fe80*/  I2F.S16 R0, R2 ;  /* 0x0000000200007306 */ /* 0x004e240000101400 */
[----:B0-----:R-:W-:Y:S01]  /*fe90*/  F2FP.F16.F32.PACK_AB R0, RZ, R0 ;  /* 0x00000000ff00723e */ /* 0x001fe200000000ff */
[----:B------:R-:W-:Y:S06]  /*fea0*/  BRA `(.L_x_1341) ;  /* 0x0000000c00407947 */ /* 0x000fec0003800000 */
.L_x_1337:
        /* <DEDUP_REMOVED lines=9> */
.L_x_1345:
[----:B------:R1:W5:Y:S01]  /*ff40*/  LDG.E.U16 R0, desc[UR36][R2.64] ;  /* 0x0000002402007981 */ /* 0x000362000c1e1500 */
[----:B------:R-:W-:Y:S05]  /*ff50*/  BRA `(.L_x_1341) ;  /* 0x0000000c00147947 */ /* 0x000fea0003800000 */
.L_x_1344:
        /* <DEDUP_REMOVED lines=9> */
.L_x_1347:
[----:B------:R0:W5:Y:S01]  /*fff0*/  LDG.E.U16 R0, desc[UR36][R2.64] ;  /* 0x0000002402007981 */ /* 0x000162000c1e1500 */
[----:B------:R-:W-:Y:S05]  /*10000*/  BRA `(.L_x_1341) ;  /* 0x0000000800e87947 */ /* 0x000fea0003800000 */
.L_x_1346:
        /* <DEDUP_REMOVED lines=8> */
.L_x_1336:
        /* <DEDUP_REMOVED lines=13> */
.L_x_1350:
        /* <DEDUP_REMOVED lines=8> */
.L_x_1349:
        /* <DEDUP_REMOVED lines=28> */
.L_x_1352:
        /* <DEDUP_REMOVED lines=15> */
.L_x_1351:
[----:B------:R-:W2:Y:S02]  /*10490*/  LDG.E.U16 R0, desc[UR36][R2.64] ;  /* 0x0000002402007981 */ /* 0x000ea4000c1e1500 */
[----:B--2---:R-:W-:-:S05]  /*104a0*/  IMAD.U32 R0, R0, 0x10000, RZ ;  /* 0x0001000000007824 */ /* 0x004fca00078e00ff */
[----:B------:R-:W-:Y:S01]  /*104b0*/  F2FP.F16.F32.PACK_AB R0, RZ, R0 ;  /* 0x00000000ff00723e */ /* 0x000fe200000000ff */
[----:B------:R-:W-:Y:S06]  /*104c0*/  BRA `(.L_x_1341) ;  /* 0x0000000400b87947 */ /* 0x000fec0003800000 */
.L_x_1348:
        /* <DEDUP_REMOVED lines=12> */
.L_x_1355:
        /* <DEDUP_REMOVED lines=21> */
.L_x_1359:
[----:B------:R-:W-:Y:S05]  /*106e0*/  BSYNC B1 ;  /* 0x0000000000017941 */ /* 0x000fea0003800000 */
.L_x_1358:
[----:B------:R-:W-:Y:S01]  /*106f0*/  LEA R3, R0, 0x3b800000, 0x17 ;  /* 0x3b80000000037811 */ /* 0x000fe200078eb8ff */
[----:B------:R-:W-:-:S05]  /*10700*/  IMAD.SHL.U32 R0, R2, 0x100000, RZ ;  /* 0x0010000002007824 */ /* 0x000fca00078e00ff */
[----:B------:R-:W-:-:S07]  /*10710*/  LOP3.LUT R0, R3, R0, R4, 0xfe, !PT ;  /* 0x0000000003007212 */ /* 0x000fce00078efe04 */
.L_x_1357:
[----:B------:R-:W-:Y:S05]  /*10720*/  BSYNC B0 ;  /* 0x0000000000007941 */ /* 0x000fea0003800000 */
.L_x_1356:
[----:B------:R-:W-:Y:S01]  /*10730*/  F2FP.F16.F32.PACK_AB R0, RZ, R0 ;  /* 0x00000000ff00723e */ /* 0x000fe200000000ff */
[----:B------:R-:W-:Y:S06]  /*10740*/  BRA `(.L_x_1341) ;  /* 0x0000000400187947 */ /* 0x000fec0003800000 */
.L_x_1354:
        /* <DEDUP_REMOVED lines=21> */
.L_x_1363:
[----:B------:R-:W-:Y:S05]  /*108a0*/  BSYNC B1 ;  /* 0x0000000000017941 */ /* 0x000fea0003800000 */
.L_x_1362:
[----:B------:R-:W-:Y:S01]  /*108b0*/  LEA R3, R0, 0x37800000, 0x17 ;  /* 0x3780000000037811 */ /* 0x000fe200078eb8ff */
[----:B------:R-:W-:-:S05]  /*108c0*/  IMAD.SHL.U32 R0, R2, 0x200000, RZ ;  /* 0x0020000002007824 */ /* 0x000fca00078e00ff */
[----:B------:R-:W-:-:S07]  /*108d0*/  LOP3.LUT R0, R3, R0, R4, 0xfe, !PT ;  /* 0x0000000003007212 */ /* 0x000fce00078efe04 */
.L_x_1361:
[----:B------:R-:W-:Y:S05]  /*108e0*/  BSYNC B0 ;  /* 0x0000000000007941 */ /* 0x000fea0003800000 */
.L_x_1360:
[----:B------:R-:W-:Y:S01]  /*108f0*/  F2FP.F16.F32.PACK_AB R0, RZ, R0 ;  /* 0x00000000ff00723e */ /* 0x000fe200000000ff */
[----:B------:R-:W-:Y:S06]  /*10900*/  BRA `(.L_x_1341) ;  /* 0x0000000000a87947 */ /* 0x000fec0003800000 */
.L_x_1353:
        /* <DEDUP_REMOVED lines=14> */
.L_x_1367:
[----:B------:R-:W-:Y:S05]  /*109f0*/  BSYNC B0 ;  /* 0x0000000000007941 */ /* 0x000fea0003800000 */
.L_x_1366:
[----:B------:R-:W-:Y:S01]  /*10a00*/  F2FP.F16.F32.PACK_AB R0, RZ, R0 ;  /* 0x00000000ff00723e */ /* 0x000fe200000000ff */
[----:B------:R-:W-:Y:S06]  /*10a10*/  BRA `(.L_x_1341) ;  /* 0x0000000000647947 */ /* 0x000fec0003800000 */
.L_x_1340:
        /* <DEDUP_REMOVED lines=16> */
.L_x_1368:
[----:B------:R-:W-:Y:S01]  /*10b20*/  PRMT R0, RZ, 0x7610, R0 ;  /* 0x00007610ff007816 */ /* 0x000fe20000000000 */
[----:B------:R-:W-:Y:S06]  /*10b30*/  BRA `(.L_x_1341) ;  /* 0x00000000001c7947 */ /* 0x000fec0003800000 */
.L_x_1365:
[----:B------:R-:W2:Y:S02]  /*10b40*/  LDG.E.64 R2, desc[UR36][R2.64] ;  /* 0x0000002402027981 */ /* 0x000ea4000c1e1b00 */
[----:B--2---:R-:W0:Y:S02]  /*10b50*/  I2F.U64 R0, R2 ;  /* 0x0000000200007312 */ /* 0x004e240000301000 */
[----:B0-----:R-:W-:Y:S01]  /*10b60*/  F2FP.F16.F32.PACK_AB R0, RZ, R0 ;  /* 0x00000000ff00723e */ /* 0x001fe200000000ff */
[----:B------:R-:W-:Y:S06]  /*10b70*/  BRA `(.L_x_1341) ;  /* 0x00000000000c7947 */ /* 0x000fec0003800000 */
.L_x_1364:
[----:B------:R-:W2:Y:S02]  /*10b80*/  LDG.E R2, desc[UR36][R2.64] ;  /* 0x0000002402027981 */ /* 0x000ea4000c1e1900 */
[----:B--2---:R-:W-:-:S04]  /*10b90*/  I2FP.F32.U32 R0, R2 ;  /* 0x0000000200007245 */ /* 0x004fc80000201000 */
[----:B------:R-:W-:-:S07]  /*10ba0*/  F2FP.F16.F32.PACK_AB R0, RZ, R0 ;  /* 0x00000000ff00723e */ /* 0x000fce00000000ff */
.L_x_1341:
        /* <DEDUP_REMOVED lines=15> */
.L_x_1370:
[----:B------:R-:W-:Y:S05]  /*10ca0*/  BSYNC B0 ;  /* 0x0000000000007941 */ /* 0x000fea0003800000 */
.L_x_1369:
        /* <DEDUP_REMOVED lines=11> */
[----:B0-----:R-:W-:Y:S01]  /*10d60*/  STG.E.U8 desc[UR36][R16.64], R3 ;  /* 0x0000000310007986 */ /* 0x001fe2000c101124 */
[----:B------:R-:W-:Y:S05]  /*10d70*/  EXIT ;  /* 0x000000000000794d */ /* 0x000fea0003800000 */
.L_x_1374:
[----:B------:R-:W-:-:S06]  /*10d80*/  HADD2.F32 R3, -RZ, R2.H0_H0 ;  /* 0x20000002ff037230 */ /* 0x000fcc0000004100 */
[----:B------:R-:W0:Y:S02]  /*10d90*/  F2I.S64.TRUNC R2, R3 ;  /* 0x0000000300027311 */ /* 0x000e24000020d900 */
[----:B0-----:R-:W-:Y:S01]  /*10da0*/  STG.E.U8 desc[UR36][R16.64], R2 ;  /* 0x0000000210007986 */ /* 0x001fe2000c101124 */
[----:B------:R-:W-:Y:S05]  /*10db0*/  EXIT ;  /* 0x000000000000794d */ /* 0x000fea0003800000 */
.L_x_1373:
        /* <DEDUP_REMOVED lines=8> */
[----:B0-----:R-:W-:Y:S01]  /*10e40*/  STG.E.64 desc[UR36][R16.64], R2 ;  /* 0x0000000210007986 */ /* 0x001fe2000c101b24 */
[----:B------:R-:W-:Y:S05]  /*10e50*/  EXIT ;  /* 0x000000000000794d */ /* 0x000fea0003800000 */
.L_x_1377:
[----:B------:R-:W-:-:S04]  /*10e60*/  HADD2.F32 R2, -RZ, R2.H0_H0 ;  /* 0x20000002ff027230 */ /* 0x000fc80000004100 */
[----:B------:R-:W0:Y:S02]  /*10e70*/  F2I.FTZ.TRUNC.NTZ R3, R2 ;  /* 0x0000000200037305 */ /* 0x000e24000021f100 */
[----:B0-----:R-:W-:Y:S01]  /*10e80*/  STG.E desc[UR36][R16.64], R3 ;  /* 0x0000000310007986 */ /* 0x001fe2000c101924 */
[----:B------:R-:W-:Y:S05]  /*10e90*/  EXIT ;  /* 0x000000000000794d */ /* 0x000fea0003800000 */
.L_x_1376:
[----:B------:R-:W-:-:S04]  /*10ea0*/  HADD2.F32 R2, -RZ, R2.H0_H0 ;  /* 0x20000002ff027230 */ /* 0x000fc80000004100 */
[----:B------:R-:W0:Y:S02]  /*10eb0*/  F2I.FTZ.TRUNC.NTZ R3, R2 ;  /* 0x0000000200037305 */ /* 0x000e24000021f100 */
[----:B0-----:R-:W-:Y:S01]  /*10ec0*/  STG.E.U16 desc[UR36][R16.64], R3 ;  /* 0x0000000310007986 */ /* 0x001fe2000c101524 */
[----:B------:R-:W-:Y:S05]  /*10ed0*/  EXIT ;  /* 0x000000000000794d */ /* 0x000fea0003800000 */
.L_x_1372:
[----:B------:R-:W-:-:S13]  /*10ee0*/  ISETP.GT.AND P0, PT, R4, 0x6, PT ;  /* 0x000000060400780c */ /* 0x000fda0003f04270 */
[----:B------:R-:W-:Y:S05]  /*10ef0*/  @P0 BRA `(.L_x_1378) ;  /* 0x0000000000240947 */ /* 0x000fea0003800000 */
[----:B------:R-:W-:-:S13]  /*10f00*/  ISETP.NE.AND P0, PT, R4, 0x5, PT ;  /* 0x000000050400780c */ /* 0x000fda0003f05270 */
[----:B------:R-:W-:Y:S05]  /*10f10*/  @!P0 BRA `(.L_x_1379) ;  /* 0x0000000000148947 */ /* 0x000fea0003800000 */
[----:B------:R-:W-:-:S13]  /*10f20*/  ISETP.NE.AND P0, PT, R4, 0x6, PT ;  /* 0x000000060400780c */ /* 0x000fda0003f05270 */
[----:B------:R-:W-:Y:S05]  /*10f30*/  @P0 BRA `(.L_x_1375) ;  /* 0x0000000800c40947 */ /* 0x000fea0003800000 */
[----:B------:R-:W-:-:S05]  /*10f40*/  HADD2.F32 R3, -RZ, R2.H0_H0 ;  /* 0x20000002ff037230 */ /* 0x000fca0000004100 */
[----:B------:R-:W-:Y:S01]  /*10f50*/  STG.E desc[UR36][R16.64], R3 ;  /* 0x0000000310007986 */ /* 0x000fe2000c101924 */
[----:B------:R-:W-:Y:S05]  /*10f60*/  EXIT ;  /* 0x000000000000794d */ /* 0x000fea0003800000 */
.L_x_1379:
[----:B------:R-:W-:Y:S01]  /*10f70*/  STG.E.U16 desc[UR36][R16.64], R2 ;  /* 0x0000000210007986 */ /* 0x000fe2000c101524 */
[----:B------:R-:W-:Y:S05]  /*10f80*/  EXIT ;  /* 0x000000000000794d */ /* 0x000fea0003800000 */
.L_x_1378:
        /* <DEDUP_REMOVED lines=8> */
[----:B------:R-:W-:Y:S01]  /*11010*/  STG.E.64 desc[UR36][R16.64], R2 ;  /* 0x0000000210007986 */ /* 0x000fe2000c101b24 */
[----:B------:R-:W-:Y:S05]  /*11020*/  EXIT ;  /* 0x000000000000794d */ /* 0x000fea0003800000 */
.L_x_1381:
[----:B------:R-:W-:-:S05]  /*11030*/  HADD2.F32 R0, -RZ, R2.H0_H0 ;  /* 0x20000002ff007230 */ /* 0x000fca0000004100 */
[----:B------:R-:W-:-:S04]  /*11040*/  F2FP.F16.F32.PACK_AB R0, RZ, R0 ;  /* 0x00000000ff00723e */ /* 0x000fc800000000ff */
[----:B------:R-:W-:-:S05]  /*11050*/  PRMT R0, R0, 0x5410, RZ ;  /* 0x0000541000007816 */ /* 0x000fca00000000ff */
[----:B------:R-:W-:Y:S01]  /*11060*/  STG.E desc[UR36][R16.64], R0 ;  /* 0x0000000010007986 */ /* 0x000fe2000c101924 */
[----:B------:R-:W-:Y:S05]  /*11070*/  EXIT ;  /* 0x000000000000794d */ /* 0x000fea0003800000 */
.L_x_1380:
[----:B------:R-:W-:-:S05]  /*11080*/  HADD2.F32 R2, -RZ, R2.H0_H0 ;  /* 0x20000002ff027230 */ /* 0x000fca0000004100 */
[----:B------:R-:W-:-:S06]  /*11090*/  FMUL.FTZ R2, R2, 1 ;  /* 0x3f80000002027820 */ /* 0x000fcc0000410000 */
[----:B------:R-:W0:Y:S02]  /*110a0*/  F2F.F64.F32 R2, R2 ;  /* 0x0000000200027310 */ /* 0x000e240000201800 */
[----:B0-----:R-:W-:Y:S01]  /*110b0*/  STG.E.64 desc[UR36][R16.64], R2 ;  /* 0x0000000210007986 */ /* 0x001fe2000c101b24 */
[----:B------:R-:W-:Y:S05]  /*110c0*/  EXIT ;  /* 0x000000000000794d */ /* 0x000fea0003800000 */
.L_x_1371:
        /* <DEDUP_REMOVED lines=11> */
[----:B------:R-:W-:Y:S01]  /*11180*/  STG.E.U8 desc[UR36][R16.64], R3 ;  /* 0x0000000310007986 */ /* 0x000fe2000c101124 */
[----:B------:R-:W-:Y:S05]  /*11190*/  EXIT ;  /* 0x000000000000794d */ /* 0x000fea0003800000 */
.L_x_1384:
[----:B------:R-:W-:Y:S01]  /*111a0*/  HADD2.F32 R2, -RZ, R2.H0_H0 ;  /* 0x20000002ff027230 */ /* 0x000fe20000004100 */
[----:B------:R-:W-:-:S04]  /*111b0*/  CS2R R6, SRZ ;  /* 0x0000000000067805 */ /* 0x000fc8000001ff00 */
[----:B------:R-:W-:-:S04]  /*111c0*/  FMUL.FTZ R2, R2, 1 ;  /* 0x3f80000002027820 */ /* 0x000fc80000410000 */
[----:B------:R-:W0:Y:S02]  /*111d0*/  F2F.F64.F32 R4, R2 ;  /* 0x0000000200047310 */ /* 0x000e240000201800 */
[----:B0-----:R-:W-:Y:S01]  /*111e0*/  STG.E.128 desc[UR36][R16.64], R4 ;  /* 0x0000000410007986 */ /* 0x001fe2000c101d24 */
[----:B------:R-:W-:Y:S05]  /*111f0*/  EXIT ;  /* 0x000000000000794d */ /* 0x000fea0003800000 */
.L_x_1383:
        /* <DEDUP_REMOVED lines=21> */
.L_x_1388:
[----:B------:R-:W-:Y:S05]  /*11350*/  BSYNC B0 ;  /* 0x0000000000007941 */ /* 0x000fea0003800000 */
.L_x_1387:
[----:B------:R-:W-:-:S05]  /*11360*/  LOP3.LUT R3, R0, R3, RZ, 0xfc, !PT ;  /* 0x0000000300037212 */ /* 0x000fca00078efcff */
[----:B------:R-:W-:Y:S01]  /*11370*/  STG.E.U8 desc[UR36][R16.64], R3 ;  /* 0x0000000310007986 */ /* 0x000fe2000c101124 */
[----:B------:R-:W-:Y:S05]  /*11380*/  EXIT ;  /* 0x000000000000794d */ /* 0x000fea0003800000 */
.L_x_1386:
        /* <DEDUP_REMOVED lines=13> */
.L_x_1390:
[----:B------:R-:W-:Y:S01]  /*11460*/  IMAD.MOV.U32 R0, RZ, RZ, 0x7f ;  /* 0x0000007fff007424 */ /* 0x000fe200078e00ff */
[----:B------:R-:W-:-:S04]  /*11470*/  ISETP.GT.U32.AND P0, PT, R2, 0x7f800000, PT ;  /* 0x7f8000000200780c */ /* 0x000fc80003f04070 */
[----:B------:R-:W-:-:S09]  /*11480*/  SEL R0, R0, 0x7c, P0 ;  /* 0x0000007c00007807 */ /* 0x000fd20000000000 */
.L_x_1391:
[----:B------:R-:W-:Y:S05]  /*11490*/  BSYNC B0 ;  /* 0x0000000000007941 */ /* 0x000fea0003800000 */
.L_x_1389:
[----:B------:R-:W-:-:S04]  /*114a0*/  LOP3.LUT R2, R3, 0x80000000, RZ, 0xc0, !PT ;  /* 0x8000000003027812 */ /* 0x000fc800078ec0ff */
[----:B------:R-:W-:-:S04]  /*114b0*/  SHF.R.U32.HI R3, RZ, 0x18, R2 ;  /* 0x00000018ff037819 */ /* 0x000fc80000011602 */
[----:B------:R-:W-:-:S05]  /*114c0*/  LOP3.LUT R3, R0, R3, RZ, 0xfc, !PT ;  /* 0x0000000300037212 */ /* 0x000fca00078efcff */
[----:B------:R-:W-:Y:S01]  /*114d0*/  STG.E.U8 desc[UR36][R16.64], R3 ;  /* 0x0000000310007986 */ /* 0x000fe2000c101124 */
[----:B------:R-:W-:Y:S05]  /*114e0*/  EXIT ;  /* 0x000000000000794d */ /* 0x000fea0003800000 */
.L_x_1385:
[----:B------:R-:W-:-:S05]  /*114f0*/  HADD2.F32 R0, -RZ, R2.H0_H0 ;  /* 0x20000002ff007230 */ /* 0x000fca0000004100 */
[----:B------:R-:W-:-:S05]  /*11500*/  F2FP.BF16.F32.PACK_AB R0, RZ, R0 ;  /* 0x00000000ff00723e */ /* 0x000fca00000010ff */
[----:B------:R-:W-:Y:S01]  /*11510*/  STG.E.U16 desc[UR36][R16.64], R0 ;  /* 0x0000000010007986 */ /* 0x000fe2000c101524 */
[----:B------:R-:W-:Y:S05]  /*11520*/  EXIT ;  /* 0x000000000000794d */ /* 0x000fea0003800000 */
.L_x_1382:
        /* <DEDUP_REMOVED lines=10> */
[----:B0-----:R-:W-:Y:S01]  /*115d0*/  STG.E.U16 desc[UR36][R16.64], R3 ;  /* 0x0000000310007986 */ /* 0x001fe2000c101524 */
[----:B------:R-:W-:Y:S05]  /*115e0*/  EXIT ;  /* 0x000000000000794d */ /* 0x000fea0003800000 */
.L_x_1394:
        /* <DEDUP_REMOVED lines=17> */
.L_x_1397:
[----:B------:R-:W-:-:S04]  /*11700*/  LOP3.LUT R2, R3, 0x80000000, RZ, 0xc0, !PT ;  /* 0x8000000003027812 */ /* 0x000fc800078ec0ff */
[----:B------:R-:W-:-:S04]  /*11710*/  SHF.R.U32.HI R3, RZ, 0x18, R2 ;  /* 0x00000018ff037819 */ /* 0x000fc80000011602 */
[----:B------:R-:W-:-:S04]  /*11720*/  LOP3.LUT R0, R0, R3, RZ, 0xfc, !PT ;  /* 0x0000000300007212 */ /* 0x000fc800078efcff */
[----:B------:R-:W-:-:S07]  /*11730*/  PRMT R8, R0, 0x7610, R8 ;  /* 0x0000761000087816 */ /* 0x000fce0000000008 */
.L_x_1396:
[----:B------:R-:W-:Y:S05]  /*11740*/  BSYNC B0 ;  /* 0x0000000000007941 */ /* 0x000fea0003800000 */
.L_x_1395:
[----:B------:R-:W-:Y:S01]  /*11750*/  STG.E.U8 desc[UR36][R16.64], R8 ;  /* 0x0000000810007986 */ /* 0x000fe2000c101124 */
[----:B------:R-:W-:Y:S05]  /*11760*/  EXIT ;  /* 0x000000000000794d */ /* 0x000fea0003800000 */
.L_x_1393:
        /* <DEDUP_REMOVED lines=17> */
.L_x_1400:
[----:B------:R-:W-:-:S04]  /*11880*/  LOP3.LUT R2, R3, 0x80000000, RZ, 0xc0, !PT ;  /* 0x8000000003027812 */ /* 0x000fc800078ec0ff */
[----:B------:R-:W-:-:S04]  /*11890*/  SHF.R.U32.HI R3, RZ, 0x18, R2 ;  /* 0x00000018ff037819 */ /* 0x000fc80000011602 */
[----:B------:R-:W-:-:S04]  /*118a0*/  LOP3.LUT R0, R0, R3, RZ, 0xfc, !PT ;  /* 0x0000000300007212 */ /* 0x000fc800078efcff */
[----:B------:R-:W-:-:S07]  /*118b0*/  PRMT R8, R0, 0x7610, R8 ;  /* 0x0000761000087816 */ /* 0x000fce0000000008 */
.L_x_1399:
[----:B------:R-:W-:Y:S05]  /*118c0*/  BSYNC B0 ;  /* 0x0000000000007941 */ /* 0x000fea0003800000 */
.L_x_1398:
[----:B------:R-:W-:Y:S01]  /*118d0*/  STG.E.U8 desc[UR36][R16.64], R8 ;  /* 0x0000000810007986 */ /* 0x000fe2000c101124 */
[----:B------:R-:W-:Y:S05]  /*118e0*/  EXIT ;  /* 0x000000000000794d */ /* 0x000fea0003800000 */
.L_x_1392:
        /* <DEDUP_REMOVED lines=22> */
.L_x_1375:
        /* <DEDUP_REMOVED lines=16> */
.L_x_1403:
[----:B------:R-:W-:Y:S05]  /*11b50*/  EXIT ;  /* 0x000000000000794d */ /* 0x000fea0003800000 */
.L_x_1402:
[----:B------:R-:W-:-:S06]  /*11b60*/  HADD2.F32 R2, -RZ, R2.H0_H0 ;  /* 0x20000002ff027230 */ /* 0x000fcc0000004100 */
[----:B------:R-:W0:Y:S02]  /*11b70*/  F2I.U64.TRUNC R2, R2 ;  /* 0x0000000200027311 */ /* 0x000e24000020d800 */
[----:B0-----:R-:W-:Y:S01]  /*11b80*/  STG.E.64 desc[UR36][R16.64], R2 ;  /* 0x0000000210007986 */ /* 0x001fe2000c101b24 */
[----:B------:R-:W-:Y:S05]  /*11b90*/  EXIT ;  /* 0x000000000000794d */ /* 0x000fea0003800000 */
.L_x_1401:
[----:B------:R-:W-:-:S04]  /*11ba0*/  HADD2.F32 R2, -RZ, R2.H0_H0 ;  /* 0x20000002ff027230 */ /* 0x000fc80000004100 */
[----:B------:R-:W0:Y:S02]  /*11bb0*/  F2I.FTZ.U32.TRUNC.NTZ R3, R2 ;  /* 0x0000000200037305 */ /* 0x000e24000021f000 */
[----:B0-----:R-:W-:Y:S01]  /*11bc0*/  STG.E desc[UR36][R16.64], R3 ;  /* 0x0000000310007986 */ /* 0x001fe2000c101924 */
[----:B------:R-:W-:Y:S05]  /*11bd0*/  EXIT ;  /* 0x000000000000794d */ /* 0x000fea0003800000 */
.L_x_1404:
        /* <DEDUP_REMOVED lines=10> */
.L_x_6611:


//--------------------- .text._ZN2at6native27unrolled_elementwise_kernelIZZZNS0_66_GLOBAL__N__a0cfb035_28_ActivationHardswishKernel_cu_f5210f67_355225hardswish_backward_kernelERNS_14TensorIteratorEENKUlvE_clEvENKUlvE1_clEvEUlN3c104HalfES8_E_St5arrayIPcLm3EELi4E23TrivialOffsetCalculatorILi2EjESD_ILi1EjENS0_6memory12LoadWithCastILi2EEENSG_13StoreWithCastILi1EEEEEviT_T0_T2_T3_T4_T5_ --------------------------
	.section	.text._ZN2at6native27unrolled_elementwise_kernelIZZZNS0_66_GLOBAL__N__a0cfb035_28_ActivationHardswishKernel_cu_f5210f67_355225hardswish_backward_kernelERNS_14TensorIteratorEENKUlvE_clEvENKUlvE1_clEvEUlN3c104HalfES8_E_St5arrayIPcLm3EELi4E23TrivialOffsetCalculatorILi2EjESD_ILi1EjENS0_6memory12LoadWithCastILi2EEENSG_13StoreWithCastILi1EEEEEviT_T0_T2_T3_T4_T5_,"ax",@progbits
	.align	128
        .global         _ZN2at6native27unrolled_elementwise_kernelIZZZNS0_66_GLOBAL__N__a0cfb035_28_ActivationHardswishKernel_cu_f5210f67_355225hardswish_backward_kernelERNS_14TensorIteratorEENKUlvE_clEvENKUlvE1_clEvEUlN3c104HalfES8_E_St5arrayIPcLm3EELi4E23TrivialOffsetCalculatorILi2EjESD_ILi1EjENS0_6memory12LoadWithCastILi2EEENSG_13StoreWithCastILi1EEEEEviT_T0_T2_T3_T4_T5_
        .type           _ZN2at6native27unrolled_elementwise_kernelIZZZNS0_66_GLOBAL__N__a0cfb035_28_ActivationHardswishKernel_cu_f5210f67_355225hardswish_backward_kernelERNS_14TensorIteratorEENKUlvE_clEvENKUlvE1_clEvEUlN3c104HalfES8_E_St5arrayIPcLm3EELi4E23TrivialOffsetCalculatorILi2EjESD_ILi1EjENS0_6memory12LoadWithCastILi2EEENSG_13StoreWithCastILi1EEEEEviT_T0_T2_T3_T4_T5_,@function
        .size           _ZN2at6native27unrolled_elementwise_kernelIZZZNS0_66_GLOBAL__N__a0cfb035_28_ActivationHardswishKernel_cu_f5210f67_355225hardswish_backward_kernelERNS_14TensorIteratorEENKUlvE_clEvENKUlvE1_clEvEUlN3c104HalfES8_E_St5arrayIPcLm3EELi4E23TrivialOffsetCalculatorILi2EjESD_ILi1EjENS0_6memory12LoadWithCastILi2EEENSG_13StoreWithCastILi1EEEEEviT_T0_T2_T3_T4_T5_,(.L_x_6612 - _ZN2at6native27unrolled_elementwise_kernelIZZZNS0_66_GLOBAL__N__a0cfb035_28_ActivationHardswishKernel_cu_f5210f67_355225hardswish_backward_kernelERNS_14TensorIteratorEENKUlvE_clEvENKUlvE1_clEvEUlN3c104HalfES8_E_St5arrayIPcLm3EELi4E23TrivialOffsetCalculatorILi2EjESD_ILi1EjENS0_6memory12LoadWithCastILi2EEENSG_13StoreWithCastILi1EEEEEviT_T0_T2_T3_T4_T5_)
        .other          _ZN2at6native27unrolled_elementwise_kernelIZZZNS0_66_GLOBAL__N__a0cfb035_28_ActivationHardswishKernel_cu_f5210f67_355225hardswish_backward_kernelERNS_14TensorIteratorEENKUlvE_clEvENKUlvE1_clEvEUlN3c104HalfES8_E_St5arrayIPcLm3EELi4E23TrivialOffsetCalculatorILi2EjESD_ILi1EjENS0_6memory12LoadWithCastILi2EEENSG_13StoreWithCastILi1EEEEEviT_T0_T2_T3_T4_T5_,@"STO_CUDA_ENTRY STV_DEFAULT"
_ZN2at6native27unrolled_elementwise_kernelIZZZNS0_66_GLOBAL__N__a0cfb035_28_ActivationHardswishKernel_cu_f5210f67_355225hardswish_backward_kernelERNS_14TensorIteratorEENKUlvE_clEvENKUlvE1_clEvEUlN3c104HalfES8_E_St5arrayIPcLm3EELi4E23TrivialOffsetCalculatorILi2EjESD_ILi1EjENS0_6memory12LoadWithCastILi2EEENSG_13StoreWithCastILi1EEEEEviT_T0_T2_T3_T4_T5_:
.text._ZN2at6native27unrolled_elementwise_kernelIZZZNS0_66_GLOBAL__N__a0cfb035_28_ActivationHardswishKernel_cu_f5210f67_355225hardswish_backward_kernelERNS_14TensorIteratorEENKUlvE_clEvENKUlvE1_clEvEUlN3c104HalfES8_E_St5arrayIPcLm3EELi4E23TrivialOffsetCalculatorILi2EjESD_ILi1EjENS0_6memory12LoadWithCastILi2EEENSG_13StoreWithCastILi1EEEEEviT_T0_T2_T3_T4_T5_:
        /* <DEDUP_REMOVED lines=36> */
.L_x_1410:
[----:B------:R-:W2:Y:S02]  /*0240*/  LDG.E.U8 R4, desc[UR36][R4.64] ;  /* 0x0000002404047981 */ /* 0x000ea4000c1e1100 */
[----:B--2---:R-:W-:-:S04]  /*0250*/  I2FP.F32.U32 R0, R4 ;  /* 0x0000000400007245 */ /* 0x004fc80000201000 */
[----:B------:R-:W-:-:S04]  /*0260*/  F2FP.F16.F32.PACK_AB R0, RZ, R0 ;  /* 0x00000000ff00723e */ /* 0x000fc800000000ff */
[----:B------:R-:W-:Y:S01]  /*0270*/  PRMT R17, R0, 0x7610, R17 ;  /* 0x0000761000117816 */ /* 0x000fe20000000011 */
[----:B------:R-:W-:Y:S06]  /*0280*/  BRA `(.L_x_1412) ;  /* 0x0000000c00bc7947 */ /* 0x000fec0003800000 */
.L_x_1409:
        /* <DEDUP_REMOVED lines=11> */
.L_x_1414:
[----:B------:R-:W2:Y:S02]  /*0340*/  LDG.E R4, desc[UR36][R4.64] ;  /* 0x0000002404047981 */ /* 0x000ea4000c1e1900 */
[----:B--2---:R-:W-:-:S04]  /*0350*/  I2FP.F32.S32 R0, R4 ;  /* 0x0000000400007245 */ /* 0x004fc80000201400 */
[----:B------:R-:W-:-:S04]  /*0360*/  F2FP.F16.F32.PACK_AB R0, RZ, R0 ;  /* 0x00000000ff00723e */ /* 0x000fc800000000ff */
[----:B------:R-:W-:Y:S01]  /*0370*/  PRMT R17, R0, 0x7610, R17 ;  /* 0x0000761000117816 */ /* 0x000fe20000000011 */
[----:B------:R-:W-:Y:S06]  /*0380*/  BRA `(.L_x_1412) ;  /* 0x0000000c007c7947 */ /* 0x000fec0003800000 */
.L_x_1413:
[----:B------:R-:W2:Y:S02]  /*0390*/  LDG.E.U16 R4, desc[UR36][R4.64] ;  /* 0x0000002404047981 */ /* 0x000ea4000c1e1500 */
[----:B--2---:R-:W0:Y:S02]  /*03a0*/  I2F.S16 R0, R4 ;  /* 0x0000000400007306 */ /* 0x004e240000101400 */
[----:B0-----:R-:W-:-:S04]  /*03b0*/  F2FP.F16.F32.PACK_AB R0, RZ, R0 ;  /* 0x00000000ff00723e */ /* 0x001fc800000000ff */
[----:B------:R-:W-:Y:S01]  /*03c0*/  PRMT R17, R0, 0x7610, R17 ;  /* 0x0000761000117816 */ /* 0x000fe20000000011 */
[----:B------:R-:W-:Y:S06]  /*03d0*/  BRA `(.L_x_1412) ;  /* 0x0000000c00687947 */ /* 0x000fec0003800000 */
.L_x_1408:
        /* <DEDUP_REMOVED lines=9> */
.L_x_1416:
[----:B------:R1:W5:Y:S01]  /*0470*/  LDG.E.U16 R17, desc[UR36][R4.64] ;  /* 0x0000002404117981 */ /* 0x000362000c1e1500 */
[----:B------:R-:W-:Y:S05]  /*0480*/  BRA `(.L_x_1412) ;  /* 0x0000000c003c7947 */ /* 0x000fea0003800000 */
.L_x_1415:
        /* <DEDUP_REMOVED lines=9> */
.L_x_1418:
[----:B------:R0:W5:Y:S01]  /*0520*/  LDG.E.U16 R17, desc[UR36][R4.64] ;  /* 0x0000002404117981 */ /* 0x000162000c1e1500 */
[----:B------:R-:W-:Y:S05]  /*0530*/  BRA `(.L_x_1412) ;  /* 0x0000000c00107947 */ /* 0x000fea0003800000 */
.L_x_1417:
        /* <DEDUP_REMOVED lines=9> */
.L_x_1407:
        /* <DEDUP_REMOVED lines=14> */
.L_x_1421:
        /* <DEDUP_REMOVED lines=9> */
.L_x_1420:
        /* <DEDUP_REMOVED lines=28> */
.L_x_1423:
        /* <DEDUP_REMOVED lines=12> */
[----:B------:R-:W-:-:S04]  /*09c0*/  F2FP.F16.F32.PACK_AB R0, RZ, R0 ;  /* 0x00000000ff00723e */ /* 0x000fc800000000ff */
[----:B------:R-:W-:Y:S01]  /*09d0*/  PRMT R17, R0, 0x7610, R17 ;  /* 0x0000761000117816 */ /* 0x000fe20000000011 */
[----:B------:R-:W-:Y:S06]  /*09e0*/  BRA `(.L_x_1412) ;  /* 0x0000000400e47947 */ /* 0x000fec0003800000 */
.L_x_1422:
[----:B------:R-:W2:Y:S02]  /*09f0*/  LDG.E.U16 R0, desc[UR36][R4.64] ;  /* 0x0000002404007981 */ /* 0x000ea4000c1e1500 */
[----:B--2---:R-:W-:-:S05]  /*0a00*/  IMAD.U32 R0, R0, 0x10000, RZ ;  /* 0x0001000000007824 */ /* 0x004fca00078e00ff */
[----:B------:R-:W-:-:S04]  /*0a10*/  F2FP.F16.F32.PACK_AB R0, RZ, R0 ;  /* 0x00000000ff00723e */ /* 0x000fc800000000ff */
[----:B------:R-:W-:Y:S01]  /*0a20*/  PRMT R17, R0, 0x7610, R17 ;  /* 0x0000761000117816 */ /* 0x000fe20000000011 */
[----:B------:R-:W-:Y:S06]  /*0a30*/  BRA `(.L_x_1412) ;  /* 0x0000000400d07947 */ /* 0x000fec0003800000 */
.L_x_1419:
        /* <DEDUP_REMOVED lines=13> */
.L_x_1426:
        /* <DEDUP_REMOVED lines=21> */
.L_x_1430:
[----:B------:R-:W-:Y:S05]  /*0c60*/  BSYNC B1 ;  /* 0x0000000000017941 */ /* 0x000fea0003800000 */
.L_x_1429:
[----:B------:R-:W-:Y:S01]  /*0c70*/  LEA R5, R0, 0x3b800000, 0x17 ;  /* 0x3b80000000057811 */ /* 0x000fe200078eb8ff */
[----:B------:R-:W-:-:S05]  /*0c80*/  IMAD.SHL.U32 R0, R3, 0x100000, RZ ;  /* 0x0010000003007824 */ /* 0x000fca00078e00ff */
[----:B------:R-:W-:-:S07]  /*0c90*/  LOP3.LUT R0, R5, R0, R6, 0xfe, !PT ;  /* 0x0000000005007212 */ /* 0x000fce00078efe06 */
.L_x_1428:
[----:B------:R-:W-:Y:S05]  /*0ca0*/  BSYNC B0 ;  /* 0x0000000000007941 */ /* 0x000fea0003800000 */
.L_x_1427:
[----:B------:R-:W-:-:S04]  /*0cb0*/  F2FP.F16.F32.PACK_AB R0, RZ, R0 ;  /* 0x00000000ff00723e */ /* 0x000fc800000000ff */
[----:B------:R-:W-:Y:S01]  /*0cc0*/  PRMT R17, R0, 0x7610, R17 ;  /* 0x0000761000117816 */ /* 0x000fe20000000011 */
[----:B------:R-:W-:Y:S06]  /*0cd0*/  BRA `(.L_x_1412) ;  /* 0x0000000400287947 */ /* 0x000fec0003800000 */
.L_x_1425:
        /* <DEDUP_REMOVED lines=21> */
.L_x_1434:
[----:B------:R-:W-:Y:S05]  /*0e30*/  BSYNC B1 ;  /* 0x0000000000017941 */ /* 0x000fea0003800000 */
.L_x_1433:
[----:B------:R-:W-:Y:S01]  /*0e40*/  LEA R5, R0, 0x37800000, 0x17 ;  /* 0x3780000000057811 */ /* 0x000fe200078eb8ff */
[----:B------:R-:W-:-:S05]  /*0e50*/  IMAD.SHL.U32 R0, R3, 0x200000, RZ ;  /* 0x0020000003007824 */ /* 0x000fca00078e00ff */
[----:B------:R-:W-:-:S07]  /*0e60*/  LOP3.LUT R0, R5, R0, R6, 0xfe, !PT ;  /* 0x0000000005007212 */ /* 0x000fce00078efe06 */
.L_x_1432:
[----:B------:R-:W-:Y:S05]  /*0e70*/  BSYNC B0 ;  /* 0x0000000000007941 */ /* 0x000fea0003800000 */
.L_x_1431:
[----:B------:R-:W-:-:S04]  /*0e80*/  F2FP.F16.F32.PACK_AB R0, RZ, R0 ;  /* 0x00000000ff00723e */ /* 0x000fc800000000ff */
[----:B------:R-:W-:Y:S01]  /*0e90*/  PRMT R17, R0, 0x7610, R17 ;  /* 0x0000761000117816 */ /* 0x000fe20000000011 */
[----:B------:R-:W-:Y:S06]  /*0ea0*/  BRA `(.L_x_1412) ;  /* 0x0000000000b47947 */ /* 0x000fec0003800000 */
.L_x_1424:
        /* <DEDUP_REMOVED lines=14> */
.L_x_1438:
[----:B------:R-:W-:Y:S05]  /*0f90*/  BSYNC B0 ;  /* 0x0000000000007941 */ /* 0x000fea0003800000 */
.L_x_1437:
[----:B------:R-:W-:-:S04]  /*0fa0*/  F2FP.F16.F32.PACK_AB R0, RZ, R0 ;  /* 0x00000000ff00723e */ /* 0x000fc800000000ff */
[----:B------:R-:W-:Y:S01]  /*0fb0*/  PRMT R17, R0, 0x7610, R17 ;  /* 0x0000761000117816 */ /* 0x000fe20000000011 */
[----:B------:R-:W-:Y:S06]  /*0fc0*/  BRA `(.L_x_1412) ;  /* 0x00000000006c7947 */ /* 0x000fec0003800000 */
.L_x_1411:
        /* <DEDUP_REMOVED lines=16> */
.L_x_1439:
[----:B------:R-:W-:Y:S01]  /*10d0*/  PRMT R17, RZ, 0x7610, R17 ;  /* 0x00007610ff117816 */ /* 0x000fe20000000011 */
[----:B------:R-:W-:Y:S06]  /*10e0*/  BRA `(.L_x_1412) ;  /* 0x0000000000247947 */ /* 0x000fec0003800000 */
.L_x_1436:
[----:B------:R-:W2:Y:S02]  /*10f0*/  LDG.E.64 R4, desc[UR36][R4.64] ;  /* 0x0000002404047981 */ /* 0x000ea4000c1e1b00 */
[----:B--2---:R-:W0:Y:S02]  /*1100*/  I2F.U64 R0, R4 ;  /* 0x0000000400007312 */ /* 0x004e240000301000 */
[----:B0-----:R-:W-:-:S04]  /*1110*/  F2FP.F16.F32.PACK_AB R0, RZ, R0 ;  /* 0x00000000ff00723e */ /* 0x001fc800000000ff */
[----:B------:R-:W-:Y:S01]  /*1120*/  PRMT R17, R0, 0x7610, R17 ;  /* 0x0000761000117816 */ /* 0x000fe20000000011 */
[----:B------:R-:W-:Y:S06]  /*1130*/  BRA `(.L_x_1412) ;  /* 0x0000000000107947 */ /* 0x000fec0003800000 */
.L_x_1435:
[----:B------:R-:W2:Y:S02]  /*1140*/  LDG.E R4, desc[UR36][R4.64] ;  /* 0x0000002404047981 */ /* 0x000ea4000c1e1900 */
[----:B--2---:R-:W-:-:S04]  /*1150*/  I2FP.F32.U32 R0, R4 ;  /* 0x0000000400007245 */ /* 0x004fc80000201000 */
[----:B------:R-:W-:-:S04]  /*1160*/  F2FP.F16.F32.PACK_AB R0, RZ, R0 ;  /* 0x00000000ff00723e */ /* 0x000fc800000000ff */
[----:B------:R-:W-:-:S07]  /*1170*/  PRMT R17, R0, 0x7610, R17 ;  /* 0x0000761000117816 */ /* 0x000fce0000000011 */
.L_x_1412:
[----:B01----:R-:W0:Y:S01]  /*1180*/  LDC.64 R4, c[0x0][0x240] ;  /* 0x00009000ff047b82 */ /* 0x003e220000000a00 */
        /* <DEDUP_REMOVED lines=20> */
.L_x_1443:
[----:B------:R-:W2:Y:S02]  /*12d0*/  LDG.E.U8 R4, desc[UR36][R4.64] ;  /* 0x0000002404047981 */ /* 0x000ea4000c1e1100 */
[----:B--2---:R-:W-:-:S04]  /*12e0*/  I2FP.F32.U32 R0, R4 ;  /* 0x0000000400007245 */ /* 0x004fc80000201000 */
[----:B------:R-:W-:-:S04]  /*12f0*/  F2FP.F16.F32.PACK_AB R0, RZ, R0 ;  /* 0x00000000ff00723e */ /* 0x000fc800000000ff */
[----:B------:R-:W-:Y:S01]  /*1300*/  PRMT R18, R0, 0x7610, R18 ;  /* 0x0000761000127816 */ /* 0x000fe20000000012 */
[----:B------:R-:W-:Y:S06]  /*1310*/  BRA `(.L_x_1445) ;  /* 0x0000000c00bc7947 */ /* 0x000fec0003800000 */
.L_x_1442:
        /* <DEDUP_REMOVED lines=11> */
.L_x_1447:
[----:B------:R-:W2:Y:S02]  /*13d0*/  LDG.E R4, desc[UR36][R4.64] ;  /* 0x0000002404047981 */ /* 0x000ea4000c1e1900 */
[----:B--2---:R-:W-:-:S04]  /*13e0*/  I2FP.F32.S32 R0, R4 ;  /* 0x0000000400007245 */ /* 0x004fc80000201400 */
[----:B------:R-:W-:-:S04]  /*13f0*/  F2FP.F16.F32.PACK_AB R0, RZ, R0 ;  /* 0x00000000ff00723e */ /* 0x000fc800000000ff */
[----:B------:R-:W-:Y:S01]  /*1400*/  PRMT R18, R0, 0x7610, R18 ;  /* 0x0000761000127816 */ /* 0x000fe20000000012 */
[----:B------:R-:W-:Y:S06]  /*1410*/  BRA `(.L_x_1445) ;  /* 0x0000000c007c7947 */ /* 0x000fec0003800000 */
.L_x_1446:
[----:B------:R-:W2:Y:S02]  /*1420*/  LDG.E.U16 R4, desc[UR36][R4.64] ;  /* 0x0000002404047981 */ /* 0x000ea4000c1e1500 */
[----:B--2---:R-:W0:Y:S02]  /*1430*/  I2F.S16 R0, R4 ;  /* 0x0000000400007306 */ /* 0x004e240000101400 */
[----:B0-----:R-:W-:-:S04]  /*1440*/  F2FP.F16.F32.PACK_AB R0, RZ, R0 ;  /* 0x00000000ff00723e */ /* 0x001fc800000000ff */
[----:B------:R-:W-:Y:S01]  /*1450*/  PRMT R18, R0, 0x7610, R18 ;  /* 0x0000761000127816 */ /* 0x000fe20000000012 */
[----:B------:R-:W-:Y:S06]  /*1460*/  BRA `(.L_x_1445) ;  /* 0x0000000c00687947 */ /* 0x000fec0003800000 */
.L_x_1441:
        /* <DEDUP_REMOVED lines=9> */
.L_x_1449:
[----:B------:R1:W5:Y:S01]  /*1500*/  LDG.E.U16 R18, desc[UR36][R4.64] ;  /* 0x0000002404127981 */ /* 0x000362000c1e1500 */
[----:B------:R-:W-:Y:S05]  /*1510*/  BRA `(.L_x_1445) ;  /* 0x0000000c003c7947 */ /* 0x000fea0003800000 */
.L_x_1448:
        /* <DEDUP_REMOVED lines=9> */
.L_x_1451:
[----:B------:R0:W5:Y:S01]  /*15b0*/  LDG.E.U16 R18, desc[UR36][R4.64] ;  /* 0x0000002404127981 */ /* 0x000162000c1e1500 */
[----:B------:R-:W-:Y:S05]  /*15c0*/  BRA `(.L_x_1445) ;  /* 0x0000000c00107947 */ /* 0x000fea0003800000 */
.L_x_1450:
        /* <DEDUP_REMOVED lines=9> */
.L_x_1440:
        /* <DEDUP_REMOVED lines=14> */
.L_x_1454:
        /* <DEDUP_REMOVED lines=9> */
.L_x_1453:
        /* <DEDUP_REMOVED lines=28> */
.L_x_1456:
        /* <DEDUP_REMOVED lines=15> */
.L_x_1455:
[----:B------:R-:W2:Y:S02]  /*1a80*/  LDG.E.U16 R0, desc[UR36][R4.64] ;  /* 0x0000002404007981 */ /* 0x000ea4000c1e1500 */
[----:B--2---:R-:W-:-:S05]  /*1a90*/  IMAD.U32 R0, R0, 0x10000, RZ ;  /* 0x0001000000007824 */ /* 0x004fca00078e00ff */
[----:B------:R-:W-:-:S04]  /*1aa0*/  F2FP.F16.F32.PACK_AB R0, RZ, R0 ;  /* 0x00000000ff00723e */ /* 0x000fc800000000ff */
[----:B------:R-:W-:Y:S01]  /*1ab0*/  PRMT R18, R0, 0x7610, R18 ;  /* 0x0000761000127816 */ /* 0x000fe20000000012 */
[----:B------:R-:W-:Y:S06]  /*1ac0*/  BRA `(.L_x_1445) ;  /* 0x0000000400d07947 */ /* 0x000fec0003800000 */
.L_x_1452:
        /* <DEDUP_REMOVED lines=13> */
.L_x_1459:
        /* <DEDUP_REMOVED lines=21> */
.L_x_1463:
[----:B------:R-:W-:Y:S05]  /*1cf0*/  BSYNC B1 ;  /* 0x0000000000017941 */ /* 0x000fea0003800000 */
.L_x_1462:
[----:B------:R-:W-:Y:S01]  /*1d00*/  LEA R5, R0, 0x3b800000, 0x17 ;  /* 0x3b80000000057811 */ /* 0x000fe200078eb8ff */
[----:B------:R-:W-:-:S05]  /*1d10*/  IMAD.SHL.U32 R0, R3, 0x100000, RZ ;  /* 0x0010000003007824 */ /* 0x000fca00078e00ff */
[----:B------:R-:W-:-:S07]  /*1d20*/  LOP3.LUT R0, R5, R0, R6, 0xfe, !PT ;  /* 0x0000000005007212 */ /* 0x000fce00078efe06 */
.L_x_1461:
[----:B------:R-:W-:Y:S05]  /*1d30*/  BSYNC B0 ;  /* 0x0000000000007941 */ /* 0x000fea0003800000 */
.L_x_1460:
[----:B------:R-:W-:-:S04]  /*1d40*/  F2FP.F16.F32.PACK_AB R0, RZ, R0 ;  /* 0x00000000ff00723e */ /* 0x000fc800000000ff */
[----:B------:R-:W-:Y:S01]  /*1d50*/  PRMT R18, R0, 0x7610, R18 ;  /* 0x0000761000127816 */ /* 0x000fe20000000012 */
[----:B------:R-:W-:Y:S06]  /*1d60*/  BRA `(.L_x_1445) ;  /* 0x0000000400287947 */ /* 0x000fec0003800000 */
.L_x_1458:
        /* <DEDUP_REMOVED lines=21> */
.L_x_1467:
[----:B------:R-:W-:Y:S05]  /*1ec0*/  BSYNC B1 ;  /* 0x0000000000017941 */ /* 0x000fea0003800000 */
.L_x_1466:
[----:B------:R-:W-:Y:S01]  /*1ed0*/  LEA R5, R0, 0x37800000, 0x17 ;  /* 0x3780000000057811 */ /* 0x000fe200078eb8ff */
[----:B------:R-:W-:-:S05]  /*1ee0*/  IMAD.SHL.U32 R0, R3, 0x200000, RZ ;  /* 0x0020000003007824 */ /* 0x000fca00078e00ff */
[----:B------:R-:W-:-:S07]  /*1ef0*/  LOP3.LUT R0, R5, R0, R6, 0xfe, !PT ;  /* 0x0000000005007212 */ /* 0x000fce00078efe06 */
.L_x_1465:
[----:B------:R-:W-:Y:S05]  /*1f00*/  BSYNC B0 ;  /* 0x0000000000007941 */ /* 0x000fea0003800000 */
.L_x_1464:
[----:B------:R-:W-:-:S04]  /*1f10*/  F2FP.F16.F32.PACK_AB R0, RZ, R0 ;  /* 0x00000000ff00723e */ /* 0x000fc800000000ff */
[----:B------:R-:W-:Y:S01]  /*1f20*/  PRMT R18, R0, 0x7610, R18 ;  /* 0x0000761000127816 */ /* 0x000fe20000000012 */
[----:B------:R-:W-:Y:S06]  /*1f30*/  BRA `(.L_x_1445) ;  /* 0x0000000000b47947 */ /* 0x000fec0003800000 */
.L_x_1457:
        /* <DEDUP_REMOVED lines=14> */
.L_x_1471:
[----:B------:R-:W-:Y:S05]  /*2020*/  BSYNC B0 ;  /* 0x0000000000007941 */ /* 0x000fea0003800000 */
.L_x_1470:
[----:B------:R-:W-:-:S04]  /*2030*/  F2FP.F16.F32.PACK_AB R0, RZ, R0 ;  /* 0x00000000ff00723e */ /* 0x000fc800000000ff */
[----:B------:R-:W-:Y:S01]  /*2040*/  PRMT R18, R0, 0x7610, R18 ;  /* 0x0000761000127816 */ /* 0x000fe20000000012 */
[----:B------:R-:W-:Y:S06]  /*2050*/  BRA `(.L_x_1445) ;  /* 0x00000000006c7947 */ /* 0x000fec0003800000 */
.L_x_1444:
        /* <DEDUP_REMOVED lines=16> */
.L_x_1472:
[----:B------:R-:W-:Y:S01]  /*2160*/  PRMT R18, RZ, 0x7610, R18 ;  /* 0x00007610ff127816 */ /* 0x000fe20000000012 */
[----:B------:R-:W-:Y:S06]  /*2170*/  BRA `(.L_x_1445) ;  /* 0x0000000000247947 */ /* 0x000fec0003800000 */
.L_x_1469:
[----:B------:R-:W2:Y:S02]  /*2180*/  LDG.E.64 R4, desc[UR36][R4.64] ;  /* 0x0000002404047981 */ /* 0x000ea4000c1e1b00 */
[----:B--2---:R-:W0:Y:S02]  /*2190*/  I2F.U64 R0, R4 ;  /* 0x0000000400007312 */ /* 0x004e240000301000 */
[----:B0-----:R-:W-:-:S04]  /*21a0*/  F2FP.F16.F32.PACK_AB R0, RZ, R0 ;  /* 0x00000000ff00723e */ /* 0x001fc800000000ff */
[----:B------:R-:W-:Y:S01]  /*21b0*/  PRMT R18, R0, 0x7610, R18 ;  /* 0x0000761000127816 */ /* 0x000fe20000000012 */
[----:B------:R-:W-:Y:S06]  /*21c0*/  BRA `(.L_x_1445) ;  /* 0x0000000000107947 */ /* 0x000fec0003800000 */
.L_x_1468:
[----:B------:R-:W2:Y:S02]  /*21d0*/  LDG.E R4, desc[UR36][R4.64] ;  /* 0x0000002404047981 */ /* 0x000ea4000c1e1900 */
[----:B--2---:R-:W-:-:S04]  /*21e0*/  I2FP.F32.U32 R0, R4 ;  /* 0x0000000400007245 */ /* 0x004fc80000201000 */
[----:B------:R-:W-:-:S04]  /*21f0*/  F2FP.F16.F32.PACK_AB R0, RZ, R0 ;  /* 0x00000000ff00723e */ /* 0x000fc800000000ff */
[----:B------:R-:W-:-:S07]  /*2200*/  PRMT R18, R0, 0x7610, R18 ;  /* 0x0000761000127816 */ /* 0x000fce0000000012 */
.L_x_1445:
[----:B------:R-:W-:-:S07]  /*2210*/  VIADD R27, R27, 0x80 ;  /* 0x000000801b1b7836 */ /* 0x000fce0000000000 */
.L_x_1406:
[----:B------:R-:W-:Y:S05]  /*2220*/  BSYNC B6 ;  /* 0x0000000000067941 */ /* 0x000fea0003800000 */
.L_x_1405:
[----:B------:R-:W-:Y:S01]  /*2230*/  ISETP.GE.AND P0, PT, R27, R28, PT ;  /* 0x0000001c1b00720c */ /* 0x000fe20003f06270 */
[----:B------:R-:W-:Y:S01]  /*2240*/  BSSY B6, `(.L_x_1473) ;  /* 0x0000218000067945 */ /* 0x000fe20003800000 */
[----:B------:R-:W-:-:S11]  /*2250*/  PRMT R19, RZ, 0x7610, R19 ;  /* 0x00007610ff137816 */ /* 0x000fd60000000013 */
[----:B------:R-:W-:Y:S05]  /*2260*/  @P0 BRA `(.L_x_1474) ;  /* 0x0000002000540947 */ /* 0x000fea0003800000 */
[----:B01----:R-:W0:Y:S01]  /*2270*/  LDC.64 R4, c[0x0][0x238] ;  /* 0x00008e00ff047b82 */ /* 0x003e220000000a00 */
        /* <DEDUP_REMOVED lines=21> */
.L_x_1478:
[----:B------:R-:W2:Y:S02]  /*23d0*/  LDG.E.U8 R4, desc[UR36][R4.64] ;  /* 0x0000002404047981 */ /* 0x000ea4000c1e1100 */
[----:B--2---:R-:W-:-:S04]  /*23e0*/  I2FP.F32.U32 R0, R4 ;  /* 0x0000000400007245 */ /* 0x004fc80000201000 */
[----:B------:R-:W-:-:S04]  /*23f0*/  F2FP.F16.F32.PACK_AB R0, RZ, R0 ;  /* 0x00000000ff00723e */ /* 0x000fc800000000ff */
[----:B------:R-:W-:Y:S01]  /*2400*/  PRMT R16, R0, 0x7610, R16 ;  /* 0x0000761000107816 */ /* 0x000fe20000000010 */
[----:B------:R-:W-:Y:S06]  /*2410*/  BRA `(.L_x_1480) ;  /* 0x0000000c00c07947 */ /* 0x000fec0003800000 */
.L_x_1477:
        /* <DEDUP_REMOVED lines=11> */
.L_x_1482:
[----:B------:R-:W2:Y:S02]  /*24d0*/  LDG.E R4, desc[UR36][R4.64] ;  /* 0x0000002404047981 */ /* 0x000ea4000c1e1900 */
[----:B--2---:R-:W-:-:S04]  /*24e0*/  I2FP.F32.S32 R0, R4 ;  /* 0x0000000400007245 */ /* 0x004fc80000201400 */
[----:B------:R-:W-:-:S04]  /*24f0*/  F2FP.F16.F32.PACK_AB R0, RZ, R0 ;  /* 0x00000000ff00723e */ /* 0x000fc800000000ff */
[----:B------:R-:W-:Y:S01]  /*2500*/  PRMT R16, R0, 0x7610, R16 ;  /* 0x0000761000107816 */ /* 0x000fe20000000010 */
[----:B------:R-:W-:Y:S06]  /*2510*/  BRA `(.L_x_1480) ;  /* 0x0000000c00807947 */ /* 0x000fec0003800000 */
.L_x_1481:
[----:B------:R-:W2:Y:S02]  /*2520*/  LDG.E.U16 R4, desc[UR36][R4.64] ;  /* 0x0000002404047981 */ /* 0x000ea4000c1e1500 */
[----:B--2---:R-:W0:Y:S02]  /*2530*/  I2F.S16 R0, R4 ;  /* 0x0000000400007306 */ /* 0x004e240000101400 */
[----:B0-----:R-:W-:-:S04]  /*2540*/  F2FP.F16.F32.PACK_AB R0, RZ, R0 ;  /* 0x00000000ff00723e */ /* 0x001fc800000000ff */
[----:B------:R-:W-:Y:S01]  /*2550*/  PRMT R16, R0, 0x7610, R16 ;  /* 0x0000761000107816 */ /* 0x000fe20000000010 */
[----:B------:R-:W-:Y:S06]  /*2560*/  BRA `(.L_x_1480) ;  /* 0x0000000c006c7947 */ /* 0x000fec0003800000 */
.L_x_1476:
        /* <DEDUP_REMOVED lines=9> */
.L_x_1484:
[----:B------:R1:W5:Y:S01]  /*2600*/  LDG.E.U16 R16, desc[UR36][R4.64] ;  /* 0x0000002404107981 */ /* 0x000362000c1e1500 */
[----:B------:R-:W-:Y:S05]  /*2610*/  BRA `(.L_x_1480) ;  /* 0x0000000c00407947 */ /* 0x000fea0003800000 */
.L_x_1483:
        /* <DEDUP_REMOVED lines=9> */
.L_x_1486:
[----:B------:R0:W5:Y:S01]  /*26b0*/  LDG.E.U16 R16, desc[UR36][R4.64] ;  /* 0x0000002404107981 */ /* 0x000162000c1e1500 */
[----:B------:R-:W-:Y:S05]  /*26c0*/  BRA `(.L_x_1480) ;  /* 0x0000000c00147947 */ /* 0x000fea0003800000 */
.L_x_1485:
        /* <DEDUP_REMOVED lines=9> */
.L_x_1475:
        /* <DEDUP_REMOVED lines=14> */
.L_x_1489:
        /* <DEDUP_REMOVED lines=9> */
.L_x_1488:
        /* <DEDUP_REMOVED lines=28> */
.L_x_1491:
        /* <DEDUP_REMOVED lines=16> */
.L_x_1490:
[----:B------:R-:W2:Y:S02]  /*2b90*/  LDG.E.U16 R0, desc[UR36][R4.64] ;  /* 0x0000002404007981 */ /* 0x000ea4000c1e1500 */
[----:B--2---:R-:W-:-:S05]  /*2ba0*/  IMAD.U32 R0, R0, 0x10000, RZ ;  /* 0x0001000000007824 */ /* 0x004fca00078e00ff */
[----:B------:R-:W-:-:S04]  /*2bb0*/  F2FP.F16.F32.PACK_AB R0, RZ, R0 ;  /* 0x00000000ff00723e */ /* 0x000fc800000000ff */
[----:B------:R-:W-:Y:S01]  /*2bc0*/  PRMT R16, R0, 0x7610, R16 ;  /* 0x0000761000107816 */ /* 0x000fe20000000010 */
[----:B------:R-:W-:Y:S06]  /*2bd0*/  BRA `(.L_x_1480) ;  /* 0x0000000400d07947 */ /* 0x000fec0003800000 */
.L_x_1487:
        /* <DEDUP_REMOVED lines=13> */
.L_x_1494:
        /* <DEDUP_REMOVED lines=21> */
.L_x_1498:
[----:B------:R-:W-:Y:S05]  /*2e00*/  BSYNC B1 ;  /* 0x0000000000017941 */ /* 0x000fea0003800000 */
.L_x_1497:
[----:B------:R-:W-:Y:S01]  /*2e10*/  LEA R5, R0, 0x3b800000, 0x17 ;  /* 0x3b80000000057811 */ /* 0x000fe200078eb8ff */
[----:B------:R-:W-:-:S05]  /*2e20*/  IMAD.SHL.U32 R0, R3, 0x100000, RZ ;  /* 0x0010000003007824 */ /* 0x000fca00078e00ff */
[----:B------:R-:W-:-:S07]  /*2e30*/  LOP3.LUT R0, R5, R0, R6, 0xfe, !PT ;  /* 0x0000000005007212 */ /* 0x000fce00078efe06 */
.L_x_1496:
[----:B------:R-:W-:Y:S05]  /*2e40*/  BSYNC B0 ;  /* 0x0000000000007941 */ /* 0x000fea0003800000 */
.L_x_1495:
[----:B------:R-:W-:-:S04]  /*2e50*/  F2FP.F16.F32.PACK_AB R0, RZ, R0 ;  /* 0x00000000ff00723e */ /* 0x000fc800000000ff */
[----:B------:R-:W-:Y:S01]  /*2e60*/  PRMT R16, R0, 0x7610, R16 ;  /* 0x0000761000107816 */ /* 0x000fe20000000010 */
[----:B------:R-:W-:Y:S06]  /*2e70*/  BRA `(.L_x_1480) ;  /* 0x0000000400287947 */ /* 0x000fec0003800000 */
.L_x_1493:
        /* <DEDUP_REMOVED lines=21> */
.L_x_1502:
[----:B------:R-:W-:Y:S05]  /*2fd0*/  BSYNC B1 ;  /* 0x0000000000017941 */ /* 0x000fea0003800000 */
.L_x_1501:
[----:B------:R-:W-:Y:S01]  /*2fe0*/  LEA R5, R0, 0x37800000, 0x17 ;  /* 0x3780000000057811 */ /* 0x000fe200078eb8ff */
[----:B------:R-:W-:-:S05]  /*2ff0*/  IMAD.SHL.U32 R0, R3, 0x200000, RZ ;  /* 0x0020000003007824 */ /* 0x000fca00078e00ff */
[----:B------:R-:W-:-:S07]  /*3000*/  LOP3.LUT R0, R5, R0, R6, 0xfe, !PT ;  /* 0x0000000005007212 */ /* 0x000fce00078efe06 */
.L_x_1500:
[----:B------:R-:W-:Y:S05]  /*3010*/  BSYNC B0 ;  /* 0x0000000000007941 */ /* 0x000fea0003800000 */
.L_x_1499:
[----:B------:R-:W-:-:S04]  /*3020*/  F2FP.F16.F32.PACK_AB R0, RZ, R0 ;  /* 0x00000000ff00723e */ /* 0x000fc800000000ff */
[----:B------:R-:W-:Y:S01]  /*3030*/  PRMT R16, R0, 0x7610, R16 ;  /* 0x0000761000107816 */ /* 0x000fe20000000010 */
[----:B------:R-:W-:Y:S06]  /*3040*/  BRA `(.L_x_1480) ;  /* 0x0000000000b47947 */ /* 0x000fec0003800000 */
.L_x_1492:
        /* <DEDUP_REMOVED lines=14> */
.L_x_1506:
[----:B------:R-:W-:Y:S05]  /*3130*/  BSYNC B0 ;  /* 0x0000000000007941 */ /* 0x000fea0003800000 */
.L_x_1505:
[----:B------:R-:W-:-:S04]  /*3140*/  F2FP.F16.F32.PACK_AB R0, RZ, R0 ;  /* 0x00000000ff00723e */ /* 0x000fc800000000ff */
[----:B------:R-:W-:Y:S01]  /*3150*/  PRMT R16, R0, 0x7610, R16 ;  /* 0x0000761000107816 */ /* 0x000fe20000000010 */
[----:B------:R-:W-:Y:S06]  /*3160*/  BRA `(.L_x_1480) ;  /* 0x00000000006c7947 */ /* 0x000fec0003800000 */
.L_x_1479:
        /* <DEDUP_REMOVED lines=16> */
.L_x_1507:
[----:B------:R-:W-:Y:S01]  /*3270*/  PRMT R16, RZ, 0x7610, R16 ;  /* 0x00007610ff107816 */ /* 0x000fe20000000010 */
[----:B------:R-:W-:Y:S06]  /*3280*/  BRA `(.L_x_1480) ;  /* 0x0000000000247947 */ /* 0x000fec0003800000 */
.L_x_1504:
[----:B------:R-:W2:Y:S02]  /*3290*/  LDG.E.64 R4, desc[UR36][R4.64] ;  /* 0x0000002404047981 */ /* 0x000ea4000c1e1b00 */
[----:B--2---:R-:W0:Y:S02]  /*32a0*/  I2F.U64 R0, R4 ;  /* 0x0000000400007312 */ /* 0x004e240000301000 */
[----:B0-----:R-:W-:-:S04]  /*32b0*/  F2FP.F16.F32.PACK_AB R0, RZ, R0 ;  /* 0x00000000ff00723e */ /* 0x001fc800000000ff */
[----:B------:R-:W-:Y:S01]  /*32c0*/  PRMT R16, R0, 0x7610, R16 ;  /* 0x0000761000107816 */ /* 0x000fe20000000010 */
[----:B------:R-:W-:Y:S06]  /*32d0*/  BRA `(.L_x_1480) ;  /* 0x0000000000107947 */ /* 0x000fec0003800000 */
.L_x_1503:
[----:B------:R-:W2:Y:S02]  /*32e0*/  LDG.E R4, desc[UR36][R4.64] ;  /* 0x0000002404047981 */ /* 0x000ea4000c1e1900 */
[----:B--2---:R-:W-:-:S04]  /*32f0*/  I2FP.F32.U32 R0, R4 ;  /* 0x0000000400007245 */ /* 0x004fc80000201000 */
[----:B------:R-:W-:-:S04]  /*3300*/  F2FP.F16.F32.PACK_AB R0, RZ, R0 ;  /* 0x00000000ff00723e */ /* 0x000fc800000000ff */
[----:B------:R-:W-:-:S07]  /*3310*/  PRMT R16, R0, 0x7610, R16 ;  /* 0x0000761000107816 */ /* 0x000fce0000000010 */
.L_x_1480:
        /* <DEDUP_REMOVED lines=21> */
.L_x_1511:
[----:B------:R-:W2:Y:S02]  /*3470*/  LDG.E.U8 R4, desc[UR36][R4.64] ;  /* 0x0000002404047981 */ /* 0x000ea4000c1e1100 */
[----:B--2---:R-:W-:-:S04]  /*3480*/  I2FP.F32.U32 R0, R4 ;  /* 0x0000000400007245 */ /* 0x004fc80000201000 */
[----:B------:R-:W-:-:S04]  /*3490*/  F2FP.F16.F32.PACK_AB R0, RZ, R0 ;  /* 0x00000000ff00723e */ /* 0x000fc800000000ff */
[----:B------:R-:W-:Y:S01]  /*34a0*/  PRMT R19, R0, 0x7610, R19 ;  /* 0x0000761000137816 */ /* 0x000fe20000000013 */
[----:B------:R-:W-:Y:S06]  /*34b0*/  BRA `(.L_x_1513) ;  /* 0x0000000c00bc7947 */ /* 0x000fec0003800000 */
.L_x_1510:
        /* <DEDUP_REMOVED lines=11> */
.L_x_1515:
[----:B------:R-:W2:Y:S02]  /*3570*/  LDG.E R4, desc[UR36][R4.64] ;  /* 0x0000002404047981 */ /* 0x000ea4000c1e1900 */
[----:B--2---:R-:W-:-:S04]  /*3580*/  I2FP.F32.S32 R0, R4 ;  /* 0x0000000400007245 */ /* 0x004fc80000201400 */
[----:B------:R-:W-:-:S04]  /*3590*/  F2FP.F16.F32.PACK_AB R0, RZ, R0 ;  /* 0x00000000ff00723e */ /* 0x000fc800000000ff */
[----:B------:R-:W-:Y:S01]  /*35a0*/  PRMT R19, R0, 0x7610, R19 ;  /* 0x0000761000137816 */ /* 0x000fe20000000013 */
[----:B------:R-:W-:Y:S06]  /*35b0*/  BRA `(.L_x_1513) ;  /* 0x0000000c007c7947 */ /* 0x000fec0003800000 */
.L_x_1514:
[----:B------:R-:W2:Y:S02]  /*35c0*/  LDG.E.U16 R4, desc[UR36][R4.64] ;  /* 0x0000002404047981 */ /* 0x000ea4000c1e1500 */
[----:B--2---:R-:W0:Y:S02]  /*35d0*/  I2F.S16 R0, R4 ;  /* 0x0000000400007306 */ /* 0x004e240000101400 */
[----:B0-----:R-:W-:-:S04]  /*35e0*/  F2FP.F16.F32.PACK_AB R0, RZ, R0 ;  /* 0x00000000ff00723e */ /* 0x001fc800000000ff */
[----:B------:R-:W-:Y:S01]  /*35f0*/  PRMT R19, R0, 0x7610, R19 ;  /* 0x0000761000137816 */ /* 0x000fe20000000013 */
[----:B------:R-:W-:Y:S06]  /*3600*/  BRA `(.L_x_1513) ;  /* 0x0000000c00687947 */ /* 0x000fec0003800000 */
.L_x_1509:
        /* <DEDUP_REMOVED lines=9> */
.L_x_1517:
[----:B------:R1:W5:Y:S01]  /*36a0*/  LDG.E.U16 R19, desc[UR36][R4.64] ;  /* 0x0000002404137981 */ /* 0x000362000c1e1500 */
[----:B------:R-:W-:Y:S05]  /*36b0*/  BRA `(.L_x_1513) ;  /* 0x0000000c003c7947 */ /* 0x000fea0003800000 */
.L_x_1516:
        /* <DEDUP_REMOVED lines=9> */
.L_x_1519:
[----:B------:R0:W5:Y:S01]  /*3750*/  LDG.E.U16 R19, desc[UR36][R4.64] ;  /* 0x0000002404137981 */ /* 0x000162000c1e1500 */
[----:B------:R-:W-:Y:S05]  /*3760*/  BRA `(.L_x_1513) ;  /* 0x0000000c00107947 */ /* 0x000fea0003800000 */
.L_x_1518:
        /* <DEDUP_REMOVED lines=9> */
.L_x_1508:
        /* <DEDUP_REMOVED lines=14> */
.L_x_1522:
        /* <DEDUP_REMOVED lines=9> */
.L_x_1521:
        /* <DEDUP_REMOVED lines=28> */
.L_x_1524:
        /* <DEDUP_REMOVED lines=15> */
.L_x_1523:
[----:B------:R-:W2:Y:S02]  /*3c20*/  LDG.E.U16 R0, desc[UR36][R4.64] ;  /* 0x0000002404007981 */ /* 0x000ea4000c1e1500 */
[----:B--2---:R-:W-:-:S05]  /*3c30*/  IMAD.U32 R0, R0, 0x10000, RZ ;  /* 0x0001000000007824 */ /* 0x004fca00078e00ff */
[----:B------:R-:W-:-:S04]  /*3c40*/  F2FP.F16.F32.PACK_AB R0, RZ, R0 ;  /* 0x00000000ff00723e */ /* 0x000fc800000000ff */
[----:B------:R-:W-:Y:S01]  /*3c50*/  PRMT R19, R0, 0x7610, R19 ;  /* 0x0000761000137816 */ /* 0x000fe20000000013 */
[----:B------:R-:W-:Y:S06]  /*3c60*/  BRA `(.L_x_1513) ;  /* 0x0000000400d07947 */ /* 0x000fec0003800000 */
.L_x_1520:
        /* <DEDUP_REMOVED lines=13> */
.L_x_1527:
        /* <DEDUP_REMOVED lines=21> */
.L_x_1531:
[----:B------:R-:W-:Y:S05]  /*3e90*/  BSYNC B1 ;  /* 0x0000000000017941 */ /* 0x000fea0003800000 */
.L_x_1530:
[----:B------:R-:W-:Y:S01]  /*3ea0*/  LEA R5, R0, 0x3b800000, 0x17 ;  /* 0x3b80000000057811 */ /* 0x000fe200078eb8ff */
[----:B------:R-:W-:-:S05]  /*3eb0*/  IMAD.SHL.U32 R0, R3, 0x100000, RZ ;  /* 0x0010000003007824 */ /* 0x000fca00078e00ff */
[----:B------:R-:W-:-:S07]  /*3ec0*/  LOP3.LUT R0, R5, R0, R6, 0xfe, !PT ;  /* 0x0000000005007212 */ /* 0x000fce00078efe06 */
.L_x_1529:
[----:B------:R-:W-:Y:S05]  /*3ed0*/  BSYNC B0 ;  /* 0x0000000000007941 */ /* 0x000fea0003800000 */
.L_x_1528:
[----:B------:R-:W-:-:S04]  /*3ee0*/  F2FP.F16.F32.PACK_AB R0, RZ, R0 ;  /* 0x00000000ff00723e */ /* 0x000fc800000000ff */
[----:B------:R-:W-:Y:S01]  /*3ef0*/  PRMT R19, R0, 0x7610, R19 ;  /* 0x0000761000137816 */ /* 0x000fe20000000013 */
[----:B------:R-:W-:Y:S06]  /*3f00*/  BRA `(.L_x_1513) ;  /* 0x0000000400287947 */ /* 0x000fec0003800000 */
.L_x_1526:
        /* <DEDUP_REMOVED lines=21> */
.L_x_1535:
[----:B------:R-:W-:Y:S05]  /*4060*/  BSYNC B1 ;  /* 0x0000000000017941 */ /* 0x000fea0003800000 */
.L_x_1534:
[----:B------:R-:W-:Y:S01]  /*4070*/  LEA R5, R0, 0x37800000, 0x17 ;  /* 0x3780000000057811 */ /* 0x000fe200078eb8ff */
[----:B------:R-:W-:-:S05]  /*4080*/  IMAD.SHL.U32 R0, R3, 0x200000, RZ ;  /* 0x0020000003007824 */ /* 0x000fca00078e00ff */
[----:B------:R-:W-:-:S07]  /*4090*/  LOP3.LUT R0, R5, R0, R6, 0xfe, !PT ;  /* 0x0000000005007212 */ /* 0x000fce00078efe06 */
.L_x_1533:
[----:B------:R-:W-:Y:S05]  /*40a0*/  BSYNC B0 ;  /* 0x0000000000007941 */ /* 0x000fea0003800000 */
.L_x_1532:
[----:B------:R-:W-:-:S04]  /*40b0*/  F2FP.F16.F32.PACK_AB R0, RZ, R0 ;  /* 0x00000000ff00723e */ /* 0x000fc800000000ff */
[----:B------:R-:W-:Y:S01]  /*40c0*/  PRMT R19, R0, 0x7610, R19 ;  /* 0x0000761000137816 */ /* 0x000fe20000000013 */
[----:B------:R-:W-:Y:S06]  /*40d0*/  BRA `(.L_x_1513) ;  /* 0x0000000000b47947 */ /* 0x000fec0003800000 */
.L_x_1525:
        /* <DEDUP_REMOVED lines=14> */
.L_x_1539:
[----:B------:R-:W-:Y:S05]  /*41c0*/  BSYNC B0 ;  /* 0x0000000000007941 */ /* 0x000fea0003800000 */
.L_x_1538:
[----:B------:R-:W-:-:S04]  /*41d0*/  F2FP.F16.F32.PACK_AB R0, RZ, R0 ;  /* 0x00000000ff00723e */ /* 0x000fc800000000ff */
[----:B------:R-:W-:Y:S01]  /*41e0*/  PRMT R19, R0, 0x7610, R19 ;  /* 0x0000761000137816 */ /* 0x000fe20000000013 */
[----:B------:R-:W-:Y:S06]  /*41f0*/  BRA `(.L_x_1513) ;  /* 0x00000000006c7947 */ /* 0x000fec0003800000 */
.L_x_1512:
        /* <DEDUP_REMOVED lines=16> */
.L_x_1540:
[----:B------:R-:W-:Y:S01]  /*4300*/  PRMT R19, RZ, 0x7610, R19 ;  /* 0x00007610ff137816 */ /* 0x000fe20000000013 */
[----:B------:R-:W-:Y:S06]  /*4310*/  BRA `(.L_x_1513) ;  /* 0x0000000000247947 */ /* 0x000fec0003800000 */
.L_x_1537:
[----:B------:R-:W2:Y:S02]  /*4320*/  LDG.E.64 R4, desc[UR36][R4.64] ;  /* 0x0000002404047981 */ /* 0x000ea4000c1e1b00 */
[----:B--2---:R-:W0:Y:S02]  /*4330*/  I2F.U64 R0, R4 ;  /* 0x0000000400007312 */ /* 0x004e240000301000 */
[----:B0-----:R-:W-:-:S04]  /*4340*/  F2FP.F16.F32.PACK_AB R0, RZ, R0 ;  /* 0x00000000ff00723e */ /* 0x001fc800000000ff */
[----:B------:R-:W-:Y:S01]  /*4350*/  PRMT R19, R0, 0x7610, R19 ;  /* 0x0000761000137816 */ /* 0x000fe20000000013 */
[----:B------:R-:W-:Y:S06]  /*4360*/  BRA `(.L_x_1513) ;  /* 0x0000000000107947 */ /* 0x000fec0003800000 */
.L_x_1536:
[----:B------:R-:W2:Y:S02]  /*4370*/  LDG.E R4, desc[UR36][R4.64] ;  /* 0x0000002404047981 */ /* 0x000ea4000c1e1900 */
[----:B--2---:R-:W-:-:S04]  /*4380*/  I2FP.F32.U32 R0, R4 ;  /* 0x0000000400007245 */ /* 0x004fc80000201000 */
[----:B------:R-:W-:-:S04]  /*4390*/  F2FP.F16.F32.PACK_AB R0, RZ, R0 ;  /* 0x00000000ff00723e */ /* 0x000fc800000000ff */
[----:B------:R-:W-:-:S07]  /*43a0*/  PRMT R19, R0, 0x7610, R19 ;  /* 0x0000761000137816 */ /* 0x000fce0000000013 */
.L_x_1513:
[----:B------:R-:W-:-:S07]  /*43b0*/  VIADD R27, R27, 0x80 ;  /* 0x000000801b1b7836 */ /* 0x000fce0000000000 */
.L_x_1474:
[----:B------:R-:W-:Y:S05]  /*43c0*/  BSYNC B6 ;  /* 0x0000000000067941 */ /* 0x000fea0003800000 */
.L_x_1473:
[----:B------:R-:W-:Y:S01]  /*43d0*/  ISETP.GE.AND P0, PT, R27, R28, PT ;  /* 0x0000001c1b00720c */ /* 0x000fe20003f06270 */
[----:B------:R-:W-:Y:S01]  /*43e0*/  BSSY B6, `(.L_x_1541) ;  /* 0x000021a000067945 */ /* 0x000fe20003800000 */
[----:B------:R-:W-:Y:S02]  /*43f0*/  PRMT R22, RZ, 0x7610, R22 ;  /* 0x00007610ff167816 */ /* 0x000fe40000000016 */
[----:B------:R-:W-:Y:S02]  /*4400*/  PRMT R23, RZ, 0x7610, R23 ;  /* 0x00007610ff177816 */ /* 0x000fe40000000017 */
[----:B------:R-:W-:-:S07]  /*4410*/  PRMT R24, RZ, 0x7610, R24 ;  /* 0x00007610ff187816 */ /* 0x000fce0000000018 */
        /* <DEDUP_REMOVED lines=23> */
.L_x_1546:
[----:B------:R-:W2:Y:S02]  /*4590*/  LDG.E.U8 R4, desc[UR36][R4.64] ;  /* 0x0000002404047981 */ /* 0x000ea4000c1e1100 */
[----:B--2---:R-:W-:-:S04]  /*45a0*/  I2FP.F32.U32 R0, R4 ;  /* 0x0000000400007245 */ /* 0x004fc80000201000 */
[----:B------:R-:W-:-:S04]  /*45b0*/  F2FP.F16.F32.PACK_AB R0, RZ, R0 ;  /* 0x00000000ff00723e */ /* 0x000fc800000000ff */
[----:B------:R-:W-:Y:S01]  /*45c0*/  PRMT R23, R0, 0x7610, R23 ;  /* 0x0000761000177816 */ /* 0x000fe20000000017 */
[----:B------:R-:W-:Y:S06]  /*45d0*/  BRA `(.L_x_1548) ;  /* 0x0000000c00bc7947 */ /* 0x000fec0003800000 */
.L_x_1545:
        /* <DEDUP_REMOVED lines=11> */
.L_x_1550:
[----:B------:R-:W2:Y:S02]  /*4690*/  LDG.E R4, desc[UR36][R4.64] ;  /* 0x0000002404047981 */ /* 0x000ea4000c1e1900 */
[----:B--2---:R-:W-:-:S04]  /*46a0*/  I2FP.F32.S32 R0, R4 ;  /* 0x0000000400007245 */ /* 0x004fc80000201400 */
[----:B------:R-:W-:-:S04]  /*46b0*/  F2FP.F16.F32.PACK_AB R0, RZ, R0 ;  /* 0x00000000ff00723e */ /* 0x000fc800000000ff */
[----:B------:R-:W-:Y:S01]  /*46c0*/  PRMT R23, R0, 0x7610, R23 ;  /* 0x0000761000177816 */ /* 0x000fe20000000017 */
[----:B------:R-:W-:Y:S06]  /*46d0*/  BRA `(.L_x_1548) ;  /* 0x0000000c007c7947 */ /* 0x000fec0003800000 */
.L_x_1549:
[----:B------:R-:W2:Y:S02]  /*46e0*/  LDG.E.U16 R4, desc[UR36][R4.64] ;  /* 0x0000002404047981 */ /* 0x000ea4000c1e1500 */
[----:B--2---:R-:W0:Y:S02]  /*46f0*/  I2F.S16 R0, R4 ;  /* 0x0000000400007306 */ /* 0x004e240000101400 */
[----:B0-----:R-:W-:-:S04]  /*4700*/  F2FP.F16.F32.PACK_AB R0, RZ, R0 ;  /* 0x00000000ff00723e */ /* 0x001fc800000000ff */
[----:B------:R-:W-:Y:S01]  /*4710*/  PRMT R23, R0, 0x7610, R23 ;  /* 0x0000761000177816 */ /* 0x000fe20000000017 */
[----:B------:R-:W-:Y:S06]  /*4720*/  BRA `(.L_x_1548) ;  /* 0x0000000c00687947 */ /* 0x000fec0003800000 */
.L_x_1544:
        /* <DEDUP_REMOVED lines=9> */
.L_x_1552:
[----:B------:R1:W5:Y:S01]  /*47c0*/  LDG.E.U16 R23, desc[UR36][R4.64] ;  /* 0x0000002404177981 */ /* 0x000362000c1e1500 */
[----:B------:R-:W-:Y:S05]  /*47d0*/  BRA `(.L_x_1548) ;  /* 0x0000000c003c7947 */ /* 0x000fea0003800000 */
.L_x_1551:
        /* <DEDUP_REMOVED lines=9> */
.L_x_1554:
[----:B------:R0:W5:Y:S01]  /*4870*/  LDG.E.U16 R23, desc[UR36][R4.64] ;  /* 0x0000002404177981 */ /* 0x000162000c1e1500 */
[----:B------:R-:W-:Y:S05]  /*4880*/  BRA `(.L_x_1548) ;  /* 0x0000000c00107947 */ /* 0x000fea0003800000 */
.L_x_1553:
        /* <DEDUP_REMOVED lines=9> */
.L_x_1543:
        /* <DEDUP_REMOVED lines=14> */
.L_x_1557:
        /* <DEDUP_REMOVED lines=9> */
.L_x_1556:
        /* <DEDUP_REMOVED lines=28> */
.L_x_1559:
        /* <DEDUP_REMOVED lines=15> */
.L_x_1558:
[----:B------:R-:W2:Y:S02]  /*4d40*/  LDG.E.U16 R0, desc[UR36][R4.64] ;  /* 0x0000002404007981 */ /* 0x000ea4000c1e1500 */
[----:B--2---:R-:W-:-:S05]  /*4d50*/  IMAD.U32 R0, R0, 0x10000, RZ ;  /* 0x0001000000007824 */ /* 0x004fca00078e00ff */
[----:B------:R-:W-:-:S04]  /*4d60*/  F2FP.F16.F32.PACK_AB R0, RZ, R0 ;  /* 0x00000000ff00723e */ /* 0x000fc800000000ff */
[----:B------:R-:W-:Y:S01]  /*4d70*/  PRMT R23, R0, 0x7610, R23 ;  /* 0x0000761000177816 */ /* 0x000fe20000000017 */
[----:B------:R-:W-:Y:S06]  /*4d80*/  BRA `(.L_x_1548) ;  /* 0x0000000400d07947 */ /* 0x000fec0003800000 */
.L_x_1555:
        /* <DEDUP_REMOVED lines=13> */
.L_x_1562:
        /* <DEDUP_REMOVED lines=21> */
.L_x_1566:
[----:B------:R-:W-:Y:S05]  /*4fb0*/  BSYNC B1 ;  /* 0x0000000000017941 */ /* 0x000fea0003800000 */
.L_x_1565:
[----:B------:R-:W-:Y:S01]  /*4fc0*/  LEA R5, R0, 0x3b800000, 0x17 ;  /* 0x3b80000000057811 */ /* 0x000fe200078eb8ff */
[----:B------:R-:W-:-:S05]  /*4fd0*/  IMAD.SHL.U32 R0, R3, 0x100000, RZ ;  /* 0x0010000003007824 */ /* 0x000fca00078e00ff */
[----:B------:R-:W-:-:S07]  /*4fe0*/  LOP3.LUT R0, R5, R0, R6, 0xfe, !PT ;  /* 0x0000000005007212 */ /* 0x000fce00078efe06 */
.L_x_1564:
[----:B------:R-:W-:Y:S05]  /*4ff0*/  BSYNC B0 ;  /* 0x0000000000007941 */ /* 0x000fea0003800000 */
.L_x_1563:
[----:B------:R-:W-:-:S04]  /*5000*/  F2FP.F16.F32.PACK_AB R0, RZ, R0 ;  /* 0x00000000ff00723e */ /* 0x000fc800000000ff */
[----:B------:R-:W-:Y:S01]  /*5010*/  PRMT R23, R0, 0x7610, R23 ;  /* 0x0000761000177816 */ /* 0x000fe20000000017 */
[----:B------:R-:W-:Y:S06]  /*5020*/  BRA `(.L_x_1548) ;  /* 0x0000000400287947 */ /* 0x000fec0003800000 */
.L_x_1561:
        /* <DEDUP_REMOVED lines=21> */
.L_x_1570:
[----:B------:R-:W-:Y:S05]  /*5180*/  BSYNC B1 ;  /* 0x0000000000017941 */ /* 0x000fea0003800000 */
.L_x_1569:
[----:B------:R-:W-:Y:S01]  /*5190*/  LEA R5, R0, 0x37800000, 0x17 ;  /* 0x3780000000057811 */ /* 0x000fe200078eb8ff */
[----:B------:R-:W-:-:S05]  /*51a0*/  IMAD.SHL.U32 R0, R3, 0x200000, RZ ;  /* 0x0020000003007824 */ /* 0x000fca00078e00ff */
[----:B------:R-:W-:-:S07]  /*51b0*/  LOP3.LUT R0, R5, R0, R6, 0xfe, !PT ;  /* 0x0000000005007212 */ /* 0x000fce00078efe06 */
.L_x_1568:
[----:B------:R-:W-:Y:S05]  /*51c0*/  BSYNC B0 ;  /* 0x0000000000007941 */ /* 0x000fea0003800000 */
.L_x_1567:
[----:B------:R-:W-:-:S04]  /*51d0*/  F2FP.F16.F32.PACK_AB R0, RZ, R0 ;  /* 0x00000000ff00723e */ /* 0x000fc800000000ff */
[----:B------:R-:W-:Y:S01]  /*51e0*/  PRMT R23, R0, 0x7610, R23 ;  /* 0x0000761000177816 */ /* 0x000fe20000000017 */
[----:B------:R-:W-:Y:S06]  /*51f0*/  BRA `(.L_x_1548) ;  /* 0x0000000000b47947 */ /* 0x000fec0003800000 */
.L_x_1560:
        /* <DEDUP_REMOVED lines=14> */
.L_x_1574:
[----:B------:R-:W-:Y:S05]  /*52e0*/  BSYNC B0 ;  /* 0x0000000000007941 */ /* 0x000fea0003800000 */
.L_x_1573:
[----:B------:R-:W-:-:S04]  /*52f0*/  F2FP.F16.F32.PACK_AB R0, RZ, R0 ;  /* 0x00000000ff00723e */ /* 0x000fc800000000ff */
[----:B------:R-:W-:Y:S01]  /*5300*/  PRMT R23, R0, 0x7610, R23 ;  /* 0x0000761000177816 */ /* 0x000fe20000000017 */
[----:B------:R-:W-:Y:S06]  /*5310*/  BRA `(.L_x_1548) ;  /* 0x00000000006c7947 */ /* 0x000fec0003800000 */
.L_x_1547:
        /* <DEDUP_REMOVED lines=16> */
.L_x_1575:
[----:B------:R-:W-:Y:S01]  /*5420*/  PRMT R23, RZ, 0x7610, R23 ;  /* 0x00007610ff177816 */ /* 0x000fe20000000017 */
[----:B------:R-:W-:Y:S06]  /*5430*/  BRA `(.L_x_1548) ;  /* 0x0000000000247947 */ /* 0x000fec0003800000 */
.L_x_1572:
[----:B------:R-:W2:Y:S02]  /*5440*/  LDG.E.64 R4, desc[UR36][R4.64] ;  /* 0x0000002404047981 */ /* 0x000ea4000c1e1b00 */
[----:B--2---:R-:W0:Y:S02]  /*5450*/  I2F.U64 R0, R4 ;  /* 0x0000000400007312 */ /* 0x004e240000301000 */
[----:B0-----:R-:W-:-:S04]  /*5460*/  F2FP.F16.F32.PACK_AB R0, RZ, R0 ;  /* 0x00000000ff00723e */ /* 0x001fc800000000ff */
[----:B------:R-:W-:Y:S01]  /*5470*/  PRMT R23, R0, 0x7610, R23 ;  /* 0x0000761000177816 */ /* 0x000fe20000000017 */
[----:B------:R-:W-:Y:S06]  /*5480*/  BRA `(.L_x_1548) ;  /* 0x0000000000107947 */ /* 0x000fec0003800000 */
.L_x_1571:
[----:B------:R-:W2:Y:S02]  /*5490*/  LDG.E R4, desc[UR36][R4.64] ;  /* 0x0000002404047981 */ /* 0x000ea4000c1e1900 */
[----:B--2---:R-:W-:-:S04]  /*54a0*/  I2FP.F32.U32 R0, R4 ;  /* 0x0000000400007245 */ /* 0x004fc80000201000 */
[----:B------:R-:W-:-:S04]  /*54b0*/  F2FP.F16.F32.PACK_AB R0, RZ, R0 ;  /* 0x00000000ff00723e */ /* 0x000fc800000000ff */
[----:B------:R-:W-:-:S07]  /*54c0*/  PRMT R23, R0, 0x7610, R23 ;  /* 0x0000761000177816 */ /* 0x000fce0000000017 */
.L_x_1548:
[----:B------:R-:W2:Y:S01]  /*54d0*/  LDC.U8 R6, c[0x0][0x24d] ;  /* 0x00009340ff067b82 */ /* 0x000ea20000000000 */
[----:B------:R-:W-:Y:S02]  /*54e0*/  ULDC UR4, c[0x0][0x254] ;  /* 0x0000950000047ab9 */ /* 0x000fe40000000800 */
[----:B------:R-:W-:-:S05]  /*54f0*/  IMAD R3, R24, UR4, RZ ;  /* 0x0000000418037c24 */ /* 0x000fca000f8e02ff */
[----:B01----:R-:W0:Y:S01]  /*5500*/  LDC.64 R4, c[0x0][0x240] ;  /* 0x00009000ff047b82 */ /* 0x003e220000000a00 */
[----:B--2---:R-:W-:-:S04]  /*5510*/  PRMT R0, R6, 0x9910, RZ ;  /* 0x0000991006007816 */ /* 0x004fc800000000ff */
        /* <DEDUP_REMOVED lines=17> */
.L_x_1579:
[----:B------:R-:W2:Y:S02]  /*5630*/  LDG.E.U8 R4, desc[UR36][R4.64] ;  /* 0x0000002404047981 */ /* 0x000ea4000c1e1100 */
[----:B--2---:R-:W-:-:S04]  /*5640*/  I2FP.F32.U32 R0, R4 ;  /* 0x0000000400007245 */ /* 0x004fc80000201000 */
[----:B------:R-:W-:-:S04]  /*5650*/  F2FP.F16.F32.PACK_AB R0, RZ, R0 ;  /* 0x00000000ff00723e */ /* 0x000fc800000000ff */
[----:B------:R-:W-:Y:S01]  /*5660*/  PRMT R24, R0, 0x7610, R24 ;  /* 0x0000761000187816 */ /* 0x000fe20000000018 */
[----:B------:R-:W-:Y:S06]  /*5670*/  BRA `(.L_x_1581) ;  /* 0x0000000c00bc7947 */ /* 0x000fec0003800000 */
.L_x_1578:
        /* <DEDUP_REMOVED lines=11> */
.L_x_1583:
[----:B------:R-:W2:Y:S02]  /*5730*/  LDG.E R4, desc[UR36][R4.64] ;  /* 0x0000002404047981 */ /* 0x000ea4000c1e1900 */
[----:B--2---:R-:W-:-:S04]  /*5740*/  I2FP.F32.S32 R0, R4 ;  /* 0x0000000400007245 */ /* 0x004fc80000201400 */
[----:B------:R-:W-:-:S04]  /*5750*/  F2FP.F16.F32.PACK_AB R0, RZ, R0 ;  /* 0x00000000ff00723e */ /* 0x000fc800000000ff */
[----:B------:R-:W-:Y:S01]  /*5760*/  PRMT R24, R0, 0x7610, R24 ;  /* 0x0000761000187816 */ /* 0x000fe20000000018 */
[----:B------:R-:W-:Y:S06]  /*5770*/  BRA `(.L_x_1581) ;  /* 0x0000000c007c7947 */ /* 0x000fec0003800000 */
.L_x_1582:
[----:B------:R-:W2:Y:S02]  /*5780*/  LDG.E.U16 R4, desc[UR36][R4.64] ;  /* 0x0000002404047981 */ /* 0x000ea4000c1e1500 */
[----:B--2---:R-:W0:Y:S02]  /*5790*/  I2F.S16 R0, R4 ;  /* 0x0000000400007306 */ /* 0x004e240000101400 */
[----:B0-----:R-:W-:-:S04]  /*57a0*/  F2FP.F16.F32.PACK_AB R0, RZ, R0 ;  /* 0x00000000ff00723e */ /* 0x001fc800000000ff */
[----:B------:R-:W-:Y:S01]  /*57b0*/  PRMT R24, R0, 0x7610, R24 ;  /* 0x0000761000187816 */ /* 0x000fe20000000018 */
[----:B------:R-:W-:Y:S06]  /*57c0*/  BRA `(.L_x_1581) ;  /* 0x0000000c00687947 */ /* 0x000fec0003800000 */
.L_x_1577:
        /* <DEDUP_REMOVED lines=9> */
.L_x_1585:
[----:B------:R1:W5:Y:S01]  /*5860*/  LDG.E.U16 R24, desc[UR36][R4.64] ;  /* 0x0000002404187981 */ /* 0x000362000c1e1500 */
[----:B------:R-:W-:Y:S05]  /*5870*/  BRA `(.L_x_1581) ;  /* 0x0000000c003c7947 */ /* 0x000fea0003800000 */
.L_x_1584:
        /* <DEDUP_REMOVED lines=9> */
.L_x_1587:
[----:B------:R0:W5:Y:S01]  /*5910*/  LDG.E.U16 R24, desc[UR36][R4.64] ;  /* 0x0000002404187981 */ /* 0x000162000c1e1500 */
[----:B------:R-:W-:Y:S05]  /*5920*/  BRA `(.L_x_1581) ;  /* 0x0000000c00107947 */ /* 0x000fea0003800000 */
.L_x_1586:
        /* <DEDUP_REMOVED lines=9> */
.L_x_1576:
        /* <DEDUP_REMOVED lines=14> */
.L_x_1590:
        /* <DEDUP_REMOVED lines=9> */
.L_x_1589:
        /* <DEDUP_REMOVED lines=28> */
.L_x_1592:
        /* <DEDUP_REMOVED lines=15> */
.L_x_1591:
[----:B------:R-:W2:Y:S02]  /*5de0*/  LDG.E.U16 R0, desc[UR36][R4.64] ;  /* 0x0000002404007981 */ /* 0x000ea4000c1e1500 */
[----:B--2---:R-:W-:-:S05]  /*5df0*/  IMAD.U32 R0, R0, 0x10000, RZ ;  /* 0x0001000000007824 */ /* 0x004fca00078e00ff */
[----:B------:R-:W-:-:S04]  /*5e00*/  F2FP.F16.F32.PACK_AB R0, RZ, R0 ;  /* 0x00000000ff00723e */ /* 0x000fc800000000ff */
[----:B------:R-:W-:Y:S01]  /*5e10*/  PRMT R24, R0, 0x7610, R24 ;  /* 0x0000761000187816 */ /* 0x000fe20000000018 */
[----:B------:R-:W-:Y:S06]  /*5e20*/  BRA `(.L_x_1581) ;  /* 0x0000000400d07947 */ /* 0x000fec0003800000 */
.L_x_1588:
        /* <DEDUP_REMOVED lines=13> */
.L_x_1595:
        /* <DEDUP_REMOVED lines=21> */
.L_x_1599:
[----:B------:R-:W-:Y:S05]  /*6050*/  BSYNC B1 ;  /* 0x0000000000017941 */ /* 0x000fea0003800000 */
.L_x_1598:
[----:B------:R-:W-:Y:S01]  /*6060*/  LEA R5, R0, 0x3b800000, 0x17 ;  /* 0x3b80000000057811 */ /* 0x000fe200078eb8ff */
[----:B------:R-:W-:-:S05]  /*6070*/  IMAD.SHL.U32 R0, R3, 0x100000, RZ ;  /* 0x0010000003007824 */ /* 0x000fca00078e00ff */
[----:B------:R-:W-:-:S07]  /*6080*/  LOP3.LUT R0, R5, R0, R6, 0xfe, !PT ;  /* 0x0000000005007212 */ /* 0x000fce00078efe06 */
.L_x_1597:
[----:B------:R-:W-:Y:S05]  /*6090*/  BSYNC B0 ;  /* 0x0000000000007941 */ /* 0x000fea0003800000 */
.L_x_1596:
[----:B------:R-:W-:-:S04]  /*60a0*/  F2FP.F16.F32.PACK_AB R0, RZ, R0 ;  /* 0x00000000ff00723e */ /* 0x000fc800000000ff */
[----:B------:R-:W-:Y:S01]  /*60b0*/  PRMT R24, R0, 0x7610, R24 ;  /* 0x0000761000187816 */ /* 0x000fe20000000018 */
[----:B------:R-:W-:Y:S06]  /*60c0*/  BRA `(.L_x_1581) ;  /* 0x0000000400287947 */ /* 0x000fec0003800000 */
.L_x_1594:
        /* <DEDUP_REMOVED lines=21> */
.L_x_1603:
[----:B------:R-:W-:Y:S05]  /*6220*/  BSYNC B1 ;  /* 0x0000000000017941 */ /* 0x000fea0003800000 */
.L_x_1602:
[----:B------:R-:W-:Y:S01]  /*6230*/  LEA R5, R0, 0x37800000, 0x17 ;  /* 0x3780000000057811 */ /* 0x000fe200078eb8ff */
[----:B------:R-:W-:-:S05]  /*6240*/  IMAD.SHL.U32 R0, R3, 0x200000, RZ ;  /* 0x0020000003007824 */ /* 0x000fca00078e00ff */
[----:B------:R-:W-:-:S07]  /*6250*/  LOP3.LUT R0, R5, R0, R6, 0xfe, !PT ;  /* 0x0000000005007212 */ /* 0x000fce00078efe06 */
.L_x_1601:
[----:B------:R-:W-:Y:S05]  /*6260*/  BSYNC B0 ;  /* 0x0000000000007941 */ /* 0x000fea0003800000 */
.L_x_1600:
[----:B------:R-:W-:-:S04]  /*6270*/  F2FP.F16.F32.PACK_AB R0, RZ, R0 ;  /* 0x00000000ff00723e */ /* 0x000fc800000000ff */
[----:B------:R-:W-:Y:S01]  /*6280*/  PRMT R24, R0, 0x7610, R24 ;  /* 0x0000761000187816 */ /* 0x000fe20000000018 */
[----:B------:R-:W-:Y:S06]  /*6290*/  BRA `(.L_x_1581) ;  /* 0x0000000000b47947 */ /* 0x000fec0003800000 */
.L_x_1593:
        /* <DEDUP_REMOVED lines=14> */
.L_x_1607:
[----:B------:R-:W-:Y:S05]  /*6380*/  BSYNC B0 ;  /* 0x0000000000007941 */ /* 0x000fea0003800000 */
.L_x_1606:
[----:B------:R-:W-:-:S04]  /*6390*/  F2FP.F16.F32.PACK_AB R0, RZ, R0 ;  /* 0x00000000ff00723e */ /* 0x000fc800000000ff */
[----:B------:R-:W-:Y:S01]  /*63a0*/  PRMT R24, R0, 0x7610, R24 ;  /* 0x0000761000187816 */ /* 0x000fe20000000018 */
[----:B------:R-:W-:Y:S06]  /*63b0*/  BRA `(.L_x_1581) ;  /* 0x00000000006c7947 */ /* 0x000fec0003800000 */
.L_x_1580:
        /* <DEDUP_REMOVED lines=16> */
.L_x_1608:
[----:B------:R-:W-:Y:S01]  /*64c0*/  PRMT R24, RZ, 0x7610, R24 ;  /* 0x00007610ff187816 */ /* 0x000fe20000000018 */
[----:B------:R-:W-:Y:S06]  /*64d0*/  BRA `(.L_x_1581) ;  /* 0x0000000000247947 */ /* 0x000fec0003800000 */
.L_x_1605:
[----:B------:R-:W2:Y:S02]  /*64e0*/  LDG.E.64 R4, desc[UR36][R4.64] ;  /* 0x0000002404047981 */ /* 0x000ea4000c1e1b00 */
[----:B--2---:R-:W0:Y:S02]  /*64f0*/  I2F.U64 R0, R4 ;  /* 0x0000000400007312 */ /* 0x004e240000301000 */
[----:B0-----:R-:W-:-:S04]  /*6500*/  F2FP.F16.F32.PACK_AB R0, RZ, R0 ;  /* 0x00000000ff00723e */ /* 0x001fc800000000ff */
[----:B------:R-:W-:Y:S01]  /*6510*/  PRMT R24, R0, 0x7610, R24 ;  /* 0x0000761000187816 */ /* 0x000fe20000000018 */
[----:B------:R-:W-:Y:S06]  /*6520*/  BRA `(.L_x_1581) ;  /* 0x0000000000107947 */ /* 0x000fec0003800000 */
.L_x_1604:
[----:B------:R-:W2:Y:S02]  /*6530*/  LDG.E R4, desc[UR36][R4.64] ;  /* 0x0000002404047981 */ /* 0x000ea4000c1e1900 */
[----:B--2---:R-:W-:-:S04]  /*6540*/  I2FP.F32.U32 R0, R4 ;  /* 0x0000000400007245 */ /* 0x004fc80000201000 */
[----:B------:R-:W-:-:S04]  /*6550*/  F2FP.F16.F32.PACK_AB R0, RZ, R0 ;  /* 0x00000000ff00723e */ /* 0x000fc800000000ff */
[----:B------:R-:W-:-:S07]  /*6560*/  PRMT R24, R0, 0x7610, R24 ;  /* 0x0000761000187816 */ /* 0x000fce0000000018 */
.L_x_1581:
[----:B------:R-:W-:-:S07]  /*6570*/  VIADD R27, R27, 0x80 ;  /* 0x000000801b1b7836 */ /* 0x000fce0000000000 */
.L_x_1542:
[----:B------:R-:W-:Y:S05]  /*6580*/  BSYNC B6 ;  /* 0x0000000000067941 */ /* 0x000fea0003800000 */
.L_x_1541:
        /* <DEDUP_REMOVED lines=26> */
.L_x_1614:
[----:B------:R-:W2:Y:S02]  /*6730*/  LDG.E.U8 R4, desc[UR36][R4.64] ;  /* 0x0000002404047981 */ /* 0x000ea4000c1e1100 */
[----:B--2---:R-:W-:-:S04]  /*6740*/  I2FP.F32.U32 R0, R4 ;  /* 0x0000000400007245 */ /* 0x004fc80000201000 */
[----:B------:R-:W-:-:S04]  /*6750*/  F2FP.F16.F32.PACK_AB R0, RZ, R0 ;  /* 0x00000000ff00723e */ /* 0x000fc800000000ff */
[----:B------:R-:W-:Y:S01]  /*6760*/  PRMT R22, R0, 0x7610, R22 ;  /* 0x0000761000167816 */ /* 0x000fe20000000016 */
[----:B------:R-:W-:Y:S06]  /*6770*/  BRA `(.L_x_1616) ;  /* 0x0000000c00bc7947 */ /* 0x000fec0003800000 */
.L_x_1613:
        /* <DEDUP_REMOVED lines=11> */
.L_x_1618:
[----:B------:R-:W2:Y:S02]  /*6830*/  LDG.E R4, desc[UR36][R4.64] ;  /* 0x0000002404047981 */ /* 0x000ea4000c1e1900 */
[----:B--2---:R-:W-:-:S04]  /*6840*/  I2FP.F32.S32 R0, R4 ;  /* 0x0000000400007245 */ /* 0x004fc80000201400 */
[----:B------:R-:W-:-:S04]  /*6850*/  F2FP.F16.F32.PACK_AB R0, RZ, R0 ;  /* 0x00000000ff00723e */ /* 0x000fc800000000ff */
[----:B------:R-:W-:Y:S01]  /*6860*/  PRMT R22, R0, 0x7610, R22 ;  /* 0x0000761000167816 */ /* 0x000fe20000000016 */
[----:B------:R-:W-:Y:S06]  /*6870*/  BRA `(.L_x_1616) ;  /* 0x0000000c007c7947 */ /* 0x000fec0003800000 */
.L_x_1617:
[----:B------:R-:W2:Y:S02]  /*6880*/  LDG.E.U16 R4, desc[UR36][R4.64] ;  /* 0x0000002404047981 */ /* 0x000ea4000c1e1500 */
[----:B--2---:R-:W0:Y:S02]  /*6890*/  I2F.S16 R0, R4 ;  /* 0x0000000400007306 */ /* 0x004e240000101400 */
[----:B0-----:R-:W-:-:S04]  /*68a0*/  F2FP.F16.F32.PACK_AB R0, RZ, R0 ;  /* 0x00000000ff00723e */ /* 0x001fc800000000ff */
[----:B------:R-:W-:Y:S01]  /*68b0*/  PRMT R22, R0, 0x7610, R22 ;  /* 0x0000761000167816 */ /* 0x000fe20000000016 */
[----:B------:R-:W-:Y:S06]  /*68c0*/  BRA `(.L_x_1616) ;  /* 0x0000000c00687947 */ /* 0x000fec0003800000 */
.L_x_1612:
        /* <DEDUP_REMOVED lines=9> */
.L_x_1620:
[----:B------:R0:W5:Y:S01]  /*6960*/  LDG.E.U16 R22, desc[UR36][R4.64] ;  /* 0x0000002404167981 */ /* 0x000162000c1e1500 */
[----:B------:R-:W-:Y:S05]  /*6970*/  BRA `(.L_x_1616) ;  /* 0x0000000c003c7947 */ /* 0x000fea0003800000 */
.L_x_1619:
        /* <DEDUP_REMOVED lines=9> */
.L_x_1622:
[----:B------:R1:W5:Y:S01]  /*6a10*/  LDG.E.U16 R22, desc[UR36][R4.64] ;  /* 0x0000002404167981 */ /* 0x000362000c1e1500 */
[----:B------:R-:W-:Y:S05]  /*6a20*/  BRA `(.L_x_1616) ;  /* 0x0000000c00107947 */ /* 0x000fea0003800000 */
.L_x_1621:
        /* <DEDUP_REMOVED lines=9> */
.L_x_1611:
        /* <DEDUP_REMOVED lines=14> */
.L_x_1625:
        /* <DEDUP_REMOVED lines=9> */
.L_x_1624:
        /* <DEDUP_REMOVED lines=28> */
.L_x_1627:
        /* <DEDUP_REMOVED lines=15> */
.L_x_1626:
[----:B------:R-:W2:Y:S02]  /*6ee0*/  LDG.E.U16 R0, desc[UR36][R4.64] ;  /* 0x0000002404007981 */ /* 0x000ea4000c1e1500 */
[----:B--2---:R-:W-:-:S05]  /*6ef0*/  IMAD.U32 R0, R0, 0x10000, RZ ;  /* 0x0001000000007824 */ /* 0x004fca00078e00ff */
[----:B------:R-:W-:-:S04]  /*6f00*/  F2FP.F16.F32.PACK_AB R0, RZ, R0 ;  /* 0x00000000ff00723e */ /* 0x000fc800000000ff */
[----:B------:R-:W-:Y:S01]  /*6f10*/  PRMT R22, R0, 0x7610, R22 ;  /* 0x0000761000167816 */ /* 0x000fe20000000016 */
[----:B------:R-:W-:Y:S06]  /*6f20*/  BRA `(.L_x_1616) ;  /* 0x0000000400d07947 */ /* 0x000fec0003800000 */
.L_x_1623:
        /* <DEDUP_REMOVED lines=13> */
.L_x_1630:
        /* <DEDUP_REMOVED lines=21> */
.L_x_1634:
[----:B------:R-:W-:Y:S05]  /*7150*/  BSYNC B1 ;  /* 0x0000000000017941 */ /* 0x000fea0003800000 */
.L_x_1633:
[----:B------:R-:W-:Y:S01]  /*7160*/  LEA R5, R0, 0x3b800000, 0x17 ;  /* 0x3b80000000057811 */ /* 0x000fe200078eb8ff */
[----:B------:R-:W-:-:S05]  /*7170*/  IMAD.SHL.U32 R0, R3, 0x100000, RZ ;  /* 0x0010000003007824 */ /* 0x000fca00078e00ff */
[----:B------:R-:W-:-:S07]  /*7180*/  LOP3.LUT R0, R5, R0, R6, 0xfe, !PT ;  /* 0x0000000005007212 */ /* 0x000fce00078efe06 */
.L_x_1632:
[----:B------:R-:W-:Y:S05]  /*7190*/  BSYNC B0 ;  /* 0x0000000000007941 */ /* 0x000fea0003800000 */
.L_x_1631:
[----:B------:R-:W-:-:S04]  /*71a0*/  F2FP.F16.F32.PACK_AB R0, RZ, R0 ;  /* 0x00000000ff00723e */ /* 0x000fc800000000ff */
[----:B------:R-:W-:Y:S01]  /*71b0*/  PRMT R22, R0, 0x7610, R22 ;  /* 0x0000761000167816 */ /* 0x000fe20000000016 */
[----:B------:R-:W-:Y:S06]  /*71c0*/  BRA `(.L_x_1616) ;  /* 0x0000000400287947 */ /* 0x000fec0003800000 */
.L_x_1629:
        /* <DEDUP_REMOVED lines=21> */
.L_x_1638:
[----:B------:R-:W-:Y:S05]  /*7320*/  BSYNC B1 ;  /* 0x0000000000017941 */ /* 0x000fea0003800000 */
.L_x_1637:
[----:B------:R-:W-:Y:S01]  /*7330*/  LEA R5, R0, 0x37800000, 0x17 ;  /* 0x3780000000057811 */ /* 0x000fe200078eb8ff */
[----:B------:R-:W-:-:S05]  /*7340*/  IMAD.SHL.U32 R0, R3, 0x200000, RZ ;  /* 0x0020000003007824 */ /* 0x000fca00078e00ff */
[----:B------:R-:W-:-:S07]  /*7350*/  LOP3.LUT R0, R5, R0, R6, 0xfe, !PT ;  /* 0x0000000005007212 */ /* 0x000fce00078efe06 */
.L_x_1636:
[----:B------:R-:W-:Y:S05]  /*7360*/  BSYNC B0 ;  /* 0x0000000000007941 */ /* 0x000fea0003800000 */
.L_x_1635:
[----:B------:R-:W-:-:S04]  /*7370*/  F2FP.F16.F32.PACK_AB R0, RZ, R0 ;  /* 0x00000000ff00723e */ /* 0x000fc800000000ff */
[----:B------:R-:W-:Y:S01]  /*7380*/  PRMT R22, R0, 0x7610, R22 ;  /* 0x0000761000167816 */ /* 0x000fe20000000016 */
[----:B------:R-:W-:Y:S06]  /*7390*/  BRA `(.L_x_1616) ;  /* 0x0000000000b47947 */ /* 0x000fec0003800000 */
.L_x_1628:
        /* <DEDUP_REMOVED lines=14> */
.L_x_1642:
[----:B------:R-:W-:Y:S05]  /*7480*/  BSYNC B0 ;  /* 0x0000000000007941 */ /* 0x000fea0003800000 */
.L_x_1641:
[----:B------:R-:W-:-:S04]  /*7490*/  F2FP.F16.F32.PACK_AB R0, RZ, R0 ;  /* 0x00000000ff00723e */ /* 0x000fc800000000ff */
[----:B------:R-:W-:Y:S01]  /*74a0*/  PRMT R22, R0, 0x7610, R22 ;  /* 0x0000761000167816 */ /* 0x000fe20000000016 */
[----:B------:R-:W-:Y:S06]  /*74b0*/  BRA `(.L_x_1616) ;  /* 0x00000000006c7947 */ /* 0x000fec0003800000 */
.L_x_1615:
        /* <DEDUP_REMOVED lines=16> */
.L_x_1643:
[----:B------:R-:W-:Y:S01]  /*75c0*/  PRMT R22, RZ, 0x7610, R22 ;  /* 0x00007610ff167816 */ /* 0x000fe20000000016 */
[----:B------:R-:W-:Y:S06]  /*75d0*/  BRA `(.L_x_1616) ;  /* 0x0000000000247947 */ /* 0x000fec0003800000 */
.L_x_1640:
[----:B------:R-:W2:Y:S02]  /*75e0*/  LDG.E.64 R4, desc[UR36][R4.64] ;  /* 0x0000002404047981 */ /* 0x000ea4000c1e1b00 */
[----:B--2---:R-:W0:Y:S02]  /*75f0*/  I2F.U64 R0, R4 ;  /* 0x0000000400007312 */ /* 0x004e240000301000 */
[----:B0-----:R-:W-:-:S04]  /*7600*/  F2FP.F16.F32.PACK_AB R0, RZ, R0 ;  /* 0x00000000ff00723e */ /* 0x001fc800000000ff */
[----:B------:R-:W-:Y:S01]  /*7610*/  PRMT R22, R0, 0x7610, R22 ;  /* 0x0000761000167816 */ /* 0x000fe20000000016 */
[----:B------:R-:W-:Y:S06]  /*7620*/  BRA `(.L_x_1616) ;  /* 0x0000000000107947 */ /* 0x000fec0003800000 */
.L_x_1639:
[----:B------:R-:W2:Y:S02]  /*7630*/  LDG.E R4, desc[UR36][R4.64] ;  /* 0x0000002404047981 */ /* 0x000ea4000c1e1900 */
[----:B--2---:R-:W-:-:S04]  /*7640*/  I2FP.F32.U32 R0, R4 ;  /* 0x0000000400007245 */ /* 0x004fc80000201000 */
[----:B------:R-:W-:-:S04]  /*7650*/  F2FP.F16.F32.PACK_AB R0, RZ, R0 ;  /* 0x00000000ff00723e */ /* 0x000fc800000000ff */
[----:B------:R-:W-:-:S07]  /*7660*/  PRMT R22, R0, 0x7610, R22 ;  /* 0x0000761000167816 */ /* 0x000fce0000000016 */
.L_x_1616:
        /* <DEDUP_REMOVED lines=22> */
.L_x_1647:
[----:B------:R-:W2:Y:S02]  /*77d0*/  LDG.E.U8 R4, desc[UR36][R4.64] ;  /* 0x0000002404047981 */ /* 0x000ea4000c1e1100 */
[----:B--2---:R-:W-:-:S04]  /*77e0*/  I2FP.F32.U32 R0, R4 ;  /* 0x0000000400007245 */ /* 0x004fc80000201000 */
[----:B------:R-:W-:-:S04]  /*77f0*/  F2FP.F16.F32.PACK_AB R0, RZ, R0 ;  /* 0x00000000ff00723e */ /* 0x000fc800000000ff */
[----:B------:R-:W-:Y:S01]  /*7800*/  PRMT R3, R0, 0x7610, R3 ;  /* 0x0000761000037816 */ /* 0x000fe20000000003 */
[----:B------:R-:W-:Y:S06]  /*7810*/  BRA `(.L_x_1610) ;  /* 0x0000000c00bc7947 */ /* 0x000fec0003800000 */
.L_x_1646:
        /* <DEDUP_REMOVED lines=11> */
.L_x_1650:
[----:B------:R-:W2:Y:S02]  /*78d0*/  LDG.E R4, desc[UR36][R4.64] ;  /* 0x0000002404047981 */ /* 0x000ea4000c1e1900 */
[----:B--2---:R-:W-:-:S04]  /*78e0*/  I2FP.F32.S32 R0, R4 ;  /* 0x0000000400007245 */ /* 0x004fc80000201400 */
[----:B------:R-:W-:-:S04]  /*78f0*/  F2FP.F16.F32.PACK_AB R0, RZ, R0 ;  /* 0x00000000ff00723e */ /* 0x000fc800000000ff */
[----:B------:R-:W-:Y:S01]  /*7900*/  PRMT R3, R0, 0x7610, R3 ;  /* 0x0000761000037816 */ /* 0x000fe20000000003 */
[----:B------:R-:W-:Y:S06]  /*7910*/  BRA `(.L_x_1610) ;  /* 0x0000000c007c7947 */ /* 0x000fec0003800000 */
.L_x_1649:
[----:B------:R-:W2:Y:S02]  /*7920*/  LDG.E.U16 R4, desc[UR36][R4.64] ;  /* 0x0000002404047981 */ /* 0x000ea4000c1e1500 */
[----:B--2---:R-:W0:Y:S02]  /*7930*/  I2F.S16 R0, R4 ;  /* 0x0000000400007306 */ /* 0x004e240000101400 */
[----:B0-----:R-:W-:-:S04]  /*7940*/  F2FP.F16.F32.PACK_AB R0, RZ, R0 ;  /* 0x00000000ff00723e */ /* 0x001fc800000000ff */
[----:B------:R-:W-:Y:S01]  /*7950*/  PRMT R3, R0, 0x7610, R3 ;  /* 0x0000761000037816 */ /* 0x000fe20000000003 */
[----:B------:R-:W-:Y:S06]  /*7960*/  BRA `(.L_x_1610) ;  /* 0x0000000c00687947 */ /* 0x000fec0003800000 */
.L_x_1645:
        /* <DEDUP_REMOVED lines=9> */
.L_x_1652:
[----:B------:R2:W5:Y:S01]  /*7a00*/  LDG.E.U16 R3, desc[UR36][R4.64] ;  /* 0x0000002404037981 */ /* 0x000562000c1e1500 */
[----:B------:R-:W-:Y:S05]  /*7a10*/  BRA `(.L_x_1610) ;  /* 0x0000000c003c7947 */ /* 0x000fea0003800000 */
.L_x_1651:
        /* <DEDUP_REMOVED lines=9> */
.L_x_1654:
[----:B------:R3:W5:Y:S01]  /*7ab0*/  LDG.E.U16 R3, desc[UR36][R4.64] ;  /* 0x0000002404037981 */ /* 0x000762000c1e1500 */
[----:B------:R-:W-:Y:S05]  /*7ac0*/  BRA `(.L_x_1610) ;  /* 0x0000000c00107947 */ /* 0x000fea0003800000 */
.L_x_1653:
        /* <DEDUP_REMOVED lines=9> */
.L_x_1644:
        /* <DEDUP_REMOVED lines=14> */
.L_x_1657:
        /* <DEDUP_REMOVED lines=9> */
.L_x_1656:
        /* <DEDUP_REMOVED lines=28> */
.L_x_1659:
        /* <DEDUP_REMOVED lines=15> */
.L_x_1658:
[----:B------:R-:W2:Y:S02]  /*7f80*/  LDG.E.U16 R0, desc[UR36][R4.64] ;  /* 0x0000002404007981 */ /* 0x000ea4000c1e1500 */
[----:B--2---:R-:W-:-:S05]  /*7f90*/  IMAD.U32 R0, R0, 0x10000, RZ ;  /* 0x0001000000007824 */ /* 0x004fca00078e00ff */
[----:B------:R-:W-:-:S04]  /*7fa0*/  F2FP.F16.F32.PACK_AB R0, RZ, R0 ;  /* 0x00000000ff00723e */ /* 0x000fc800000000ff */
[----:B------:R-:W-:Y:S01]  /*7fb0*/  PRMT R3, R0, 0x7610, R3 ;  /* 0x0000761000037816 */ /* 0x000fe20000000003 */
[----:B------:R-:W-:Y:S06]  /*7fc0*/  BRA `(.L_x_1610) ;  /* 0x0000000400d07947 */ /* 0x000fec0003800000 */
.L_x_1655:
        /* <DEDUP_REMOVED lines=13> */
.L_x_1662:
        /* <DEDUP_REMOVED lines=21> */
.L_x_1666:
[----:B------:R-:W-:Y:S05]  /*81f0*/  BSYNC B1 ;  /* 0x0000000000017941 */ /* 0x000fea0003800000 */
.L_x_1665:
[----:B------:R-:W-:Y:S01]  /*8200*/  LEA R5, R0, 0x3b800000, 0x17 ;  /* 0x3b80000000057811 */ /* 0x000fe200078eb8ff */
[----:B------:R-:W-:-:S05]  /*8210*/  IMAD.SHL.U32 R0, R3, 0x100000, RZ ;  /* 0x0010000003007824 */ /* 0x000fca00078e00ff */
[----:B------:R-:W-:-:S07]  /*8220*/  LOP3.LUT R0, R5, R0, R6, 0xfe, !PT ;  /* 0x0000000005007212 */ /* 0x000fce00078efe06 */
.L_x_1664:
[----:B------:R-:W-:Y:S05]  /*8230*/  BSYNC B0 ;  /* 0x0000000000007941 */ /* 0x000fea0003800000 */
.L_x_1663:
[----:B------:R-:W-:-:S04]  /*8240*/  F2FP.F16.F32.PACK_AB R0, RZ, R0 ;  /* 0x00000000ff00723e */ /* 0x000fc800000000ff */
[----:B------:R-:W-:Y:S01]  /*8250*/  PRMT R3, R0, 0x7610, R3 ;  /* 0x0000761000037816 */ /* 0x000fe20000000003 */
[----:B------:R-:W-:Y:S06]  /*8260*/  BRA `(.L_x_1610) ;  /* 0x0000000400287947 */ /* 0x000fec0003800000 */
.L_x_1661:
        /* <DEDUP_REMOVED lines=21> */
.L_x_1670:
[----:B------:R-:W-:Y:S05]  /*83c0*/  BSYNC B1 ;  /* 0x0000000000017941 */ /* 0x000fea0003800000 */
.L_x_1669:
[----:B------:R-:W-:Y:S01]  /*83d0*/  LEA R5, R0, 0x37800000, 0x17 ;  /* 0x3780000000057811 */ /* 0x000fe200078eb8ff */
[----:B------:R-:W-:-:S05]  /*83e0*/  IMAD.SHL.U32 R0, R3, 0x200000, RZ ;  /* 0x0020000003007824 */ /* 0x000fca00078e00ff */
[----:B------:R-:W-:-:S07]  /*83f0*/  LOP3.LUT R0, R5, R0, R6, 0xfe, !PT ;  /* 0x0000000005007212 */ /* 0x000fce00078efe06 */
.L_x_1668:
[----:B------:R-:W-:Y:S05]  /*8400*/  BSYNC B0 ;  /* 0x0000000000007941 */ /* 0x000fea0003800000 */
.L_x_1667:
[----:B------:R-:W-:-:S04]  /*8410*/  F2FP.F16.F32.PACK_AB R0, RZ, R0 ;  /* 0x00000000ff00723e */ /* 0x000fc800000000ff */
[----:B------:R-:W-:Y:S01]  /*8420*/  PRMT R3, R0, 0x7610, R3 ;  /* 0x0000761000037816 */ /* 0x000fe20000000003 */
[----:B------:R-:W-:Y:S06]  /*8430*/  BRA `(.L_x_1610) ;  /* 0x0000000000b47947 */ /* 0x000fec0003800000 */
.L_x_1660:
        /* <DEDUP_REMOVED lines=14> */
.L_x_1674:
[----:B------:R-:W-:Y:S05]  /*8520*/  BSYNC B0 ;  /* 0x0000000000007941 */ /* 0x000fea0003800000 */
.L_x_1673:
[----:B------:R-:W-:-:S04]  /*8530*/  F2FP.F16.F32.PACK_AB R0, RZ, R0 ;  /* 0x00000000ff00723e */ /* 0x000fc800000000ff */
[----:B------:R-:W-:Y:S01]  /*8540*/  PRMT R3, R0, 0x7610, R3 ;  /* 0x0000761000037816 */ /* 0x000fe20000000003 */
[----:B------:R-:W-:Y:S06]  /*8550*/  BRA `(.L_x_1610) ;  /* 0x00000000006c7947 */ /* 0x000fec0003800000 */
.L_x_1648:
        /* <DEDUP_REMOVED lines=16> */
.L_x_1675:
[----:B------:R-:W-:Y:S01]  /*8660*/  PRMT R3, RZ, 0x7610, R3 ;  /* 0x00007610ff037816 */ /* 0x000fe20000000003 */
[----:B------:R-:W-:Y:S06]  /*8670*/  BRA `(.L_x_1610) ;  /* 0x0000000000247947 */ /* 0x000fec0003800000 */
.L_x_1672:
[----:B------:R-:W2:Y:S02]  /*8680*/  LDG.E.64 R4, desc[UR36][R4.64] ;  /* 0x0000002404047981 */ /* 0x000ea4000c1e1b00 */
[----:B--2---:R-:W0:Y:S02]  /*8690*/  I2F.U64 R0, R4 ;  /* 0x0000000400007312 */ /* 0x004e240000301000 */
[----:B0-----:R-:W-:-:S04]  /*86a0*/  F2FP.F16.F32.PACK_AB R0, RZ, R0 ;  /* 0x00000000ff00723e */ /* 0x001fc800000000ff */
[----:B------:R-:W-:Y:S01]  /*86b0*/  PRMT R3, R0, 0x7610, R3 ;  /* 0x0000761000037816 */ /* 0x000fe20000000003 */
[----:B------:R-:W-:Y:S06]  /*86c0*/  BRA `(.L_x_1610) ;  /* 0x0000000000107947 */ /* 0x000fec0003800000 */
.L_x_1671:
[----:B------:R-:W2:Y:S02]  /*86d0*/  LDG.E R4, desc[UR36][R4.64] ;  /* 0x0000002404047981 */ /* 0x000ea4000c1e1900 */
[----:B--2---:R-:W-:-:S04]  /*86e0*/  I2FP.F32.U32 R0, R4 ;  /* 0x0000000400007245 */ /* 0x004fc80000201000 */
[----:B------:R-:W-:-:S04]  /*86f0*/  F2FP.F16.F32.PACK_AB R0, RZ, R0 ;  /* 0x00000000ff00723e */ /* 0x000fc800000000ff */
[----:B------:R-:W-:-:S07]  /*8700*/  PRMT R3, R0, 0x7610, R3 ;  /* 0x0000761000037816 */ /* 0x000fce0000000003 */
.L_x_1610:
[----:B------:R-:W-:Y:S05]  /*8710*/  BSYNC B6 ;  /* 0x0000000000067941 */ /* 0x000fea0003800000 */
.L_x_1609:
[----:B------:R-:W4:Y:S01]  /*8720*/  S2R R27, SR_TID.X ;  /* 0x00000000001b7919 */ /* 0x000f220000002100 */
[----:B------:R-:W0:Y:S01]  /*8730*/  LDC.U8 R25, c[0x0][0x258] ;  /* 0x00009600ff197b82 */ /* 0x000e220000000000 */
[----:B------:R-:W-:Y:S01]  /*8740*/  BSSY B0, `(.L_x_1676) ;  /* 0x0000014000007945 */ /* 0x000fe20003800000 */
[CC--:B----4-:R-:W-:Y:S01]  /*8750*/  ISETP.GE.AND P2, PT, R27.reuse, R28.reuse, PT ;  /* 0x0000001c1b00720c */ /* 0x0d0fe20003f46270 */
[C---:B0123--:R-:W-:Y:S02]  /*8760*/  VIADD R5, R27.reuse, 0x100 ;  /* 0x000001001b057836 */ /* 0x04ffe40000000000 */
[C---:B------:R-:W-:Y:S02]  /*8770*/  VIADD R7, R27.reuse, 0x180 ;  /* 0x000001801b077836 */ /* 0x040fe40000000000 */
[----:B------:R-:W-:Y:S01]  /*8780*/  VIADD R26, R27, 0x80 ;  /* 0x000000801b1a7836 */ /* 0x000fe20000000000 */
[-C--:B------:R-:W-:Y:S02]  /*8790*/  ISETP.GE.AND P0, PT, R5, R28.reuse, PT ;  /* 0x0000001c0500720c */ /* 0x080fe40003f06270 */
[----:B------:R-:W-:-:S02]  /*87a0*/  ISETP.GE.AND P1, PT, R7, R28, PT ;  /* 0x0000001c0700720c */ /* 0x000fc40003f26270 */
[----:B------:R-:W-:-:S03]  /*87b0*/  ISETP.GE.AND P3, PT, R26, R28, PT ;  /* 0x0000001c1a00720c */ /* 0x000fc60003f66270 */
[----:B------:R-:W-:Y:S10]  /*87c0*/  @P2 BRA `(.L_x_1677) ;  /* 0x00000000002c2947 */ /* 0x000ff40003800000 */
[----:B-----5:R-:W-:-:S05]  /*87d0*/  HADD2.F32 R5, -RZ, R18.H0_H0 ;  /* 0x20000012ff057230 */ /* 0x020fca0000004100 */
[----:B------:R-:W-:-:S13]  /*87e0*/  FSETP.GTU.FTZ.AND P4, PT, R5, -3, PT ;  /* 0xc04000000500780b */ /* 0x000fda0003f9c000 */
[----:B------:R-:W-:Y:S01]  /*87f0*/  @!P4 PRMT R0, RZ, 0x7610, R0 ;  /* 0x00007610ff00c816 */ /* 0x000fe20000000000 */
[----:B------:R-:W-:Y:S06]  /*8800*/  @!P4 BRA `(.L_x_1677) ;  /* 0x00000000001cc947 */ /* 0x000fec0003800000 */
[----:B------:R-:W-:Y:S01]  /*8810*/  FSETP.GEU.FTZ.AND P4, PT, R5, 3, PT ;  /* 0x404000000500780b */ /* 0x000fe20003f9e000 */
[----:B------:R-:W-:-:S12]  /*8820*/  HADD2.F32 R17, -RZ, R17.H0_H0 ;  /* 0x20000011ff117230 */ /* 0x000fd80000004100 */
[----:B------:R-:W-:-:S04]  /*8830*/  @!P4 IMAD.MOV.U32 R0, RZ, RZ, 0x3eaaaaab ;  /* 0x3eaaaaabff00c424 */ /* 0x000fc800078e00ff */
[----:B------:R-:W-:-:S04]  /*8840*/  @!P4 FFMA.FTZ R0, R5, R0, 0.5 ;  /* 0x3f0000000500c423 */ /* 0x000fc80000010000 */
[----:B------:R-:W-:Y:S01]  /*8850*/  @!P4 FMUL.FTZ R4, R17, R0 ;  /* 0x000000001104c220 */ /* 0x000fe20000410000 */
[----:B------:R-:W-:-:S04]  /*8860*/  @P4 F2FP.F16.F32.PACK_AB R0, RZ, R17 ;  /* 0x00000011ff00423e */ /* 0x000fc800000000ff */
[----:B------:R-:W-:-:S07]  /*8870*/  @!P4 F2FP.F16.F32.PACK_AB R0, RZ, R4 ;  /* 0x00000004ff00c23e */ /* 0x000fce00000000ff */
.L_x_1677:
[----:B------:R-:W-:Y:S05]  /*8880*/  BSYNC B0 ;  /* 0x0000000000007941 */ /* 0x000fea0003800000 */
.L_x_1676:
[----:B------:R-:W-:Y:S04]  /*8890*/  BSSY B0, `(.L_x_1678) ;  /* 0x000000d000007945 */ /* 0x000fe80003800000 */
[----:B------:R-:W-:Y:S05]  /*88a0*/  @P3 BRA `(.L_x_1679) ;  /* 0x00000000002c3947 */ /* 0x000fea0003800000 */
[----:B-----5:R-:W-:-:S05]  /*88b0*/  HADD2.F32 R19, -RZ, R19.H0_H0 ;  /* 0x20000013ff137230 */ /* 0x020fca0000004100 */
[----:B------:R-:W-:-:S13]  /*88c0*/  FSETP.GTU.FTZ.AND P3, PT, R19, -3, PT ;  /* 0xc04000001300780b */ /* 0x000fda0003f7c000 */
[----:B------:R-:W-:Y:S01]  /*88d0*/  @!P3 PRMT R18, RZ, 0x7610, R18 ;  /* 0x00007610ff12b816 */ /* 0x000fe20000000012 */
[----:B------:R-:W-:Y:S06]  /*88e0*/  @!P3 BRA `(.L_x_1679) ;  /* 0x00000000001cb947 */ /* 0x000fec0003800000 */
[----:B------:R-:W-:Y:S01]  /*88f0*/  FSETP.GEU.FTZ.AND P3, PT, R19, 3, PT ;  /* 0x404000001300780b */ /* 0x000fe20003f7e000 */
[----:B------:R-:W-:-:S12]  /*8900*/  HADD2.F32 R5, -RZ, R16.H0_H0 ;  /* 0x20000010ff057230 */ /* 0x000fd80000004100 */
[----:B------:R-:W-:Y:S01]  /*8910*/  @!P3 IMAD.MOV.U32 R4, RZ, RZ, 0x3eaaaaab ;  /* 0x3eaaaaabff04b424 */ /* 0x000fe200078e00ff */
[----:B------:R-:W-:-:S03]  /*8920*/  @P3 F2FP.F16.F32.PACK_AB R18, RZ, R5 ;  /* 0x00000005ff12323e */ /* 0x000fc600000000ff */
[----:B------:R-:W-:-:S04]  /*8930*/  @!P3 FFMA.FTZ R4, R19, R4, 0.5 ;  /* 0x3f0000001304b423 */ /* 0x000fc80000010004 */
[----:B------:R-:W-:-:S05]  /*8940*/  @!P3 FMUL.FTZ R4, R5, R4 ;  /* 0x000000040504b220 */ /* 0x000fca0000410000 */
[----:B------:R-:W-:-:S07]  /*8950*/  @!P3 F2FP.F16.F32.PACK_AB R18, RZ, R4 ;  /* 0x00000004ff12b23e */ /* 0x000fce00000000ff */
.L_x_1679:
[----:B------:R-:W-:Y:S05]  /*8960*/  BSYNC B0 ;  /* 0x0000000000007941 */ /* 0x000fea0003800000 */
.L_x_1678:
        /* <DEDUP_REMOVED lines=13> */
.L_x_1681:
[----:B------:R-:W-:Y:S05]  /*8a40*/  BSYNC B0 ;  /* 0x0000000000007941 */ /* 0x000fea0003800000 */
.L_x_1680:
        /* <DEDUP_REMOVED lines=13> */
.L_x_1683:
[----:B------:R-:W-:Y:S05]  /*8b20*/  BSYNC B0 ;  /* 0x0000000000007941 */ /* 0x000fea0003800000 */
.L_x_1682:
[----:B------:R-:W-:Y:S04]  /*8b30*/  BSSY B6, `(.L_x_1684) ;  /* 0x0000112000067945 */ /* 0x000fe80003800000 */
[----:B------:R-:W-:Y:S05]  /*8b40*/  @P2 BRA `(.L_x_1685) ;  /* 0x0000001000402947 */ /* 0x000fea0003800000 */
[----:B------:R-:W0:Y:S01]  /*8b50*/  LDC.64 R8, c[0x0][0x230] ;  /* 0x00008c00ff087b82 */ /* 0x000e220000000a00 */
[----:B-----5:R-:W-:Y:S01]  /*8b60*/  PRMT R3, R25, 0x9910, RZ ;  /* 0x0000991019037816 */ /* 0x020fe200000000ff */
        /* <DEDUP_REMOVED lines=15> */
[----:B------:R-:W-:Y:S02]  /*8c60*/  HADD2.F32 R0, -RZ, R0.H0_H0 ;  /* 0x20000000ff007230 */ /* 0x000fe40000004100 */
[----:B------:R-:W-:Y:S02]  /*8c70*/  IMAD.MOV.U32 R27, RZ, RZ, R26 ;  /* 0x000000ffff1b7224 */ /* 0x000fe400078e001a */
[----:B------:R-:W0:Y:S02]  /*8c80*/  F2I.FTZ.TRUNC.NTZ R3, R0 ;  /* 0x0000000000037305 */ /* 0x000e24000021f100 */
[----:B0-----:R0:W-:Y:S01]  /*8c90*/  STG.E.U8 desc[UR36][R8.64], R3 ;  /* 0x0000000308007986 */ /* 0x0011e2000c101124 */
[----:B------:R-:W-:Y:S05]  /*8ca0*/  BRA `(.L_x_1685) ;  /* 0x0000000c00e87947 */ /* 0x000fea0003800000 */
.L_x_1689:
[----:B------:R-:W-:Y:S02]  /*8cb0*/  HADD2.F32 R5, -RZ, R0.H0_H0 ;  /* 0x20000000ff057230 */ /* 0x000fe40000004100 */
[----:B------:R-:W-:-:S04]  /*8cc0*/  IMAD.MOV.U32 R27, RZ, RZ, R26 ;  /* 0x000000ffff1b7224 */ /* 0x000fc800078e001a */
[----:B------:R-:W0:Y:S02]  /*8cd0*/  F2I.S64.TRUNC R4, R5 ;  /* 0x0000000500047311 */ /* 0x000e24000020d900 */
[----:B0-----:R0:W-:Y:S01]  /*8ce0*/  STG.E.U8 desc[UR36][R8.64], R4 ;  /* 0x0000000408007986 */ /* 0x0011e2000c101124 */
[----:B------:R-:W-:Y:S05]  /*8cf0*/  BRA `(.L_x_1685) ;  /* 0x0000000c00d47947 */ /* 0x000fea0003800000 */
.L_x_1688:
[----:B------:R-:W-:-:S13]  /*8d00*/  ISETP.NE.AND P0, PT, R3, 0x2, PT ;  /* 0x000000020300780c */ /* 0x000fda0003f05270 */
[----:B------:R-:W-:Y:S05]  /*8d10*/  @!P0 BRA `(.L_x_1691) ;  /* 0x0000000000388947 */ /* 0x000fea0003800000 */
[----:B------:R-:W-:-:S13]  /*8d20*/  ISETP.NE.AND P0, PT, R3, 0x3, PT ;  /* 0x000000030300780c */ /* 0x000fda0003f05270 */
[----:B------:R-:W-:Y:S05]  /*8d30*/  @!P0 BRA `(.L_x_1692) ;  /* 0x00000000001c8947 */ /* 0x000fea0003800000 */
[----:B------:R-:W-:-:S13]  /*8d40*/  ISETP.NE.AND P0, PT, R3, 0x4, PT ;  /* 0x000000040300780c */ /* 0x000fda0003f05270 */
[----:B------:R-:W-:Y:S05]  /*8d50*/  @P0 BRA `(.L_x_1690) ;  /* 0x0000000c00500947 */ /* 0x000fea0003800000 */
[----:B------:R-:W-:Y:S02]  /*8d60*/  HADD2.F32 R4, -RZ, R0.H0_H0 ;  /* 0x20000000ff047230 */ /* 0x000fe40000004100 */
[----:B------:R-:W-:-:S04]  /*8d70*/  IMAD.MOV.U32 R27, RZ, RZ, R26 ;  /* 0x000000ffff1b7224 */ /* 0x000fc800078e001a */
[----:B------:R-:W0:Y:S02]  /*8d80*/  F2I.S64.TRUNC R4, R4 ;  /* 0x0000000400047311 */ /* 0x000e24000020d900 */
[----:B0-----:R0:W-:Y:S01]  /*8d90*/  STG.E.64 desc[UR36][R8.64], R4 ;  /* 0x0000000408007986 */ /* 0x0011e2000c101b24 */
[----:B------:R-:W-:Y:S05]  /*8da0*/  BRA `(.L_x_1685) ;  /* 0x0000000c00a87947 */ /* 0x000fea0003800000 */
.L_x_1692:
[----:B------:R-:W-:Y:S02]  /*8db0*/  HADD2.F32 R0, -RZ, R0.H0_H0 ;  /* 0x20000000ff007230 */ /* 0x000fe40000004100 */
[----:B------:R-:W-:Y:S02]  /*8dc0*/  IMAD.MOV.U32 R27, RZ, RZ, R26 ;  /* 0x000000ffff1b7224 */ /* 0x000fe400078e001a */
[----:B------:R-:W0:Y:S02]  /*8dd0*/  F2I.FTZ.TRUNC.NTZ R3, R0 ;  /* 0x0000000000037305 */ /* 0x000e24000021f100 */
[----:B0-----:R0:W-:Y:S01]  /*8de0*/  STG.E desc[UR36][R8.64], R3 ;  /* 0x0000000308007986 */ /* 0x0011e2000c101924 */
[----:B------:R-:W-:Y:S05]  /*8df0*/  BRA `(.L_x_1685) ;  /* 0x0000000c00947947 */ /* 0x000fea0003800000 */
.L_x_1691:
[----:B------:R-:W-:Y:S02]  /*8e00*/  HADD2.F32 R0, -RZ, R0.H0_H0 ;  /* 0x20000000ff007230 */ /* 0x000fe40000004100 */
[----:B------:R-:W-:Y:S02]  /*8e10*/  IMAD.MOV.U32 R27, RZ, RZ, R26 ;  /* 0x000000ffff1b7224 */ /* 0x000fe400078e001a */
[----:B------:R-:W0:Y:S02]  /*8e20*/  F2I.FTZ.TRUNC.NTZ R3, R0 ;  /* 0x0000000000037305 */ /* 0x000e24000021f100 */
[----:B0-----:R0:W-:Y:S01]  /*8e30*/  STG.E.U16 desc[UR36][R8.64], R3 ;  /* 0x0000000308007986 */ /* 0x0011e2000c101524 */
[----:B------:R-:W-:Y:S05]  /*8e40*/  BRA `(.L_x_1685) ;  /* 0x0000000c00807947 */ /* 0x000fea0003800000 */
.L_x_1687:
[----:B------:R-:W-:-:S13]  /*8e50*/  ISETP.GT.AND P0, PT, R3, 0x6, PT ;  /* 0x000000060300780c */ /* 0x000fda0003f04270 */
[----:B------:R-:W-:Y:S05]  /*8e60*/  @P0 BRA `(.L_x_1693) ;  /* 0x00000000002c0947 */ /* 0x000fea0003800000 */
[----:B------:R-:W-:-:S13]  /*8e70*/  ISETP.NE.AND P0, PT, R3, 0x5, PT ;  /* 0x000000050300780c */ /* 0x000fda0003f05270 */
[----:B------:R-:W-:Y:S05]  /*8e80*/  @!P0 BRA `(.L_x_1694) ;  /* 0x0000000000188947 */ /* 0x000fea0003800000 */
[----:B------:R-:W-:-:S13]  /*8e90*/  ISETP.NE.AND P0, PT, R3, 0x6, PT ;  /* 0x000000060300780c */ /* 0x000fda0003f05270 */
[----:B------:R-:W-:Y:S05]  /*8ea0*/  @P0 BRA `(.L_x_1690) ;  /* 0x0000000800fc0947 */ /* 0x000fea0003800000 */
[----:B------:R-:W-:Y:S02]  /*8eb0*/  HADD2.F32 R3, -RZ, R0.H0_H0 ;  /* 0x20000000ff037230 */ /* 0x000fe40000004100 */
[----:B------:R-:W-:-:S03]  /*8ec0*/  IMAD.MOV.U32 R27, RZ, RZ, R26 ;  /* 0x000000ffff1b7224 */ /* 0x000fc600078e001a */
[----:B------:R1:W-:Y:S01]  /*8ed0*/  STG.E desc[UR36][R8.64], R3 ;  /* 0x0000000308007986 */ /* 0x0003e2000c101924 */
[----:B------:R-:W-:Y:S05]  /*8ee0*/  BRA `(.L_x_1685) ;  /* 0x0000000c00587947 */ /* 0x000fea0003800000 */
.L_x_1694:
[----:B------:R0:W-:Y:S01]  /*8ef0*/  STG.E.U16 desc[UR36][R8.64], R0 ;  /* 0x0000000008007986 */ /* 0x0001e2000c101524 */
[----:B------:R-:W-:Y:S01]  /*8f00*/  IMAD.MOV.U32 R27, RZ, RZ, R26 ;  /* 0x000000ffff1b7224 */ /* 0x000fe200078e001a */
[----:B------:R-:W-:Y:S06]  /*8f10*/  BRA `(.L_x_1685) ;  /* 0x0000000c004c7947 */ /* 0x000fec0003800000 */
.L_x_1693:
[----:B------:R-:W-:-:S13]  /*8f20*/  ISETP.NE.AND P0, PT, R3, 0x7, PT ;  /* 0x000000070300780c */ /* 0x000fda0003f05270 */
[----:B------:R-:W-:Y:S05]  /*8f30*/  @!P0 BRA `(.L_x_1695) ;  /* 0x00000000003c8947 */ /* 0x000fea0003800000 */
[----:B------:R-:W-:-:S13]  /*8f40*/  ISETP.NE.AND P0, PT, R3, 0x8, PT ;  /* 0x000000080300780c */ /* 0x000fda0003f05270 */
[----:B------:R-:W-:Y:S05]  /*8f50*/  @!P0 BRA `(.L_x_1696) ;  /* 0x00000000001c8947 */ /* 0x000fea0003800000 */
[----:B------:R-:W-:-:S13]  /*8f60*/  ISETP.NE.AND P0, PT, R3, 0x9, PT ;  /* 0x000000090300780c */ /* 0x000fda0003f05270 */
[----:B------:R-:W-:Y:S05]  /*8f70*/  @P0 BRA `(.L_x_1690) ;  /* 0x0000000800c80947 */ /* 0x000fea0003800000 */
[----:B------:R-:W-:Y:S02]  /*8f80*/  HADD2.F32 R4, -RZ, R0.H0_H0 ;  /* 0x20000000ff047230 */ /* 0x000fe40000004100 */
[----:B------:R-:W-:Y:S02]  /*8f90*/  IMAD.MOV.U32 R5, RZ, RZ, RZ ;  /* 0x000000ffff057224 */ /* 0x000fe400078e00ff */
[----:B------:R-:W-:-:S03]  /*8fa0*/  IMAD.MOV.U32 R27, RZ, RZ, R26 ;  /* 0x000000ffff1b7224 */ /* 0x000fc600078e001a */
[----:B------:R2:W-:Y:S01]  /*8fb0*/  STG.E.64 desc[UR36][R8.64], R4 ;  /* 0x0000000408007986 */ /* 0x0005e2000c101b24 */
[----:B------:R-:W-:Y:S05]  /*8fc0*/  BRA `(.L_x_1685) ;  /* 0x0000000c00207947 */ /* 0x000fea0003800000 */
.L_x_1696:
[----:B------:R-:W-:Y:S02]  /*8fd0*/  HADD2.F32 R0, -RZ, R0.H0_H0 ;  /* 0x20000000ff007230 */ /* 0x000fe40000004100 */
[----:B------:R-:W-:-:S03]  /*8fe0*/  IMAD.MOV.U32 R27, RZ, RZ, R26 ;  /* 0x000000ffff1b7224 */ /* 0x000fc600078e001a */
[----:B------:R-:W-:-:S04]  /*8ff0*/  F2FP.F16.F32.PACK_AB R0, RZ, R0 ;  /* 0x00000000ff00723e */ /* 0x000fc800000000ff */
[----:B------:R-:W-:-:S05]  /*9000*/  PRMT R0, R0, 0x5410, RZ ;  /* 0x0000541000007816 */ /* 0x000fca00000000ff */
[----:B------:R3:W-:Y:S01]  /*9010*/  STG.E desc[UR36][R8.64], R0 ;  /* 0x0000000008007986 */ /* 0x0007e2000c101924 */
[----:B------:R-:W-:Y:S05]  /*9020*/  BRA `(.L_x_1685) ;  /* 0x0000000c00087947 */ /* 0x000fea0003800000 */
.L_x_1695:
[----:B------:R-:W-:Y:S02]  /*9030*/  HADD2.F32 R4, -RZ, R0.H0_H0 ;  /* 0x20000000ff047230 */ /* 0x000fe40000004100 */
[----:B------:R-:W-:-:S03]  /*9040*/  IMAD.MOV.U32 R27, RZ, RZ, R26 ;  /* 0x000000ffff1b7224 */ /* 0x000fc600078e001a */
[----:B------:R-:W-:-:S06]  /*9050*/  FMUL.FTZ R4, R4, 1 ;  /* 0x3f80000004047820 */ /* 0x000fcc0000410000 */
[----:B------:R-:W0:Y:S02]  /*9060*/  F2F.F64.F32 R4, R4 ;  /* 0x0000000400047310 */ /* 0x000e240000201800 */
[----:B0-----:R4:W-:Y:S01]  /*9070*/  STG.E.64 desc[UR36][R8.64], R4 ;  /* 0x0000000408007986 */ /* 0x0019e2000c101b24 */
[----:B------:R-:W-:Y:S05]  /*9080*/  BRA `(.L_x_1685) ;  /* 0x0000000800f07947 */ /* 0x000fea0003800000 */
.L_x_1686:
        /* <DEDUP_REMOVED lines=10> */
[----:B------:R-:W-:-:S04]  /*9130*/  FSETP.NEU.FTZ.AND P0, PT, R0, RZ, PT ;  /* 0x000000ff0000720b */ /* 0x000fc80003f1d000 */
[----:B------:R-:W-:-:S05]  /*9140*/  SEL R3, RZ, 0x1, !P0 ;  /* 0x00000001ff037807 */ /* 0x000fca0004000000 */
[----:B------:R0:W-:Y:S01]  /*9150*/  STG.E.U8 desc[UR36][R8.64], R3 ;  /* 0x0000000308007986 */ /* 0x0001e2000c101124 */
[----:B------:R-:W-:Y:S05]  /*9160*/  BRA `(.L_x_1685) ;  /* 0x0000000800b87947 */ /* 0x000fea0003800000 */
.L_x_1699:
[----:B------:R-:W-:Y:S01]  /*9170*/  HADD2.F32 R0, -RZ, R0.H0_H0 ;  /* 0x20000000ff007230 */ /* 0x000fe20000004100 */
[----:B------:R-:W-:Y:S01]  /*9180*/  CS2R R6, SRZ ;  /* 0x0000000000067805 */ /* 0x000fe2000001ff00 */
[----:B------:R-:W-:-:S03]  /*9190*/  IMAD.MOV.U32 R27, RZ, RZ, R26 ;  /* 0x000000ffff1b7224 */ /* 0x000fc600078e001a */
[----:B------:R-:W-:-:S04]  /*91a0*/  FMUL.FTZ R0, R0, 1 ;  /* 0x3f80000000007820 */ /* 0x000fc80000410000 */
[----:B------:R-:W0:Y:S02]  /*91b0*/  F2F.F64.F32 R4, R0 ;  /* 0x0000000000047310 */ /* 0x000e240000201800 */
[----:B0-----:R0:W-:Y:S01]  /*91c0*/  STG.E.128 desc[UR36][R8.64], R4 ;  /* 0x0000000408007986 */ /* 0x0011e2000c101d24 */
[----:B------:R-:W-:Y:S05]  /*91d0*/  BRA `(.L_x_1685) ;  /* 0x00000008009c7947 */ /* 0x000fea0003800000 */
.L_x_1698:
        /* <DEDUP_REMOVED lines=21> */
.L_x_1703:
[----:B------:R-:W-:Y:S05]  /*9330*/  BSYNC B0 ;  /* 0x0000000000007941 */ /* 0x000fea0003800000 */
.L_x_1702:
[----:B------:R-:W-:Y:S01]  /*9340*/  LOP3.LUT R5, R0, R5, RZ, 0xfc, !PT ;  /* 0x0000000500057212 */ /* 0x000fe200078efcff */
[----:B------:R-:W-:-:S04]  /*9350*/  IMAD.MOV.U32 R27, RZ, RZ, R26 ;  /* 0x000000ffff1b7224 */ /* 0x000fc800078e001a */
[----:B------:R0:W-:Y:S01]  /*9360*/  STG.E.U8 desc[UR36][R8.64], R5 ;  /* 0x0000000508007986 */ /* 0x0001e2000c101124 */
[----:B------:R-:W-:Y:S05]  /*9370*/  BRA `(.L_x_1685) ;  /* 0x0000000800347947 */ /* 0x000fea0003800000 */
.L_x_1701:
        /* <DEDUP_REMOVED lines=13> */
.L_x_1705:
[----:B------:R-:W-:Y:S01]  /*9450*/  IMAD.MOV.U32 R0, RZ, RZ, 0x7f ;  /* 0x0000007fff007424 */ /* 0x000fe200078e00ff */
[----:B------:R-:W-:-:S04]  /*9460*/  ISETP.GT.U32.AND P0, PT, R3, 0x7f800000, PT ;  /* 0x7f8000000300780c */ /* 0x000fc80003f04070 */
[----:B------:R-:W-:-:S09]  /*9470*/  SEL R0, R0, 0x7c, P0 ;  /* 0x0000007c00007807 */ /* 0x000fd20000000000 */
.L_x_1706:
[----:B------:R-:W-:Y:S05]  /*9480*/  BSYNC B0 ;  /* 0x0000000000007941 */ /* 0x000fea0003800000 */
.L_x_1704:
[----:B------:R-:W-:Y:S01]  /*9490*/  LOP3.LUT R3, R5, 0x80000000, RZ, 0xc0, !PT ;  /* 0x8000000005037812 */ /* 0x000fe200078ec0ff */
[----:B------:R-:W-:-:S03]  /*94a0*/  IMAD.MOV.U32 R27, RZ, RZ, R26 ;  /* 0x000000ffff1b7224 */ /* 0x000fc600078e001a */
[----:B------:R-:W-:-:S04]  /*94b0*/  SHF.R.U32.HI R3, RZ, 0x18, R3 ;  /* 0x00000018ff037819 */ /* 0x000fc80000011603 */
[----:B------:R-:W-:-:S05]  /*94c0*/  LOP3.LUT R3, R0, R3, RZ, 0xfc, !PT ;  /* 0x0000000300037212 */ /* 0x000fca00078efcff */
[----:B------:R0:W-:Y:S01]  /*94d0*/  STG.E.U8 desc[UR36][R8.64], R3 ;  /* 0x0000000308007986 */ /* 0x0001e2000c101124 */
[----:B------:R-:W-:Y:S05]  /*94e0*/  BRA `(.L_x_1685) ;  /* 0x0000000400d87947 */ /* 0x000fea0003800000 */
.L_x_1700:
[----:B------:R-:W-:Y:S02]  /*94f0*/  HADD2.F32 R0, -RZ, R0.H0_H0 ;  /* 0x20000000ff007230 */ /* 0x000fe40000004100 */
[----:B------:R-:W-:-:S03]  /*9500*/  IMAD.MOV.U32 R27, RZ, RZ, R26 ;  /* 0x000000ffff1b7224 */ /* 0x000fc600078e001a */
[----:B------:R-:W-:-:S05]  /*9510*/  F2FP.BF16.F32.PACK_AB R0, RZ, R0 ;  /* 0x00000000ff00723e */ /* 0x000fca00000010ff */
[----:B------:R0:W-:Y:S01]  /*9520*/  STG.E.U16 desc[UR36][R8.64], R0 ;  /* 0x0000000008007986 */ /* 0x0001e2000c101524 */
[----:B------:R-:W-:Y:S05]  /*9530*/  BRA `(.L_x_1685) ;  /* 0x0000000400c47947 */ /* 0x000fea0003800000 */
.L_x_1697:
        /* <DEDUP_REMOVED lines=10> */
[----:B------:R-:W0:Y:S02]  /*95e0*/  F2I.FTZ.U32.TRUNC.NTZ R3, R3 ;  /* 0x0000000300037305 */ /* 0x000e24000021f000 */
[----:B0-----:R0:W-:Y:S01]  /*95f0*/  STG.E.U16 desc[UR36][R8.64], R3 ;  /* 0x0000000308007986 */ /* 0x0011e2000c101524 */
[----:B------:R-:W-:Y:S05]  /*9600*/  BRA `(.L_x_1685) ;  /* 0x0000000400907947 */ /* 0x000fea0003800000 */
.L_x_1709:
        /* <DEDUP_REMOVED lines=17> */
.L_x_1712:
[----:B------:R-:W-:-:S04]  /*9720*/  LOP3.LUT R3, R5, 0x80000000, RZ, 0xc0, !PT ;  /* 0x8000000005037812 */ /* 0x000fc800078ec0ff */
[----:B------:R-:W-:-:S04]  /*9730*/  SHF.R.U32.HI R3, RZ, 0x18, R3 ;  /* 0x00000018ff037819 */ /* 0x000fc80000011603 */
[----:B------:R-:W-:-:S04]  /*9740*/  LOP3.LUT R0, R0, R3, RZ, 0xfc, !PT ;  /* 0x0000000300007212 */ /* 0x000fc800078efcff */
[----:B------:R-:W-:-:S07]  /*9750*/  PRMT R4, R0, 0x7610, R4 ;  /* 0x0000761000047816 */ /* 0x000fce0000000004 */
.L_x_1711:
[----:B------:R-:W-:Y:S05]  /*9760*/  BSYNC B0 ;  /* 0x0000000000007941 */ /* 0x000fea0003800000 */
.L_x_1710:
[----:B------:R0:W-:Y:S01]  /*9770*/  STG.E.U8 desc[UR36][R8.64], R4 ;  /* 0x0000000408007986 */ /* 0x0001e2000c101124 */
[----:B------:R-:W-:Y:S01]  /*9780*/  IMAD.MOV.U32 R27, RZ, RZ, R26 ;  /* 0x000000ffff1b7224 */ /* 0x000fe200078e001a */
[----:B------:R-:W-:Y:S06]  /*9790*/  BRA `(.L_x_1685) ;  /* 0x00000004002c7947 */ /* 0x000fec0003800000 */
.L_x_1708:
        /* <DEDUP_REMOVED lines=17> */
.L_x_1715:
[----:B------:R-:W-:-:S04]  /*98b0*/  LOP3.LUT R3, R5, 0x80000000, RZ, 0xc0, !PT ;  /* 0x8000000005037812 */ /* 0x000fc800078ec0ff */
[----:B------:R-:W-:-:S04]  /*98c0*/  SHF.R.U32.HI R3, RZ, 0x18, R3 ;  /* 0x00000018ff037819 */ /* 0x000fc80000011603 */
[----:B------:R-:W-:-:S04]  /*98d0*/  LOP3.LUT R0, R0, R3, RZ, 0xfc, !PT ;  /* 0x0000000300007212 */ /* 0x000fc800078efcff */
[----:B------:R-:W-:-:S07]  /*98e0*/  PRMT R4, R0, 0x7610, R4 ;  /* 0x0000761000047816 */ /* 0x000fce0000000004 */
.L_x_1714:
[----:B------:R-:W-:Y:S05]  /*98f0*/  BSYNC B0 ;  /* 0x0000000000007941 */ /* 0x000fea0003800000 */
.L_x_1713:
[----:B------:R0:W-:Y:S01]  /*9900*/  STG.E.U8 desc[UR36][R8.64], R4 ;  /* 0x0000000408007986 */ /* 0x0001e2000c101124 */
[----:B------:R-:W-:Y:S01]  /*9910*/  IMAD.MOV.U32 R27, RZ, RZ, R26 ;  /* 0x000000ffff1b7224 */ /* 0x000fe200078e001a */
[----:B------:R-:W-:Y:S06]  /*9920*/  BRA `(.L_x_1685) ;  /* 0x0000000000c87947 */ /* 0x000fec0003800000 */
.L_x_1707:
[----:B------:R-:W-:-:S13]  /*9930*/  ISETP.NE.AND P0, PT, R3, 0x1c, PT ;  /* 0x0000001c0300780c */ /* 0x000fda0003f05270 */
[----:B------:R-:W-:Y:S05]  /*9940*/  @!P0 BRA `(.L_x_1716) ;  /* 0x0000000000b08947 */ /* 0x000fea0003800000 */
[----:B------:R-:W-:-:S13]  /*9950*/  ISETP.NE.AND P0, PT, R3, 0x1d, PT ;  /* 0x0000001d0300780c */ /* 0x000fda0003f05270 */
[----:B------:R-:W-:Y:S05]  /*9960*/  @!P0 BRA `(.L_x_1717) ;  /* 0x0000000000948947 */ /* 0x000fea0003800000 */
[----:B------:R-:W-:-:S13]  /*9970*/  ISETP.NE.AND P0, PT, R3, 0x2c, PT ;  /* 0x0000002c0300780c */ /* 0x000fda0003f05270 */
[----:B------:R-:W-:Y:S05]  /*9980*/  @P0 BRA `(.L_x_1690) ;  /* 0x0000000000440947 */ /* 0x000fea0003800000 */
[----:B------:R-:W-:Y:S02]  /*9990*/  HADD2.F32 R4, -RZ, R0.H0_H0 ;  /* 0x20000000ff047230 */ /* 0x000fe40000004100 */
        /* <DEDUP_REMOVED lines=16> */
.L_x_1690:
        /* <DEDUP_REMOVED lines=16> */
.L_x_1718:
[----:B------:R-:W-:Y:S01]  /*9ba0*/  IMAD.MOV.U32 R27, RZ, RZ, R26 ;  /* 0x000000ffff1b7224 */ /* 0x000fe200078e001a */
[----:B------:R-:W-:Y:S06]  /*9bb0*/  BRA `(.L_x_1685) ;  /* 0x0000000000247947 */ /* 0x000fec0003800000 */
.L_x_1717:
[----:B------:R-:W-:Y:S02]  /*9bc0*/  HADD2.F32 R4, -RZ, R0.H0_H0 ;  /* 0x20000000ff047230 */ /* 0x000fe40000004100 */
[----:B------:R-:W-:-:S04]  /*9bd0*/  IMAD.MOV.U32 R27, RZ, RZ, R26 ;  /* 0x000000ffff1b7224 */ /* 0x000fc800078e001a */
[----:B------:R-:W0:Y:S02]  /*9be0*/  F2I.U64.TRUNC R4, R4 ;  /* 0x0000000400047311 */ /* 0x000e24000020d800 */
[----:B0-----:R0:W-:Y:S01]  /*9bf0*/  STG.E.64 desc[UR36][R8.64], R4 ;  /* 0x0000000408007986 */ /* 0x0011e2000c101b24 */
[----:B------:R-:W-:Y:S05]  /*9c00*/  BRA `(.L_x_1685) ;  /* 0x0000000000107947 */ /* 0x000fea0003800000 */
.L_x_1716:
[----:B------:R-:W-:Y:S02]  /*9c10*/  HADD2.F32 R0, -RZ, R0.H0_H0 ;  /* 0x20000000ff007230 */ /* 0x000fe40000004100 */
[----:B------:R-:W-:Y:S02]  /*9c20*/  IMAD.MOV.U32 R27, RZ, RZ, R26 ;  /* 0x000000ffff1b7224 */ /* 0x000fe400078e001a */
[----:B------:R-:W0:Y:S02]  /*9c30*/  F2I.FTZ.U32.TRUNC.NTZ R3, R0 ;  /* 0x0000000000037305 */ /* 0x000e24000021f000 */
[----:B0-----:R0:W-:Y:S03]  /*9c40*/  STG.E desc[UR36][R8.64], R3 ;  /* 0x0000000308007986 */ /* 0x0011e6000c101924 */
.L_x_1685:
[----:B------:R-:W-:Y:S05]  /*9c50*/  BSYNC B6 ;  /* 0x0000000000067941 */ /* 0x000fea0003800000 */
.L_x_1684:
[----:B------:R-:W-:Y:S01]  /*9c60*/  ISETP.GE.AND P0, PT, R27, R28, PT ;  /* 0x0000001c1b00720c */ /* 0x000fe20003f06270 */
[----:B------:R-:W-:-:S12]  /*9c70*/  BSSY B6, `(.L_x_1719) ;  /* 0x00001fc000067945 */ /* 0x000fd80003800000 */
[----:B------:R-:W-:Y:S05]  /*9c80*/  @P0 BRA `(.L_x_1720) ;  /* 0x0000001c00e80947 */ /* 0x000fea0003800000 */
[----:B01234-:R-:W0:Y:S01]  /*9c90*/  LDC.64 R8, c[0x0][0x230] ;  /* 0x00008c00ff087b82 */ /* 0x01fe220000000a00 */
[----:B------:R-:W-:Y:S01]  /*9ca0*/  IMAD R0, R2, 0x200, R27 ;  /* 0x0000020002007824 */ /* 0x000fe200078e021b */
[----:B------:R-:W-:Y:S01]  /*9cb0*/  PRMT R4, R25, 0x9910, RZ ;  /* 0x0000991019047816 */ /* 0x000fe200000000ff */
[----:B------:R-:W-:Y:S02]  /*9cc0*/  ULDC UR4, c[0x0][0x25c] ;  /* 0x0000970000047ab9 */ /* 0x000fe40000000800 */
[----:B-----5:R-:W-:Y:S02]  /*9cd0*/  IMAD R3, R0, UR4, RZ ;  /* 0x0000000400037c24 */ /* 0x020fe4000f8e02ff */
        /* <DEDUP_REMOVED lines=17> */
.L_x_1724:
[----:B------:R-:W-:-:S06]  /*9df0*/  HADD2.F32 R5, -RZ, R18.H0_H0 ;  /* 0x20000012ff057230 */ /* 0x000fcc0000004100 */
[----:B------:R-:W0:Y:S02]  /*9e00*/  F2I.S64.TRUNC R4, R5 ;  /* 0x0000000500047311 */ /* 0x000e24000020d900 */
[----:B0-----:R0:W-:Y:S01]  /*9e10*/  STG.E.U8 desc[UR36][R8.64], R4 ;  /* 0x0000000408007986 */ /* 0x0011e2000c101124 */
[----:B------:R-:W-:Y:S05]  /*9e20*/  BRA `(.L_x_1726) ;  /* 0x0000000c00847947 */ /* 0x000fea0003800000 */
.L_x_1723:
        /* <DEDUP_REMOVED lines=10> */
.L_x_1728:
[----:B------:R-:W-:-:S04]  /*9ed0*/  HADD2.F32 R18, -RZ, R18.H0_H0 ;  /* 0x20000012ff127230 */ /* 0x000fc80000004100 */
[----:B------:R-:W0:Y:S02]  /*9ee0*/  F2I.FTZ.TRUNC.NTZ R3, R18 ;  /* 0x0000001200037305 */ /* 0x000e24000021f100 */
[----:B0-----:R0:W-:Y:S01]  /*9ef0*/  STG.E desc[UR36][R8.64], R3 ;  /* 0x0000000308007986 */ /* 0x0011e2000c101924 */
[----:B------:R-:W-:Y:S05]  /*9f00*/  BRA `(.L_x_1726) ;  /* 0x0000000c004c7947 */ /* 0x000fea0003800000 */
.L_x_1727:
[----:B------:R-:W-:-:S04]  /*9f10*/  HADD2.F32 R18, -RZ, R18.H0_H0 ;  /* 0x20000012ff127230 */ /* 0x000fc80000004100 */
[----:B------:R-:W0:Y:S02]  /*9f20*/  F2I.FTZ.TRUNC.NTZ R3, R18 ;  /* 0x0000001200037305 */ /* 0x000e24000021f100 */
[----:B0-----:R0:W-:Y:S01]  /*9f30*/  STG.E.U16 desc[UR36][R8.64], R3 ;  /* 0x0000000308007986 */ /* 0x0011e2000c101524 */
[----:B------:R-:W-:Y:S05]  /*9f40*/  BRA `(.L_x_1726) ;  /* 0x0000000c003c7947 */ /* 0x000fea0003800000 */
.L_x_1722:
        /* <DEDUP_REMOVED lines=9> */
.L_x_1730:
[----:B------:R0:W-:Y:S01]  /*9fe0*/  STG.E.U16 desc[UR36][R8.64], R18 ;  /* 0x0000001208007986 */ /* 0x0001e2000c101524 */
[----:B------:R-:W-:Y:S05]  /*9ff0*/  BRA `(.L_x_1726) ;  /* 0x0000000c00107947 */ /* 0x000fea0003800000 */
.L_x_1729:
        /* <DEDUP_REMOVED lines=10> */
.L_x_1732:
[----:B------:R-:W-:-:S05]  /*a0a0*/  HADD2.F32 R0, -RZ, R18.H0_H0 ;  /* 0x20000012ff007230 */ /* 0x000fca0000004100 */
[----:B------:R-:W-:-:S04]  /*a0b0*/  F2FP.F16.F32.PACK_AB R0, RZ, R0 ;  /* 0x00000000ff00723e */ /* 0x000fc800000000ff */
[----:B------:R-:W-:-:S05]  /*a0c0*/  PRMT R0, R0, 0x5410, RZ ;  /* 0x0000541000007816 */ /* 0x000fca00000000ff */
[----:B------:R3:W-:Y:S01]  /*a0d0*/  STG.E desc[UR36][R8.64], R0 ;  /* 0x0000000008007986 */ /* 0x0007e2000c101924 */
[----:B------:R-:W-:Y:S05]  /*a0e0*/  BRA `(.L_x_1726) ;  /* 0x0000000800d47947 */ /* 0x000fea0003800000 */
.L_x_1731:
[----:B------:R-:W-:-:S05]  /*a0f0*/  HADD2.F32 R4, -RZ, R18.H0_H0 ;  /* 0x20000012ff047230 */ /* 0x000fca0000004100 */
[----:B------:R-:W-:-:S06]  /*a100*/  FMUL.FTZ R4, R4, 1 ;  /* 0x3f80000004047820 */ /* 0x000fcc0000410000 */
[----:B------:R-:W0:Y:S02]  /*a110*/  F2F.F64.F32 R4, R4 ;  /* 0x0000000400047310 */ /* 0x000e240000201800 */
[----:B0-----:R4:W-:Y:S01]  /*a120*/  STG.E.64 desc[UR36][R8.64], R4 ;  /* 0x0000000408007986 */ /* 0x0019e2000c101b24 */
[----:B------:R-:W-:Y:S05]  /*a130*/  BRA `(.L_x_1726) ;  /* 0x0000000800c07947 */ /* 0x000fea0003800000 */
.L_x_1721:
        /* <DEDUP_REMOVED lines=13> */
.L_x_1735:
[----:B------:R-:W-:Y:S01]  /*a210*/  HADD2.F32 R18, -RZ, R18.H0_H0 ;  /* 0x20000012ff127230 */ /* 0x000fe20000004100 */
[----:B------:R-:W-:-:S04]  /*a220*/  CS2R R6, SRZ ;  /* 0x0000000000067805 */ /* 0x000fc8000001ff00 */
[----:B------:R-:W-:-:S06]  /*a230*/  FMUL.FTZ R4, R18, 1 ;  /* 0x3f80000012047820 */ /* 0x000fcc0000410000 */
[----:B------:R-:W0:Y:S02]  /*a240*/  F2F.F64.F32 R4, R4 ;  /* 0x0000000400047310 */ /* 0x000e240000201800 */
[----:B0-----:R0:W-:Y:S01]  /*a250*/  STG.E.128 desc[UR36][R8.64], R4 ;  /* 0x0000000408007986 */ /* 0x0011e2000c101d24 */
[----:B------:R-:W-:Y:S05]  /*a260*/  BRA `(.L_x_1726) ;  /* 0x0000000800747947 */ /* 0x000fea0003800000 */
.L_x_1734:
        /* <DEDUP_REMOVED lines=21> */
.L_x_1739:
[----:B------:R-:W-:Y:S05]  /*a3c0*/  BSYNC B0 ;  /* 0x0000000000007941 */ /* 0x000fea0003800000 */
.L_x_1738:
[----:B------:R-:W-:-:S05]  /*a3d0*/  LOP3.LUT R5, R0, R5, RZ, 0xfc, !PT ;  /* 0x0000000500057212 */ /* 0x000fca00078efcff */
[----:B------:R0:W-:Y:S01]  /*a3e0*/  STG.E.U8 desc[UR36][R8.64], R5 ;  /* 0x0000000508007986 */ /* 0x0001e2000c101124 */
[----:B------:R-:W-:Y:S05]  /*a3f0*/  BRA `(.L_x_1726) ;  /* 0x0000000800107947 */ /* 0x000fea0003800000 */
.L_x_1737:
        /* <DEDUP_REMOVED lines=13> */
.L_x_1741:
[----:B------:R-:W-:Y:S01]  /*a4d0*/  IMAD.MOV.U32 R0, RZ, RZ, 0x7f ;  /* 0x0000007fff007424 */ /* 0x000fe200078e00ff */
[----:B------:R-:W-:-:S04]  /*a4e0*/  ISETP.GT.U32.AND P0, PT, R3, 0x7f800000, PT ;  /* 0x7f8000000300780c */ /* 0x000fc80003f04070 */
[----:B------:R-:W-:-:S09]  /*a4f0*/  SEL R0, R0, 0x7c, P0 ;  /* 0x0000007c00007807 */ /* 0x000fd20000000000 */
.L_x_1742:
[----:B------:R-:W-:Y:S05]  /*a500*/  BSYNC B0 ;  /* 0x0000000000007941 */ /* 0x000fea0003800000 */
.L_x_1740:
[----:B------:R-:W-:-:S04]  /*a510*/  LOP3.LUT R3, R5, 0x80000000, RZ, 0xc0, !PT ;  /* 0x8000000005037812 */ /* 0x000fc800078ec0ff */
[----:B------:R-:W-:-:S04]  /*a520*/  SHF.R.U32.HI R3, RZ, 0x18, R3 ;  /* 0x00000018ff037819 */ /* 0x000fc80000011603 */
[----:B------:R-:W-:-:S05]  /*a530*/  LOP3.LUT R3, R0, R3, RZ, 0xfc, !PT ;  /* 0x0000000300037212 */ /* 0x000fca00078efcff */
[----:B------:R0:W-:Y:S01]  /*a540*/  STG.E.U8 desc[UR36][R8.64], R3 ;  /* 0x0000000308007986 */ /* 0x0001e2000c101124 */
[----:B------:R-:W-:Y:S05]  /*a550*/  BRA `(.L_x_1726) ;  /* 0x0000000400b87947 */ /* 0x000fea0003800000 */
.L_x_1736:
[----:B------:R-:W-:-:S05]  /*a560*/  HADD2.F32 R0, -RZ, R18.H0_H0 ;  /* 0x20000012ff007230 */ /* 0x000fca0000004100 */
[----:B------:R-:W-:-:S05]  /*a570*/  F2FP.BF16.F32.PACK_AB R0, RZ, R0 ;  /* 0x00000000ff00723e */ /* 0x000fca00000010ff */
[----:B------:R0:W-:Y:S01]  /*a580*/  STG.E.U16 desc[UR36][R8.64], R0 ;  /* 0x0000000008007986 */ /* 0x0001e2000c101524 */
[----:B------:R-:W-:Y:S05]  /*a590*/  BRA `(.L_x_1726) ;  /* 0x0000000400a87947 */ /* 0x000fea0003800000 */
.L_x_1733:
        /* <DEDUP_REMOVED lines=12> */
.L_x_1745:
        /* <DEDUP_REMOVED lines=17> */
.L_x_1748:
[----:B------:R-:W-:-:S04]  /*a770*/  LOP3.LUT R3, R5, 0x80000000, RZ, 0xc0, !PT ;  /* 0x8000000005037812 */ /* 0x000fc800078ec0ff */
[----:B------:R-:W-:-:S04]  /*a780*/  SHF.R.U32.HI R3, RZ, 0x18, R3 ;  /* 0x00000018ff037819 */ /* 0x000fc80000011603 */
[----:B------:R-:W-:-:S04]  /*a790*/  LOP3.LUT R0, R0, R3, RZ, 0xfc, !PT ;  /* 0x0000000300007212 */ /* 0x000fc800078efcff */
[----:B------:R-:W-:-:S07]  /*a7a0*/  PRMT R4, R0, 0x7610, R4 ;  /* 0x0000761000047816 */ /* 0x000fce0000000004 */
.L_x_1747:
[----:B------:R-:W-:Y:S05]  /*a7b0*/  BSYNC B0 ;  /* 0x0000000000007941 */ /* 0x000fea0003800000 */
.L_x_1746:
[----:B------:R0:W-:Y:S01]  /*a7c0*/  STG.E.U8 desc[UR36][R8.64], R4 ;  /* 0x0000000408007986 */ /* 0x0001e2000c101124 */
[----:B------:R-:W-:Y:S05]  /*a7d0*/  BRA `(.L_x_1726) ;  /* 0x0000000400187947 */ /* 0x000fea0003800000 */
.L_x_1744:
        /* <DEDUP_REMOVED lines=17> */
.L_x_1751:
[----:B------:R-:W-:-:S04]  /*a8f0*/  LOP3.LUT R3, R5, 0x80000000, RZ, 0xc0, !PT ;  /* 0x8000000005037812 */ /* 0x000fc800078ec0ff */
[----:B------:R-:W-:-:S04]  /*a900*/  SHF.R.U32.HI R3, RZ, 0x18, R3 ;  /* 0x00000018ff037819 */ /* 0x000fc80000011603 */
[----:B------:R-:W-:-:S04]  /*a910*/  LOP3.LUT R0, R0, R3, RZ, 0xfc, !PT ;  /* 0x0000000300007212 */ /* 0x000fc800078efcff */
[----:B------:R-:W-:-:S07]  /*a920*/  PRMT R4, R0, 0x7610, R4 ;  /* 0x0000761000047816 */ /* 0x000fce0000000004 */
.L_x_1750:
[----:B------:R-:W-:Y:S05]  /*a930*/  BSYNC B0 ;  /* 0x0000000000007941 */ /* 0x000fea0003800000 */
.L_x_1749:
[----:B------:R0:W-:Y:S01]  /*a940*/  STG.E.U8 desc[UR36][R8.64], R4 ;  /* 0x0000000408007986 */ /* 0x0001e2000c101124 */
[----:B------:R-:W-:Y:S05]  /*a950*/  BRA `(.L_x_1726) ;  /* 0x0000000000b87947 */ /* 0x000fea0003800000 */
.L_x_1743:
        /* <DEDUP_REMOVED lines=22> */
.L_x_1725:
        /* <DEDUP_REMOVED lines=16> */
.L_x_1754:
[----:B------:R-:W-:Y:S05]  /*abc0*/  BRA `(.L_x_1726) ;  /* 0x00000000001c7947 */ /* 0x000fea0003800000 */
.L_x_1753:
[----:B------:R-:W-:-:S06]  /*abd0*/  HADD2.F32 R4, -RZ, R18.H0_H0 ;  /* 0x20000012ff047230 */ /* 0x000fcc0000004100 */
[----:B------:R-:W0:Y:S02]  /*abe0*/  F2I.U64.TRUNC R4, R4 ;  /* 0x0000000400047311 */ /* 0x000e24000020d800 */
[----:B0-----:R0:W-:Y:S01]  /*abf0*/  STG.E.64 desc[UR36][R8.64], R4 ;  /* 0x0000000408007986 */ /* 0x0011e2000c101b24 */
[----:B------:R-:W-:Y:S05]  /*ac00*/  BRA `(.L_x_1726) ;  /* 0x00000000000c7947 */ /* 0x000fea0003800000 */
.L_x_1752:
[----:B------:R-:W-:-:S04]  /*ac10*/  HADD2.F32 R18, -RZ, R18.H0_H0 ;  /* 0x20000012ff127230 */ /* 0x000fc80000004100 */
[----:B------:R-:W0:Y:S02]  /*ac20*/  F2I.FTZ.U32.TRUNC.NTZ R3, R18 ;  /* 0x0000001200037305 */ /* 0x000e24000021f000 */
[----:B0-----:R0:W-:Y:S02]  /*ac30*/  STG.E desc[UR36][R8.64], R3 ;  /* 0x0000000308007986 */ /* 0x0011e4000c101924 */
.L_x_1726:
        /* <DEDUP_REMOVED lines=25> */
.L_x_1758:
[----:B------:R-:W-:-:S06]  /*add0*/  HADD2.F32 R5, -RZ, R16.H0_H0 ;  /* 0x20000010ff057230 */ /* 0x000fcc0000004100 */
[----:B------:R-:W0:Y:S02]  /*ade0*/  F2I.S64.TRUNC R4, R5 ;  /* 0x0000000500047311 */ /* 0x000e24000020d900 */
[----:B0-----:R0:W-:Y:S01]  /*adf0*/  STG.E.U8 desc[UR36][R8.64], R4 ;  /* 0x0000000408007986 */ /* 0x0011e2000c101124 */
[----:B------:R-:W-:Y:S05]  /*ae00*/  BRA `(.L_x_1760) ;  /* 0x0000000c00847947 */ /* 0x000fea0003800000 */
.L_x_1757:
        /* <DEDUP_REMOVED lines=10> */
.L_x_1762:
[----:B------:R-:W-:-:S04]  /*aeb0*/  HADD2.F32 R16, -RZ, R16.H0_H0 ;  /* 0x20000010ff107230 */ /* 0x000fc80000004100 */
[----:B------:R-:W0:Y:S02]  /*aec0*/  F2I.FTZ.TRUNC.NTZ R3, R16 ;  /* 0x0000001000037305 */ /* 0x000e24000021f100 */
[----:B0-----:R0:W-:Y:S01]  /*aed0*/  STG.E desc[UR36][R8.64], R3 ;  /* 0x0000000308007986 */ /* 0x0011e2000c101924 */
[----:B------:R-:W-:Y:S05]  /*aee0*/  BRA `(.L_x_1760) ;  /* 0x0000000c004c7947 */ /* 0x000fea0003800000 */
.L_x_1761:
[----:B------:R-:W-:-:S04]  /*aef0*/  HADD2.F32 R16, -RZ, R16.H0_H0 ;  /* 0x20000010ff107230 */ /* 0x000fc80000004100 */
[----:B------:R-:W0:Y:S02]  /*af00*/  F2I.FTZ.TRUNC.NTZ R3, R16 ;  /* 0x0000001000037305 */ /* 0x000e24000021f100 */
[----:B0-----:R0:W-:Y:S01]  /*af10*/  STG.E.U16 desc[UR36][R8.64], R3 ;  /* 0x0000000308007986 */ /* 0x0011e2000c101524 */
[----:B------:R-:W-:Y:S05]  /*af20*/  BRA `(.L_x_1760) ;  /* 0x0000000c003c7947 */ /* 0x000fea0003800000 */
.L_x_1756:
        /* <DEDUP_REMOVED lines=9> */
.L_x_1764:
[----:B------:R4:W-:Y:S01]  /*afc0*/  STG.E.U16 desc[UR36][R8.64], R16 ;  /* 0x0000001008007986 */ /* 0x0009e2000c101524 */
[----:B------:R-:W-:Y:S05]  /*afd0*/  BRA `(.L_x_1760) ;  /* 0x0000000c00107947 */ /* 0x000fea0003800000 */
.L_x_1763:
        /* <DEDUP_REMOVED lines=10> */
.L_x_1766:
[----:B------:R-:W-:-:S05]  /*b080*/  HADD2.F32 R0, -RZ, R16.H0_H0 ;  /* 0x20000010ff007230 */ /* 0x000fca0000004100 */
[----:B------:R-:W-:-:S04]  /*b090*/  F2FP.F16.F32.PACK_AB R0, RZ, R0 ;  /* 0x00000000ff00723e */ /* 0x000fc800000000ff */
[----:B------:R-:W-:-:S05]  /*b0a0*/  PRMT R0, R0, 0x5410, RZ ;  /* 0x0000541000007816 */ /* 0x000fca00000000ff */
[----:B------:R2:W-:Y:S01]  /*b0b0*/  STG.E desc[UR36][R8.64], R0 ;  /* 0x0000000008007986 */ /* 0x0005e2000c101924 */
[----:B------:R-:W-:Y:S05]  /*b0c0*/  BRA `(.L_x_1760) ;  /* 0x0000000800d47947 */ /* 0x000fea0003800000 */
.L_x_1765:
[----:B------:R-:W-:-:S05]  /*b0d0*/  HADD2.F32 R4, -RZ, R16.H0_H0 ;  /* 0x20000010ff047230 */ /* 0x000fca0000004100 */
[----:B------:R-:W-:-:S06]  /*b0e0*/  FMUL.FTZ R4, R4, 1 ;  /* 0x3f80000004047820 */ /* 0x000fcc0000410000 */
[----:B------:R-:W0:Y:S02]  /*b0f0*/  F2F.F64.F32 R4, R4 ;  /* 0x0000000400047310 */ /* 0x000e240000201800 */
[----:B0-----:R0:W-:Y:S01]  /*b100*/  STG.E.64 desc[UR36][R8.64], R4 ;  /* 0x0000000408007986 */ /* 0x0011e2000c101b24 */
[----:B------:R-:W-:Y:S05]  /*b110*/  BRA `(.L_x_1760) ;  /* 0x0000000800c07947 */ /* 0x000fea0003800000 */
.L_x_1755:
        /* <DEDUP_REMOVED lines=13> */
.L_x_1769:
[----:B------:R-:W-:Y:S01]  /*b1f0*/  HADD2.F32 R16, -RZ, R16.H0_H0 ;  /* 0x20000010ff107230 */ /* 0x000fe20000004100 */
[----:B------:R-:W-:-:S04]  /*b200*/  CS2R R6, SRZ ;  /* 0x0000000000067805 */ /* 0x000fc8000001ff00 */
[----:B------:R-:W-:-:S06]  /*b210*/  FMUL.FTZ R4, R16, 1 ;  /* 0x3f80000010047820 */ /* 0x000fcc0000410000 */
[----:B------:R-:W0:Y:S02]  /*b220*/  F2F.F64.F32 R4, R4 ;  /* 0x0000000400047310 */ /* 0x000e240000201800 */
[----:B0-----:R0:W-:Y:S01]  /*b230*/  STG.E.128 desc[UR36][R8.64], R4 ;  /* 0x0000000408007986 */ /* 0x0011e2000c101d24 */
[----:B------:R-:W-:Y:S05]  /*b240*/  BRA `(.L_x_1760) ;  /* 0x0000000800747947 */ /* 0x000fea0003800000 */
.L_x_1768:
        /* <DEDUP_REMOVED lines=21> */
.L_x_1773:
[----:B------:R-:W-:Y:S05]  /*b3a0*/  BSYNC B0 ;  /* 0x0000000000007941 */ /* 0x000fea0003800000 */
.L_x_1772:
[----:B------:R-:W-:-:S05]  /*b3b0*/  LOP3.LUT R5, R0, R5, RZ, 0xfc, !PT ;  /* 0x0000000500057212 */ /* 0x000fca00078efcff */
[----:B------:R0:W-:Y:S01]  /*b3c0*/  STG.E.U8 desc[UR36][R8.64], R5 ;  /* 0x0000000508007986 */ /* 0x0001e2000c101124 */
[----:B------:R-:W-:Y:S05]  /*b3d0*/  BRA `(.L_x_1760) ;  /* 0x0000000800107947 */ /* 0x000fea0003800000 */
.L_x_1771:
        /* <DEDUP_REMOVED lines=13> */
.L_x_1775:
[----:B------:R-:W-:Y:S01]  /*b4b0*/  IMAD.MOV.U32 R0, RZ, RZ, 0x7f ;  /* 0x0000007fff007424 */ /* 0x000fe200078e00ff */
[----:B------:R-:W-:-:S04]  /*b4c0*/  ISETP.GT.U32.AND P0, PT, R3, 0x7f800000, PT ;  /* 0x7f8000000300780c */ /* 0x000fc80003f04070 */
[----:B------:R-:W-:-:S09]  /*b4d0*/  SEL R0, R0, 0x7c, P0 ;  /* 0x0000007c00007807 */ /* 0x000fd20000000000 */
.L_x_1776:
[----:B------:R-:W-:Y:S05]  /*b4e0*/  BSYNC B0 ;  /* 0x0000000000007941 */ /* 0x000fea0003800000 */
.L_x_1774:
[----:B------:R-:W-:-:S04]  /*b4f0*/  LOP3.LUT R3, R5, 0x80000000, RZ, 0xc0, !PT ;  /* 0x8000000005037812 */ /* 0x000fc800078ec0ff */
[----:B------:R-:W-:-:S04]  /*b500*/  SHF.R.U32.HI R3, RZ, 0x18, R3 ;  /* 0x00000018ff037819 */ /* 0x000fc80000011603 */
[----:B------:R-:W-:-:S05]  /*b510*/  LOP3.LUT R3, R0, R3, RZ, 0xfc, !PT ;  /* 0x0000000300037212 */ /* 0x000fca00078efcff */
[----:B------:R0:W-:Y:S01]  /*b520*/  STG.E.U8 desc[UR36][R8.64], R3 ;  /* 0x0000000308007986 */ /* 0x0001e2000c101124 */
[----:B------:R-:W-:Y:S05]  /*b530*/  BRA `(.L_x_1760) ;  /* 0x0000000400b87947 */ /* 0x000fea0003800000 */
.L_x_1770:
[----:B------:R-:W-:-:S05]  /*b540*/  HADD2.F32 R0, -RZ, R16.H0_H0 ;  /* 0x20000010ff007230 */ /* 0x000fca0000004100 */
[----:B------:R-:W-:-:S05]  /*b550*/  F2FP.BF16.F32.PACK_AB R0, RZ, R0 ;  /* 0x00000000ff00723e */ /* 0x000fca00000010ff */
[----:B------:R0:W-:Y:S01]  /*b560*/  STG.E.U16 desc[UR36][R8.64], R0 ;  /* 0x0000000008007986 */ /* 0x0001e2000c101524 */
[----:B------:R-:W-:Y:S05]  /*b570*/  BRA `(.L_x_1760) ;  /* 0x0000000400a87947 */ /* 0x000fea0003800000 */
.L_x_1767:
        /* <DEDUP_REMOVED lines=12> */
.L_x_1779:
        /* <DEDUP_REMOVED lines=17> */
.L_x_1782:
[----:B------:R-:W-:-:S04]  /*b750*/  LOP3.LUT R3, R5, 0x80000000, RZ, 0xc0, !PT ;  /* 0x8000000005037812 */ /* 0x000fc800078ec0ff */
[----:B------:R-:W-:-:S04]  /*b760*/  SHF.R.U32.HI R3, RZ, 0x18, R3 ;  /* 0x00000018ff037819 */ /* 0x000fc80000011603 */
[----:B------:R-:W-:-:S04]  /*b770*/  LOP3.LUT R0, R0, R3, RZ, 0xfc, !PT ;  /* 0x0000000300007212 */ /* 0x000fc800078efcff */
[----:B------:R-:W-:-:S07]  /*b780*/  PRMT R4, R0, 0x7610, R4 ;  /* 0x0000761000047816 */ /* 0x000fce0000000004 */
.L_x_1781:
[----:B------:R-:W-:Y:S05]  /*b790*/  BSYNC B0 ;  /* 0x0000000000007941 */ /* 0x000fea0003800000 */
.L_x_1780:
[----:B------:R0:W-:Y:S01]  /*b7a0*/  STG.E.U8 desc[UR36][R8.64], R4 ;  /* 0x0000000408007986 */ /* 0x0001e2000c101124 */
[----:B------:R-:W-:Y:S05]  /*b7b0*/  BRA `(.L_x_1760) ;  /* 0x0000000400187947 */ /* 0x000fea0003800000 */
.L_x_1778:
        /* <DEDUP_REMOVED lines=17> */
.L_x_1785:
[----:B------:R-:W-:-:S04]  /*b8d0*/  LOP3.LUT R3, R5, 0x80000000, RZ, 0xc0, !PT ;  /* 0x8000000005037812 */ /* 0x000fc800078ec0ff */
[----:B------:R-:W-:-:S04]  /*b8e0*/  SHF.R.U32.HI R3, RZ, 0x18, R3 ;  /* 0x00000018ff037819 */ /* 0x000fc80000011603 */
[----:B------:R-:W-:-:S04]  /*b8f0*/  LOP3.LUT R0, R0, R3, RZ, 0xfc, !PT ;  /* 0x0000000300007212 */ /* 0x000fc800078efcff */
[----:B------:R-:W-:-:S07]  /*b900*/  PRMT R4, R0, 0x7610, R4 ;  /* 0x0000761000047816 */ /* 0x000fce0000000004 */
.L_x_1784:
[----:B------:R-:W-:Y:S05]  /*b910*/  BSYNC B0 ;  /* 0x0000000000007941 */ /* 0x000fea0003800000 */
.L_x_1783:
[----:B------:R0:W-:Y:S01]  /*b920*/  STG.E.U8 desc[UR36][R8.64], R4 ;  /* 0x0000000408007986 */ /* 0x0001e2000c101124 */
[----:B------:R-:W-:Y:S05]  /*b930*/  BRA `(.L_x_1760) ;  /* 0x0000000000b87947 */ /* 0x000fea0003800000 */
.L_x_1777:
        /* <DEDUP_REMOVED lines=22> */
.L_x_1759:
        /* <DEDUP_REMOVED lines=16> */
.L_x_1788:
[----:B------:R-:W-:Y:S05]  /*bba0*/  BRA `(.L_x_1760) ;  /* 0x00000000001c7947 */ /* 0x000fea0003800000 */
.L_x_1787:
[----:B------:R-:W-:-:S06]  /*bbb0*/  HADD2.F32 R4, -RZ, R16.H0_H0 ;  /* 0x20000010ff047230 */ /* 0x000fcc0000004100 */
[----:B------:R-:W0:Y:S02]  /*bbc0*/  F2I.U64.TRUNC R4, R4 ;  /* 0x0000000400047311 */ /* 0x000e24000020d800 */
[----:B0-----:R0:W-:Y:S01]  /*bbd0*/  STG.E.64 desc[UR36][R8.64], R4 ;  /* 0x0000000408007986 */ /* 0x0011e2000c101b24 */
[----:B------:R-:W-:Y:S05]  /*bbe0*/  BRA `(.L_x_1760) ;  /* 0x00000000000c7947 */ /* 0x000fea0003800000 */
.L_x_1786:
[----:B------:R-:W-:-:S04]  /*bbf0*/  HADD2.F32 R16, -RZ, R16.H0_H0 ;  /* 0x20000010ff107230 */ /* 0x000fc80000004100 */
[----:B------:R-:W0:Y:S02]  /*bc00*/  F2I.FTZ.U32.TRUNC.NTZ R3, R16 ;  /* 0x0000001000037305 */ /* 0x000e24000021f000 */
[----:B0-----:R0:W-:Y:S02]  /*bc10*/  STG.E desc[UR36][R8.64], R3 ;  /* 0x0000000308007986 */ /* 0x0011e4000c101924 */
.L_x_1760:
[----:B------:R-:W-:-:S07]  /*bc20*/  VIADD R27, R27, 0x80 ;  /* 0x000000801b1b7836 */ /* 0x000fce0000000000 */
.L_x_1720:
[----:B------:R-:W-:Y:S05]  /*bc30*/  BSYNC B6 ;  /* 0x0000000000067941 */ /* 0x000fea0003800000 */
.L_x_1719:
[----:B------:R-:W-:-:S13]  /*bc40*/  ISETP.GE.AND P0, PT, R27, R28, PT ;  /* 0x0000001c1b00720c */ /* 0x000fda0003f06270 */
[----:B------:R-:W-:Y:S05]  /*bc50*/  @P0 EXIT ;  /* 0x000000000000094d */ /* 0x000fea0003800000 */
[----:B012-4-:R-:W0:Y:S01]  /*bc60*/  LDC.64 R4, c[0x0][0x230] ;  /* 0x00008c00ff047b82 */ /* 0x017e220000000a00 */
[----:B---3--:R-:W-:Y:S01]  /*bc70*/  PRMT R0, R25, 0x9910, RZ ;  /* 0x0000991019007816 */ /* 0x008fe200000000ff */
[----:B------:R-:W-:Y:S01]  /*bc80*/  IMAD R2, R2, 0x200, R27 ;  /* 0x0000020002027824 */ /* 0x000fe200078e021b */
[----:B------:R-:W-:Y:S02]  /*bc90*/  ULDC UR4, c[0x0][0x25c] ;  /* 0x0000970000047ab9 */ /* 0x000fe40000000800 */
[----:B------:R-:W-:Y:S01]  /*bca0*/  ISETP.GT.AND P1, PT, R0, 0x9, PT ;  /* 0x000000090000780c */ /* 0x000fe20003f24270 */
[----:B-----5:R-:W-:-:S05]  /*bcb0*/  IMAD R3, R2, UR4, RZ ;  /* 0x0000000402037c24 */ /* 0x020fca000f8e02ff */
        /* <DEDUP_REMOVED lines=11> */
[----:B------:R-:W-:-:S06]  /*bd70*/  HADD2.F32 R17, -RZ, R17.H0_H0 ;  /* 0x20000011ff117230 */ /* 0x000fcc0000004100 */
[----:B------:R-:W0:Y:S02]  /*bd80*/  F2I.FTZ.TRUNC.NTZ R17, R17 ;  /* 0x0000001100117305 */ /* 0x000e24000021f100 */
[----:B0-----:R-:W-:Y:S01]  /*bd90*/  STG.E.U8 desc[UR36][R2.64], R17 ;  /* 0x0000001102007986 */ /* 0x001fe2000c101124 */
[----:B------:R-:W-:Y:S05]  /*bda0*/  EXIT ;  /* 0x000000000000794d */ /* 0x000fea0003800000 */
.L_x_1792:
[----:B------:R-:W-:-:S06]  /*bdb0*/  HADD2.F32 R5, -RZ, R17.H0_H0 ;  /* 0x20000011ff057230 */ /* 0x000fcc0000004100 */
[----:B------:R-:W0:Y:S02]  /*bdc0*/  F2I.S64.TRUNC R4, R5 ;  /* 0x0000000500047311 */ /* 0x000e24000020d900 */
[----:B0-----:R-:W-:Y:S01]  /*bdd0*/  STG.E.U8 desc[UR36][R2.64], R4 ;  /* 0x0000000402007986 */ /* 0x001fe2000c101124 */
[----:B------:R-:W-:Y:S05]  /*bde0*/  EXIT ;  /* 0x000000000000794d */ /* 0x000fea0003800000 */
.L_x_1791:
        /* <DEDUP_REMOVED lines=10> */
.L_x_1795:
[----:B------:R-:W-:-:S06]  /*be90*/  HADD2.F32 R17, -RZ, R17.H0_H0 ;  /* 0x20000011ff117230 */ /* 0x000fcc0000004100 */
[----:B------:R-:W0:Y:S02]  /*bea0*/  F2I.FTZ.TRUNC.NTZ R17, R17 ;  /* 0x0000001100117305 */ /* 0x000e24000021f100 */
[----:B0-----:R-:W-:Y:S01]  /*beb0*/  STG.E desc[UR36][R2.64], R17 ;  /* 0x0000001102007986 */ /* 0x001fe2000c101924 */
[----:B------:R-:W-:Y:S05]  /*bec0*/  EXIT ;  /* 0x000000000000794d */ /* 0x000fea0003800000 */
.L_x_1794:
[----:B------:R-:W-:-:S06]  /*bed0*/  HADD2.F32 R17, -RZ, R17.H0_H0 ;  /* 0x20000011ff117230 */ /* 0x000fcc0000004100 */
[----:B------:R-:W0:Y:S02]  /*bee0*/  F2I.FTZ.TRUNC.NTZ R17, R17 ;  /* 0x0000001100117305 */ /* 0x000e24000021f100 */
[----:B0-----:R-:W-:Y:S01]  /*bef0*/  STG.E.U16 desc[UR36][R2.64], R17 ;  /* 0x0000001102007986 */ /* 0x001fe2000c101524 */
[----:B------:R-:W-:Y:S05]  /*bf00*/  EXIT ;  /* 0x000000000000794d */ /* 0x000fea0003800000 */
.L_x_1790:
        /* <DEDUP_REMOVED lines=9> */
.L_x_1797:
[----:B------:R-:W-:Y:S01]  /*bfa0*/  STG.E.U16 desc[UR36][R2.64], R17 ;  /* 0x0000001102007986 */ /* 0x000fe2000c101524 */
[----:B------:R-:W-:Y:S05]  /*bfb0*/  EXIT ;  /* 0x000000000000794d */ /* 0x000fea0003800000 */
.L_x_1796:
        /* <DEDUP_REMOVED lines=10> */
.L_x_1799:
[----:B------:R-:W-:-:S05]  /*c060*/  HADD2.F32 R0, -RZ, R17.H0_H0 ;  /* 0x20000011ff007230 */ /* 0x000fca0000004100 */
[----:B------:R-:W-:-:S04]  /*c070*/  F2FP.F16.F32.PACK_AB R0, RZ, R0 ;  /* 0x00000000ff00723e */ /* 0x000fc800000000ff */
[----:B------:R-:W-:-:S05]  /*c080*/  PRMT R0, R0, 0x5410, RZ ;  /* 0x0000541000007816 */ /* 0x000fca00000000ff */
[----:B------:R-:W-:Y:S01]  /*c090*/  STG.E desc[UR36][R2.64], R0 ;  /* 0x0000000002007986 */ /* 0x000fe2000c101924 */
[----:B------:R-:W-:Y:S05]  /*c0a0*/  EXIT ;  /* 0x000000000000794d */ /* 0x000fea0003800000 */
.L_x_1798:
[----:B------:R-:W-:-:S05]  /*c0b0*/  HADD2.F32 R4, -RZ, R17.H0_H0 ;  /* 0x20000011ff047230 */ /* 0x000fca0000004100 */
[----:B------:R-:W-:-:S06]  /*c0c0*/  FMUL.FTZ R4, R4, 1 ;  /* 0x3f80000004047820 */ /* 0x000fcc0000410000 */
[----:B------:R-:W0:Y:S02]  /*c0d0*/  F2F.F64.F32 R4, R4 ;  /* 0x0000000400047310 */ /* 0x000e240000201800 */
[----:B0-----:R-:W-:Y:S01]  /*c0e0*/  STG.E.64 desc[UR36][R2.64], R4 ;  /* 0x0000000402007986 */ /* 0x001fe2000c101b24 */
[----:B------:R-:W-:Y:S05]  /*c0f0*/  EXIT ;  /* 0x000000000000794d */ /* 0x000fea0003800000 */
.L_x_1789:
        /* <DEDUP_REMOVED lines=13> */
.L_x_1802:
[----:B------:R-:W-:Y:S01]  /*c1d0*/  HADD2.F32 R17, -RZ, R17.H0_H0 ;  /* 0x20000011ff117230 */ /* 0x000fe20000004100 */
[----:B------:R-:W-:-:S04]  /*c1e0*/  CS2R R6, SRZ ;  /* 0x0000000000067805 */ /* 0x000fc8000001ff00 */
[----:B------:R-:W-:-:S06]  /*c1f0*/  FMUL.FTZ R4, R17, 1 ;  /* 0x3f80000011047820 */ /* 0x000fcc0000410000 */
[----:B------:R-:W0:Y:S02]  /*c200*/  F2F.F64.F32 R4, R4 ;  /* 0x0000000400047310 */ /* 0x000e240000201800 */
[----:B0-----:R-:W-:Y:S01]  /*c210*/  STG.E.128 desc[UR36][R2.64], R4 ;  /* 0x0000000402007986 */ /* 0x001fe2000c101d24 */
[----:B------:R-:W-:Y:S05]  /*c220*/  EXIT ;  /* 0x000000000000794d */ /* 0x000fea0003800000 */
.L_x_1801:
        /* <DEDUP_REMOVED lines=21> */
.L_x_1806:
[----:B------:R-:W-:Y:S05]  /*c380*/  BSYNC B0 ;  /* 0x0000000000007941 */ /* 0x000fea0003800000 */
.L_x_1805:
[----:B------:R-:W-:-:S05]  /*c390*/  LOP3.LUT R5, R0, R5, RZ, 0xfc, !PT ;  /* 0x0000000500057212 */ /* 0x000fca00078efcff */
[----:B------:R-:W-:Y:S01]  /*c3a0*/  STG.E.U8 desc[UR36][R2.64], R5 ;  /* 0x0000000502007986 */ /* 0x000fe2000c101124 */
[----:B------:R-:W-:Y:S05]  /*c3b0*/  EXIT ;  /* 0x000000000000794d */ /* 0x000fea0003800000 */
.L_x_1804:
        /* <DEDUP_REMOVED lines=13> */
.L_x_1808:
[----:B------:R-:W-:Y:S01]  /*c490*/  IMAD.MOV.U32 R0, RZ, RZ, 0x7f ;  /* 0x0000007fff007424 */ /* 0x000fe200078e00ff */
[----:B------:R-:W-:-:S04]  /*c4a0*/  ISETP.GT.U32.AND P0, PT, R4, 0x7f800000, PT ;  /* 0x7f8000000400780c */ /* 0x000fc80003f04070 */
[----:B------:R-:W-:-:S09]  /*c4b0*/  SEL R0, R0, 0x7c, P0 ;  /* 0x0000007c00007807 */ /* 0x000fd20000000000 */
.L_x_1809:
[----:B------:R-:W-:Y:S05]  /*c4c0*/  BSYNC B0 ;  /* 0x0000000000007941 */ /* 0x000fea0003800000 */
.L_x_1807:
[----:B------:R-:W-:-:S04]  /*c4d0*/  LOP3.LUT R4, R17, 0x80000000, RZ, 0xc0, !PT ;  /* 0x8000000011047812 */ /* 0x000fc800078ec0ff */
[----:B------:R-:W-:-:S04]  /*c4e0*/  SHF.R.U32.HI R5, RZ, 0x18, R4 ;  /* 0x00000018ff057819 */ /* 0x000fc80000011604 */
[----:B------:R-:W-:-:S05]  /*c4f0*/  LOP3.LUT R5, R0, R5, RZ, 0xfc, !PT ;  /* 0x0000000500057212 */ /* 0x000fca00078efcff */
[----:B------:R-:W-:Y:S01]  /*c500*/  STG.E.U8 desc[UR36][R2.64], R5 ;  /* 0x0000000502007986 */ /* 0x000fe2000c101124 */
[----:B------:R-:W-:Y:S05]  /*c510*/  EXIT ;  /* 0x000000000000794d */ /* 0x000fea0003800000 */
.L_x_1803:
[----:B------:R-:W-:-:S05]  /*c520*/  HADD2.F32 R0, -RZ, R17.H0_H0 ;  /* 0x20000011ff007230 */ /* 0x000fca0000004100 */
[----:B------:R-:W-:-:S05]  /*c530*/  F2FP.BF16.F32.PACK_AB R0, RZ, R0 ;  /* 0x00000000ff00723e */ /* 0x000fca00000010ff */
[----:B------:R-:W-:Y:S01]  /*c540*/  STG.E.U16 desc[UR36][R2.64], R0 ;  /* 0x0000000002007986 */ /* 0x000fe2000c101524 */
[----:B------:R-:W-:Y:S05]  /*c550*/  EXIT ;  /* 0x000000000000794d */ /* 0x000fea0003800000 */
.L_x_1800:
        /* <DEDUP_REMOVED lines=12> */
.L_x_1812:
        /* <DEDUP_REMOVED lines=17> */
.L_x_1815:
[----:B------:R-:W-:-:S04]  /*c730*/  LOP3.LUT R0, R17, 0x80000000, RZ, 0xc0, !PT ;  /* 0x8000000011007812 */ /* 0x000fc800078ec0ff */
[----:B------:R-:W-:-:S04]  /*c740*/  SHF.R.U32.HI R5, RZ, 0x18, R0 ;  /* 0x00000018ff057819 */ /* 0x000fc80000011600 */
[----:B------:R-:W-:-:S04]  /*c750*/  LOP3.LUT R4, R4, R5, RZ, 0xfc, !PT ;  /* 0x0000000504047212 */ /* 0x000fc800078efcff */
[----:B------:R-:W-:-:S07]  /*c760*/  PRMT R0, R4, 0x7610, R0 ;  /* 0x0000761004007816 */ /* 0x000fce0000000000 */
.L_x_1814:
[----:B------:R-:W-:Y:S05]  /*c770*/  BSYNC B0 ;  /* 0x0000000000007941 */ /* 0x000fea0003800000 */
.L_x_1813:
[----:B------:R-:W-:Y:S01]  /*c780*/  STG.E.U8 desc[UR36][R2.64], R0 ;  /* 0x0000000002007986 */ /* 0x000fe2000c101124 */
[----:B------:R-:W-:Y:S05]  /*c790*/  EXIT ;  /* 0x000000000000794d */ /* 0x000fea0003800000 */
.L_x_1811:
        /* <DEDUP_REMOVED lines=17> */
.L_x_1818:
[----:B------:R-:W-:-:S04]  /*c8b0*/  LOP3.LUT R0, R17, 0x80000000, RZ, 0xc0, !PT ;  /* 0x8000000011007812 */ /* 0x000fc800078ec0ff */
[----:B------:R-:W-:-:S04]  /*c8c0*/  SHF.R.U32.HI R5, RZ, 0x18, R0 ;  /* 0x00000018ff057819 */ /* 0x000fc80000011600 */
[----:B------:R-:W-:-:S04]  /*c8d0*/  LOP3.LUT R4, R4, R5, RZ, 0xfc, !PT ;  /* 0x0000000504047212 */ /* 0x000fc800078efcff */
[----:B------:R-:W-:-:S07]  /*c8e0*/  PRMT R0, R4, 0x7610, R0 ;  /* 0x0000761004007816 */ /* 0x000fce0000000000 */
.L_x_1817:
[----:B------:R-:W-:Y:S05]  /*c8f0*/  BSYNC B0 ;  /* 0x0000000000007941 */ /* 0x000fea0003800000 */
.L_x_1816:
[----:B------:R-:W-:Y:S01]  /*c900*/  STG.E.U8 desc[UR36][R2.64], R0 ;  /* 0x0000000002007986 */ /* 0x000fe2000c101124 */
[----:B------:R-:W-:Y:S05]  /*c910*/  EXIT ;  /* 0x000000000000794d */ /* 0x000fea0003800000 */
.L_x_1810:
[----:B------:R-:W-:-:S13]  /*c920*/  ISETP.NE.AND P0, PT, R0, 0x1c, PT ;  /* 0x0000001c0000780c */ /* 0x000fda0003f05270 */
[----:B------:R-:W-:Y:S05]  /*c930*/  @!P0 BRA `(.L_x_1819) ;  /* 0x0000000000a48947 */ /* 0x000fea0003800000 */
[----:B------:R-:W-:-:S13]  /*c940*/  ISETP.NE.AND P0, PT, R0, 0x1d, PT ;  /* 0x0000001d0000780c */ /* 0x000fda0003f05270 */
[----:B------:R-:W-:Y:S05]  /*c950*/  @!P0 BRA `(.L_x_1820) ;  /* 0x00000000008c8947 */ /* 0x000fea0003800000 */
[----:B------:R-:W-:-:S13]  /*c960*/  ISETP.NE.AND P0, PT, R0, 0x2c, PT ;  /* 0x0000002c0000780c */ /* 0x000fda0003f05270 */
[----:B------:R-:W-:Y:S05]  /*c970*/  @P0 BRA `(.L_x_1793) ;  /* 0x0000000000400947 */ /* 0x000fea0003800000 */
[----:B------:R-:W-:Y:S02]  /*c980*/  HADD2.F32 R17, -RZ, R17.H0_H0 ;  /* 0x20000011ff117230 */ /* 0x000fe40000004100 */
        /* <DEDUP_REMOVED lines=15> */
.L_x_1793:
        /* <DEDUP_REMOVED lines=16> */
.L_x_1821:
[----:B------:R-:W-:Y:S05]  /*cb80*/  EXIT ;  /* 0x000000000000794d */ /* 0x000fea0003800000 */
.L_x_1820:
[----:B------:R-:W-:-:S06]  /*cb90*/  HADD2.F32 R4, -RZ, R17.H0_H0 ;  /* 0x20000011ff047230 */ /* 0x000fcc0000004100 */
[----:B------:R-:W0:Y:S02]  /*cba0*/  F2I.U64.TRUNC R4, R4 ;  /* 0x0000000400047311 */ /* 0x000e24000020d800 */
[----:B0-----:R-:W-:Y:S01]  /*cbb0*/  STG.E.64 desc[UR36][R2.64], R4 ;  /* 0x0000000402007986 */ /* 0x001fe2000c101b24 */
[----:B------:R-:W-:Y:S05]  /*cbc0*/  EXIT ;  /* 0x000000000000794d */ /* 0x000fea0003800000 */
.L_x_1819:
[----:B------:R-:W-:-:S06]  /*cbd0*/  HADD2.F32 R17, -RZ, R17.H0_H0 ;  /* 0x20000011ff117230 */ /* 0x000fcc0000004100 */
[----:B------:R-:W0:Y:S02]  /*cbe0*/  F2I.FTZ.U32.TRUNC.NTZ R17, R17 ;  /* 0x0000001100117305 */ /* 0x000e24000021f000 */
[----:B0-----:R-:W-:Y:S01]  /*cbf0*/  STG.E desc[UR36][R2.64], R17 ;  /* 0x0000001102007986 */ /* 0x001fe2000c101924 */
[----:B------:R-:W-:Y:S05]  /*cc00*/  EXIT ;  /* 0x000000000000794d */ /* 0x000fea0003800000 */
.L_x_1822:
        /* <DEDUP_REMOVED lines=15> */
.L_x_6612:


//--------------------- .text._ZN2at6native18elementwise_kernelILi128ELi4EZNS0_22gpu_kernel_impl_nocastIZZZNS0_66_GLOBAL__N__a0cfb035_28_ActivationHardswishKernel_cu_f5210f67_355225hardswish_backward_kernelERNS_14TensorIteratorEENKUlvE_clEvENKUlvE1_clEvEUlN3c104HalfES9_E_EEvRNS_18TensorIteratorBaseERKT_EUliE_EEviT1_ --------------------------
	.section	.text._ZN2at6native18elementwise_kernelILi128ELi4EZNS0_22gpu_kernel_impl_nocastIZZZNS0_66_GLOBAL__N__a0cfb035_28_ActivationHardswishKernel_cu_f5210f67_355225hardswish_backward_kernelERNS_14TensorIteratorEENKUlvE_clEvENKUlvE1_clEvEUlN3c104HalfES9_E_EEvRNS_18TensorIteratorBaseERKT_EUliE_EEviT1_,"ax",@progbits
	.align	128
        .global         _ZN2at6native18elementwise_kernelILi128ELi4EZNS0_22gpu_kernel_impl_nocastIZZZNS0_66_GLOBAL__N__a0cfb035_28_ActivationHardswishKernel_cu_f5210f67_355225hardswish_backward_kernelERNS_14TensorIteratorEENKUlvE_clEvENKUlvE1_clEvEUlN3c104HalfES9_E_EEvRNS_18TensorIteratorBaseERKT_EUliE_EEviT1_
        .type           _ZN2at6native18elementwise_kernelILi128ELi4EZNS0_22gpu_kernel_impl_nocastIZZZNS0_66_GLOBAL__N__a0cfb035_28_ActivationHardswishKernel_cu_f5210f67_355225hardswish_backward_kernelERNS_14TensorIteratorEENKUlvE_clEvENKUlvE1_clEvEUlN3c104HalfES9_E_EEvRNS_18TensorIteratorBaseERKT_EUliE_EEviT1_,@function
        .size           _ZN2at6native18elementwise_kernelILi128ELi4EZNS0_22gpu_kernel_impl_nocastIZZZNS0_66_GLOBAL__N__a0cfb035_28_ActivationHardswishKernel_cu_f5210f67_355225hardswish_backward_kernelERNS_14TensorIteratorEENKUlvE_clEvENKUlvE1_clEvEUlN3c104HalfES9_E_EEvRNS_18TensorIteratorBaseERKT_EUliE_EEviT1_,(.L_x_6613 - _ZN2at6native18elementwise_kernelILi128ELi4EZNS0_22gpu_kernel_impl_nocastIZZZNS0_66_GLOBAL__N__a0cfb035_28_ActivationHardswishKernel_cu_f5210f67_355225hardswish_backward_kernelERNS_14TensorIteratorEENKUlvE_clEvENKUlvE1_clEvEUlN3c104HalfES9_E_EEvRNS_18TensorIteratorBaseERKT_EUliE_EEviT1_)
        .other          _ZN2at6native18elementwise_kernelILi128ELi4EZNS0_22gpu_kernel_impl_nocastIZZZNS0_66_GLOBAL__N__a0cfb035_28_ActivationHardswishKernel_cu_f5210f67_355225hardswish_backward_kernelERNS_14TensorIteratorEENKUlvE_clEvENKUlvE1_clEvEUlN3c104HalfES9_E_EEvRNS_18TensorIteratorBaseERKT_EUliE_EEviT1_,@"STO_CUDA_ENTRY STV_DEFAULT"
_ZN2at6native18elementwise_kernelILi128ELi4EZNS0_22gpu_kernel_impl_nocastIZZZNS0_66_GLOBAL__N__a0cfb035_28_ActivationHardswishKernel_cu_f5210f67_355225hardswish_backward_kernelERNS_14TensorIteratorEENKUlvE_clEvENKUlvE1_clEvEUlN3c104HalfES9_E_EEvRNS_18TensorIteratorBaseERKT_EUliE_EEviT1_:
.text._ZN2at6native18elementwise_kernelILi128ELi4EZNS0_22gpu_kernel_impl_nocastIZZZNS0_66_GLOBAL__N__a0cfb035_28_ActivationHardswishKernel_cu_f5210f67_355225hardswish_backward_kernelERNS_14TensorIteratorEENKUlvE_clEvENKUlvE1_clEvEUlN3c104HalfES9_E_EEvRNS_18TensorIteratorBaseERKT_EUliE_EEviT1_:
        /* <DEDUP_REMOVED lines=363> */
.L_x_1825:
        /* <DEDUP_REMOVED lines=10> */
[----:B------:R-:W-:Y:S01]  /*1750*/  IADD3.X R9, RZ, UR9, RZ, P1, !PT ;  /* 0x00000009ff097c10 */ /* 0x000fe20008ffe4ff */
[----:B--2---:R-:W-:-:S05]  /*1760*/  HADD2.F32 R11, -RZ, R6.H0_H0 ;  /* 0x20000006ff0b7230 */ /* 0x004fca0000004100 */
[----:B------:R-:W-:-:S13]  /*1770*/  FSETP.GTU.FTZ.AND P0, PT, R11, -3, PT ;  /* 0xc04000000b00780b */ /* 0x000fda0003f1c000 */
[----:B------:R-:W-:Y:S01]  /*1780*/  @!P0 PRMT R2, RZ, 0x7610, R2 ;  /* 0x00007610ff028816 */ /* 0x000fe20000000002 */
[----:B------:R-:W-:Y:S06]  /*1790*/  @!P0 BRA `(.L_x_1827) ;  /* 0x0000000000208947 */ /* 0x000fec0003800000 */
[----:B------:R-:W2:Y:S01]  /*17a0*/  LDG.E.U16 R4, desc[UR4][R4.64] ;  /* 0x0000000404047981 */ /* 0x000ea2000c1e1500 */
[----:B------:R-:W-:-:S13]  /*17b0*/  FSETP.GEU.FTZ.AND P0, PT, R11, 3, PT ;  /* 0x404000000b00780b */ /* 0x000fda0003f1e000 */
[----:B------:R-:W-:-:S05]  /*17c0*/  @!P0 MOV R0, 0x3eaaaaab ;  /* 0x3eaaaaab00008802 */ /* 0x000fca0000000f00 */
[----:B------:R-:W-:Y:S01]  /*17d0*/  @!P0 FFMA.FTZ R0, R11, R0, 0.5 ;  /* 0x3f0000000b008423 */ /* 0x000fe20000010000 */
[----:B--2---:R-:W-:-:S05]  /*17e0*/  HADD2.F32 R7, -RZ, R4.H0_H0 ;  /* 0x20000004ff077230 */ /* 0x004fca0000004100 */
[----:B------:R-:W-:Y:S01]  /*17f0*/  @!P0 FMUL.FTZ R0, R7, R0 ;  /* 0x0000000007008220 */ /* 0x000fe20000410000 */
[----:B------:R-:W-:-:S04]  /*1800*/  @P0 F2FP.F16.F32.PACK_AB R2, RZ, R7 ;  /* 0x00000007ff02023e */ /* 0x000fc800000000ff */
[----:B------:R-:W-:-:S07]  /*1810*/  @!P0 F2FP.F16.F32.PACK_AB R2, RZ, R0 ;  /* 0x00000000ff02823e */ /* 0x000fce00000000ff */
.L_x_1827:
[----:B------:R-:W-:Y:S05]  /*1820*/  BSYNC B1 ;  /* 0x0000000000017941 */ /* 0x000fea0003800000 */
.L_x_1826:
[----:B------:R0:W-:Y:S01]  /*1830*/  STG.E.U16 desc[UR4][R8.64], R2 ;  /* 0x0000000208007986 */ /* 0x0001e2000c101504 */
[----:B------:R-:W-:-:S07]  /*1840*/  IADD3 R3, R3, 0x80, RZ ;  /* 0x0000008003037810 */ /* 0x000fce0007ffe0ff */
.L_x_1824:
[----:B------:R-:W-:Y:S05]  /*1850*/  BSYNC B0 ;  /* 0x0000000000007941 */ /* 0x000fea0003800000 */
.L_x_1823:
        /* <DEDUP_REMOVED lines=356> */
.L_x_1830:
        /* <DEDUP_REMOVED lines=23> */
.L_x_1832:
[----:B------:R-:W-:Y:S05]  /*3010*/  BSYNC B1 ;  /* 0x0000000000017941 */ /* 0x000fea0003800000 */
.L_x_1831:
        /* <DEDUP_REMOVED lines=357> */
.L_x_1833:
        /* <DEDUP_REMOVED lines=23> */
.L_x_1835:
[----:B------:R-:W-:Y:S05]  /*47e0*/  BSYNC B1 ;  /* 0x0000000000017941 */ /* 0x000fea0003800000 */
.L_x_1834:
[----:B------:R1:W-:Y:S01]  /*47f0*/  STG.E.U16 desc[UR4][R8.64], R2 ;  /* 0x0000000208007986 */ /* 0x0003e2000c101504 */
[----:B------:R-:W-:-:S07]  /*4800*/  IADD3 R3, R3, 0x80, RZ ;  /* 0x0000008003037810 */ /* 0x000fce0007ffe0ff */
.L_x_1829:
[----:B------:R-:W-:Y:S05]  /*4810*/  BSYNC B0 ;  /* 0x0000000000007941 */ /* 0x000fea0003800000 */
.L_x_1828:
        /* <DEDUP_REMOVED lines=355> */
.L_x_1836:
        /* <DEDUP_REMOVED lines=23> */
.L_x_1838:
[----:B------:R-:W-:Y:S05]  /*5fc0*/  BSYNC B0 ;  /* 0x0000000000007941 */ /* 0x000fea0003800000 */
.L_x_1837:
[----:B------:R-:W-:Y:S01]  /*5fd0*/  STG.E.U16 desc[UR4][R4.64], R7 ;  /* 0x0000000704007986 */ /* 0x000fe2000c101504 */
[----:B------:R-:W-:Y:S05]  /*5fe0*/  EXIT ;  /* 0x000000000000794d */ /* 0x000fea0003800000 */
.L_x_1839:
        /* <DEDUP_REMOVED lines=9> */
.L_x_6613:


//--------------------- .text._ZN2at6native27unrolled_elementwise_kernelIZZZNS0_66_GLOBAL__N__a0cfb035_28_ActivationHardswishKernel_cu_f5210f67_355225hardswish_backward_kernelERNS_14TensorIteratorEENKUlvE_clEvENKUlvE1_clEvEUlN3c104HalfES8_E_St5arrayIPcLm3EELi4E23TrivialOffsetCalculatorILi2EjESD_ILi1EjENS0_6memory15LoadWithoutCastENSG_16StoreWithoutCastEEEviT_T0_T2_T3_T4_T5_ --------------------------
	.section	.text._ZN2at6native27unrolled_elementwise_kernelIZZZNS0_66_GLOBAL__N__a0cfb035_28_ActivationHardswishKernel_cu_f5210f67_355225hardswish_backward_kernelERNS_14TensorIteratorEENKUlvE_clEvENKUlvE1_clEvEUlN3c104HalfES8_E_St5arrayIPcLm3EELi4E23TrivialOffsetCalculatorILi2EjESD_ILi1EjENS0_6memory15LoadWithoutCastENSG_16StoreWithoutCastEEEviT_T0_T2_T3_T4_T5_,"ax",@progbits
	.align	128
        .global         _ZN2at6native27unrolled_elementwise_kernelIZZZNS0_66_GLOBAL__N__a0cfb035_28_ActivationHardswishKernel_cu_f5210f67_355225hardswish_backward_kernelERNS_14TensorIteratorEENKUlvE_clEvENKUlvE1_clEvEUlN3c104HalfES8_E_St5arrayIPcLm3EELi4E23TrivialOffsetCalculatorILi2EjESD_ILi1EjENS0_6memory15LoadWithoutCastENSG_16StoreWithoutCastEEEviT_T0_T2_T3_T4_T5_
        .type           _ZN2at6native27unrolled_elementwise_kernelIZZZNS0_66_GLOBAL__N__a0cfb035_28_ActivationHardswishKernel_cu_f5210f67_355225hardswish_backward_kernelERNS_14TensorIteratorEENKUlvE_clEvENKUlvE1_clEvEUlN3c104HalfES8_E_St5arrayIPcLm3EELi4E23TrivialOffsetCalculatorILi2EjESD_ILi1EjENS0_6memory15LoadWithoutCastENSG_16StoreWithoutCastEEEviT_T0_T2_T3_T4_T5_,@function
        .size           _ZN2at6native27unrolled_elementwise_kernelIZZZNS0_66_GLOBAL__N__a0cfb035_28_ActivationHardswishKernel_cu_f5210f67_355225hardswish_backward_kernelERNS_14TensorIteratorEENKUlvE_clEvENKUlvE1_clEvEUlN3c104HalfES8_E_St5arrayIPcLm3EELi4E23TrivialOffsetCalculatorILi2EjESD_ILi1EjENS0_6memory15LoadWithoutCastENSG_16StoreWithoutCastEEEviT_T0_T2_T3_T4_T5_,(.L_x_6614 - _ZN2at6native27unrolled_elementwise_kernelIZZZNS0_66_GLOBAL__N__a0cfb035_28_ActivationHardswishKernel_cu_f5210f67_355225hardswish_backward_kernelERNS_14TensorIteratorEENKUlvE_clEvENKUlvE1_clEvEUlN3c104HalfES8_E_St5arrayIPcLm3EELi4E23TrivialOffsetCalculatorILi2EjESD_ILi1EjENS0_6memory15LoadWithoutCastENSG_16StoreWithoutCastEEEviT_T0_T2_T3_T4_T5_)
        .other          _ZN2at6native27unrolled_elementwise_kernelIZZZNS0_66_GLOBAL__N__a0cfb035_28_ActivationHardswishKernel_cu_f5210f67_355225hardswish_backward_kernelERNS_14TensorIteratorEENKUlvE_clEvENKUlvE1_clEvEUlN3c104HalfES8_E_St5arrayIPcLm3EELi4E23TrivialOffsetCalculatorILi2EjESD_ILi1EjENS0_6memory15LoadWithoutCastENSG_16StoreWithoutCastEEEviT_T0_T2_T3_T4_T5_,@"STO_CUDA_ENTRY STV_DEFAULT"
_ZN2at6native27unrolled_elementwise_kernelIZZZNS0_66_GLOBAL__N__a0cfb035_28_ActivationHardswishKernel_cu_f5210f67_355225hardswish_backward_kernelERNS_14TensorIteratorEENKUlvE_clEvENKUlvE1_clEvEUlN3c104HalfES8_E_St5arrayIPcLm3EELi4E23TrivialOffsetCalculatorILi2EjESD_ILi1EjENS0_6memory15LoadWithoutCastENSG_16StoreWithoutCastEEEviT_T0_T2_T3_T4_T5_:
.text._ZN2at6native27unrolled_elementwise_kernelIZZZNS0_66_GLOBAL__N__a0cfb035_28_ActivationHardswishKernel_cu_f5210f67_355225hardswish_backward_kernelERNS_14TensorIteratorEENKUlvE_clEvENKUlvE1_clEvEUlN3c104HalfES8_E_St5arrayIPcLm3EELi4E23TrivialOffsetCalculatorILi2EjESD_ILi1EjENS0_6memory15LoadWithoutCastENSG_16StoreWithoutCastEEEviT_T0_T2_T3_T4_T5_:
        /* <DEDUP_REMOVED lines=10> */
[----:B------:R-:W-:Y:S01]  /*00a0*/  @!P0 IADD3 R17, R17, 0x80, RZ ;  /* 0x0000008011118810 */ /* 0x000fe20007ffe0ff */
[----:B------:R-:W0:Y:S03]  /*00b0*/  @!P0 LDC.64 R24, c[0x0][0x240] ;  /* 0x00009000ff188b82 */ /* 0x000e260000000a00 */
[----:B------:R-:W-:-:S13]  /*00c0*/  ISETP.GE.AND P1, PT, R17, R13, PT ;  /* 0x0000000d1100720c */ /* 0x000fda0003f26270 */
[----:B------:R-:W1:Y:S01]  /*00d0*/  @!P1 LDC.64 R22, c[0x0][0x238] ;  /* 0x00008e00ff169b82 */ /* 0x000e620000000a00 */
[----:B------:R-:W-:Y:S02]  /*00e0*/  @!P1 IMAD R19, R12, 0x200, R17 ;  /* 0x000002000c139824 */ /* 0x000fe400078e0211 */
[----:B------:R-:W-:-:S05]  /*00f0*/  @!P1 VIADD R17, R17, 0x80 ;  /* 0x0000008011119836 */ /* 0x000fca0000000000 */
[C---:B------:R-:W-:Y:S01]  /*0100*/  ISETP.GE.AND P3, PT, R17.reuse, R13, PT ;  /* 0x0000000d1100720c */ /* 0x040fe20003f66270 */
[----:B0-----:R-:W-:Y:S01]  /*0110*/  @!P0 IMAD.WIDE.U32 R24, R14, 0x2, R24 ;  /* 0x000000020e188825 */ /* 0x001fe200078e0018 */
[----:B------:R-:W0:Y:S11]  /*0120*/  @!P1 LDC.64 R2, c[0x0][0x240] ;  /* 0x00009000ff029b82 */ /* 0x000e360000000a00 */
[----:B------:R-:W2:Y:S01]  /*0130*/  @!P3 LDC.64 R4, c[0x0][0x238] ;  /* 0x00008e00ff04bb82 */ /* 0x000ea20000000a00 */
[----:B------:R-:W-:Y:S01]  /*0140*/  @!P3 LEA R21, R12, R17, 0x9 ;  /* 0x000000110c15b211 */ /* 0x000fe200078e48ff */
[----:B------:R-:W-:-:S02]  /*0150*/  @!P3 VIADD R17, R17, 0x80 ;  /* 0x000000801111b836 */ /* 0x000fc40000000000 */
[----:B-1----:R-:W-:-:S03]  /*0160*/  @!P1 IMAD.WIDE.U32 R22, R19, 0x2, R22 ;  /* 0x0000000213169825 */ /* 0x002fc600078e0016 */
[----:B------:R-:W-:Y:S01]  /*0170*/  ISETP.GE.AND P2, PT, R17, R13, PT ;  /* 0x0000000d1100720c */ /* 0x000fe20003f46270 */
[----:B------:R-:W1:Y:S01]  /*0180*/  @!P3 LDC.64 R6, c[0x0][0x240] ;  /* 0x00009000ff06bb82 */ /* 0x000e620000000a00 */
[----:B------:R3:W5:Y:S07]  /*0190*/  @!P1 LDG.E.U16 R0, desc[UR4][R22.64] ;  /* 0x0000000416009981 */ /* 0x00076e000c1e1500 */
[----:B---3--:R-:W3:Y:S01]  /*01a0*/  @!P0 LDC.64 R22, c[0x0][0x238] ;  /* 0x00008e00ff168b82 */ /* 0x008ee20000000a00 */
[----:B------:R-:W-:Y:S01]  /*01b0*/  PRMT R16, RZ, 0x7610, R16 ;  /* 0x00007610ff107816 */ /* 0x000fe20000000010 */
[----:B0-----:R-:W-:-:S04]  /*01c0*/  @!P1 IMAD.WIDE.U32 R2, R19, 0x2, R2 ;  /* 0x0000000213029825 */ /* 0x001fc800078e0002 */
[C---:B--2---:R-:W-:Y:S01]  /*01d0*/  @!P3 IMAD.WIDE.U32 R4, R21.reuse, 0x2, R4 ;  /* 0x000000021504b825 */ /* 0x044fe200078e0004 */
[----:B------:R0:W5:Y:S01]  /*01e0*/  @!P1 LDG.E.U16 R16, desc[UR4][R2.64] ;  /* 0x0000000402109981 */ /* 0x000162000c1e1500 */
[----:B------:R-:W2:Y:S02]  /*01f0*/  @!P2 LDC.64 R8, c[0x0][0x238] ;  /* 0x00008e00ff08ab82 */ /* 0x000ea40000000a00 */
[----:B------:R-:W-:Y:S02]  /*0200*/  @!P2 IMAD R17, R12, 0x200, R17 ;  /* 0x000002000c11a824 */ /* 0x000fe400078e0211 */
[----:B-1----:R-:W-:Y:S01]  /*0210*/  @!P3 IMAD.WIDE.U32 R6, R21, 0x2, R6 ;  /* 0x000000021506b825 */ /* 0x002fe200078e0006 */
[----:B------:R-:W-:-:S03]  /*0220*/  PRMT R21, RZ, 0x7610, R21 ;  /* 0x00007610ff157816 */ /* 0x000fc60000000015 */
[----:B------:R-:W1:Y:S03]  /*0230*/  @!P2 LDC.64 R10, c[0x0][0x240] ;  /* 0x00009000ff0aab82 */ /* 0x000e660000000a00 */
[----:B------:R-:W5:Y:S01]  /*0240*/  @!P0 LDG.E.U16 R21, desc[UR4][R24.64] ;  /* 0x0000000418158981 */ /* 0x000f62000c1e1500 */
[----:B---3--:R-:W-:Y:S01]  /*0250*/  @!P0 IMAD.WIDE.U32 R22, R14, 0x2, R22 ;  /* 0x000000020e168825 */ /* 0x008fe200078e0016 */
[----:B------:R-:W-:-:S03]  /*0260*/  PRMT R14, RZ, 0x7610, R14 ;  /* 0x00007610ff0e7816 */ /* 0x000fc6000000000e */
[----:B0-----:R-:W0:Y:S03]  /*0270*/  @!P0 LDC.64 R2, c[0x0][0x230] ;  /* 0x00008c00ff028b82 */ /* 0x001e260000000a00 */
        /* <DEDUP_REMOVED lines=11> */
[----:B-1----:R-:W-:-:S05]  /*0330*/  MOV R4, R15 ;  /* 0x0000000f00047202 */ /* 0x002fca0000000f00 */
        /* <DEDUP_REMOVED lines=12> */
[----:B-----5:R-:W-:-:S05]  /*0400*/  HADD2.F32 R6, -RZ, R21.H0_H0 ;  /* 0x20000015ff067230 */ /* 0x020fca0000004100 */
[----:B------:R-:W-:-:S13]  /*0410*/  FSETP.GTU.FTZ.AND P5, PT, R6, -3, PT ;  /* 0xc04000000600780b */ /* 0x000fda0003fbc000 */
[----:B------:R-:W-:Y:S01]  /*0420*/  @!P5 PRMT R5, RZ, 0x7610, R5 ;  /* 0x00007610ff05d816 */ /* 0x000fe20000000005 */
[----:B------:R-:W-:Y:S06]  /*0430*/  @!P5 BRA `(.L_x_1841) ;  /* 0x00000000001cd947 */ /* 0x000fec0003800000 */
[----:B------:R-:W-:Y:S01]  /*0440*/  FSETP.GEU.FTZ.AND P5, PT, R6, 3, PT ;  /* 0x404000000600780b */ /* 0x000fe20003fbe000 */
[----:B------:R-:W-:-:S12]  /*0450*/  HADD2.F32 R14, -RZ, R14.H0_H0 ;  /* 0x2000000eff0e7230 */ /* 0x000fd80000004100 */
[----:B------:R-:W-:-:S05]  /*0460*/  @!P5 MOV R5, 0x3eaaaaab ;  /* 0x3eaaaaab0005d802 */ /* 0x000fca0000000f00 */
[----:B------:R-:W-:-:S04]  /*0470*/  @!P5 FFMA.FTZ R5, R6, R5, 0.5 ;  /* 0x3f0000000605d423 */ /* 0x000fc80000010005 */
[----:B------:R-:W-:Y:S01]  /*0480*/  @!P5 FMUL.FTZ R6, R14, R5 ;  /* 0x000000050e06d220 */ /* 0x000fe20000410000 */
[----:B------:R-:W-:-:S04]  /*0490*/  @P5 F2FP.F16.F32.PACK_AB R5, RZ, R14 ;  /* 0x0000000eff05523e */ /* 0x000fc800000000ff */
[----:B------:R-:W-:-:S07]  /*04a0*/  @!P5 F2FP.F16.F32.PACK_AB R5, RZ, R6 ;  /* 0x00000006ff05d23e */ /* 0x000fce00000000ff */
.L_x_1841:
[----:B------:R-:W-:Y:S05]  /*04b0*/  BSYNC B0 ;  /* 0x0000000000007941 */ /* 0x000fea0003800000 */
.L_x_1840:
        /* <DEDUP_REMOVED lines=13> */
.L_x_1843:
[----:B------:R-:W-:Y:S05]  /*0590*/  BSYNC B0 ;  /* 0x0000000000007941 */ /* 0x000fea0003800000 */
.L_x_1842:
        /* <DEDUP_REMOVED lines=13> */
.L_x_1845:
[----:B------:R-:W-:Y:S05]  /*0670*/  BSYNC B0 ;  /* 0x0000000000007941 */ /* 0x000fea0003800000 */
.L_x_1844:
        /* <DEDUP_REMOVED lines=8> */
[----:B------:R-:W-:Y:S02]  /*0700*/  @!P1 MOV R9, 0x3eaaaaab ;  /* 0x3eaaaaab00099802 */ /* 0x000fe40000000f00 */
[----:B------:R-:W-:-:S03]  /*0710*/  @P1 F2FP.F16.F32.PACK_AB R10, RZ, R19 ;  /* 0x00000013ff0a123e */ /* 0x000fc600000000ff */
[----:B------:R-:W-:-:S04]  /*0720*/  @!P1 FFMA.FTZ R0, R20, R9, 0.5 ;  /* 0x3f00000014009423 */ /* 0x000fc80000010009 */
[----:B------:R-:W-:-:S05]  /*0730*/  @!P1 FMUL.FTZ R0, R19, R0 ;  /* 0x0000000013009220 */ /* 0x000fca0000410000 */
[----:B------:R-:W-:-:S07]  /*0740*/  @!P1 F2FP.F16.F32.PACK_AB R10, RZ, R0 ;  /* 0x00000000ff0a923e */ /* 0x000fce00000000ff */
.L_x_1847:
[----:B------:R-:W-:Y:S05]  /*0750*/  BSYNC B0 ;  /* 0x0000000000007941 */ /* 0x000fea0003800000 */
.L_x_1846:
[----:B------:R0:W-:Y:S01]  /*0760*/  @!P0 STG.E.U16 desc[UR4][R2.64], R5 ;  /* 0x0000000502008986 */ /* 0x0001e2000c101504 */
[----:B------:R-:W-:Y:S04]  /*0770*/  BSSY B0, `(.L_x_1848) ;  /* 0x000000c000007945 */ /* 0x000fe80003800000 */
[----:B------:R-:W-:Y:S05]  /*0780*/  @P3 BRA `(.L_x_1849) ;  /* 0x0000000000283947 */ /* 0x000fea0003800000 */
[----:B------:R-:W1:Y:S01]  /*0790*/  LDC.64 R8, c[0x0][0x230] ;  /* 0x00008c00ff087b82 */ /* 0x000e620000000a00 */
[----:B0-----:R-:W-:Y:S02]  /*07a0*/  IMAD R3, R12, 0x200, R4 ;  /* 0x000002000c037824 */ /* 0x001fe400078e0204 */
[----:B------:R-:W-:-:S05]  /*07b0*/  VIADD R4, R4, 0x80 ;  /* 0x0000008004047836 */ /* 0x000fca0000000000 */
[----:B------:R-:W-:-:S13]  /*07c0*/  ISETP.GE.AND P0, PT, R4, R13, PT ;  /* 0x0000000d0400720c */ /* 0x000fda0003f06270 */
[----:B------:R-:W-:Y:S01]  /*07d0*/  @!P0 LEA R5, R12, R4, 0x9 ;  /* 0x000000040c058211 */ /* 0x000fe200078e48ff */
[----:B------:R-:W-:Y:S02]  /*07e0*/  @!P0 VIADD R4, R4, 0x80 ;  /* 0x0000008004048836 */ /* 0x000fe40000000000 */
[----:B-1----:R-:W-:-:S04]  /*07f0*/  IMAD.WIDE.U32 R2, R3, 0x2, R8 ;  /* 0x0000000203027825 */ /* 0x002fc800078e0008 */
[----:B------:R-:W-:Y:S01]  /*0800*/  @!P0 IMAD.WIDE.U32 R8, R5, 0x2, R8 ;  /* 0x0000000205088825 */ /* 0x000fe200078e0008 */
[----:B------:R1:W-:Y:S04]  /*0810*/  STG.E.U16 desc[UR4][R2.64], R6 ;  /* 0x0000000602007986 */ /* 0x0003e8000c101504 */
[----:B------:R1:W-:Y:S02]  /*0820*/  @!P0 STG.E.U16 desc[UR4][R8.64], R7 ;  /* 0x0000000708008986 */ /* 0x0003e4000c101504 */
.L_x_1849:
[----:B------:R-:W-:Y:S05]  /*0830*/  BSYNC B0 ;  /* 0x0000000000007941 */ /* 0x000fea0003800000 */
.L_x_1848:
[----:B------:R-:W-:-:S13]  /*0840*/  ISETP.GE.AND P0, PT, R4, R13, PT ;  /* 0x0000000d0400720c */ /* 0x000fda0003f06270 */
[----:B------:R-:W-:Y:S05]  /*0850*/  @P0 EXIT ;  /* 0x000000000000094d */ /* 0x000fea0003800000 */
[----:B01----:R-:W0:Y:S01]  /*0860*/  LDC.64 R2, c[0x0][0x230] ;  /* 0x00008c00ff027b82 */ /* 0x003e220000000a00 */
[----:B------:R-:W-:-:S05]  /*0870*/  LEA R5, R12, R4, 0x9 ;  /* 0x000000040c057211 */ /* 0x000fca00078e48ff */
[----:B0-----:R-:W-:-:S05]  /*0880*/  IMAD.WIDE.U32 R2, R5, 0x2, R2 ;  /* 0x0000000205027825 */ /* 0x001fca00078e0002 */
[----:B------:R-:W-:Y:S01]  /*0890*/  STG.E.U16 desc[UR4][R2.64], R10 ;  /* 0x0000000a02007986 */ /* 0x000fe2000c101504 */
[----:B------:R-:W-:Y:S05]  /*08a0*/  EXIT ;  /* 0x000000000000794d */ /* 0x000fea0003800000 */
.L_x_1850:
        /* <DEDUP_REMOVED lines=13> */
.L_x_6614:


//--------------------- .text._ZN2at6native29vectorized_elementwise_kernelILi2EZZZNS0_66_GLOBAL__N__a0cfb035_28_ActivationHardswishKernel_cu_f5210f67_355225hardswish_backward_kernelERNS_14TensorIteratorEENKUlvE_clEvENKUlvE1_clEvEUlN3c104HalfES8_E_St5arrayIPcLm3EEEEviT0_T1_ --------------------------
	.section	.text._ZN2at6native29vectorized_elementwise_kernelILi2EZZZNS0_66_GLOBAL__N__a0cfb035_28_ActivationHardswishKernel_cu_f5210f67_355225hardswish_backward_kernelERNS_14TensorIteratorEENKUlvE_clEvENKUlvE1_clEvEUlN3c104HalfES8_E_St5arrayIPcLm3EEEEviT0_T1_,"ax",@progbits
	.align	128
        .global         _ZN2at6native29vectorized_elementwise_kernelILi2EZZZNS0_66_GLOBAL__N__a0cfb035_28_ActivationHardswishKernel_cu_f5210f67_355225hardswish_backward_kernelERNS_14TensorIteratorEENKUlvE_clEvENKUlvE1_clEvEUlN3c104HalfES8_E_St5arrayIPcLm3EEEEviT0_T1_
        .type           _ZN2at6native29vectorized_elementwise_kernelILi2EZZZNS0_66_GLOBAL__N__a0cfb035_28_ActivationHardswishKernel_cu_f5210f67_355225hardswish_backward_kernelERNS_14TensorIteratorEENKUlvE_clEvENKUlvE1_clEvEUlN3c104HalfES8_E_St5arrayIPcLm3EEEEviT0_T1_,@function
        .size           _ZN2at6native29vectorized_elementwise_kernelILi2EZZZNS0_66_GLOBAL__N__a0cfb035_28_ActivationHardswishKernel_cu_f5210f67_355225hardswish_backward_kernelERNS_14TensorIteratorEENKUlvE_clEvENKUlvE1_clEvEUlN3c104HalfES8_E_St5arrayIPcLm3EEEEviT0_T1_,(.L_x_6615 - _ZN2at6native29vectorized_elementwise_kernelILi2EZZZNS0_66_GLOBAL__N__a0cfb035_28_ActivationHardswishKernel_cu_f5210f67_355225hardswish_backward_kernelERNS_14TensorIteratorEENKUlvE_clEvENKUlvE1_clEvEUlN3c104HalfES8_E_St5arrayIPcLm3EEEEviT0_T1_)
        .other          _ZN2at6native29vectorized_elementwise_kernelILi2EZZZNS0_66_GLOBAL__N__a0cfb035_28_ActivationHardswishKernel_cu_f5210f67_355225hardswish_backward_kernelERNS_14TensorIteratorEENKUlvE_clEvENKUlvE1_clEvEUlN3c104HalfES8_E_St5arrayIPcLm3EEEEviT0_T1_,@"STO_CUDA_ENTRY STV_DEFAULT"
_ZN2at6native29vectorized_elementwise_kernelILi2EZZZNS0_66_GLOBAL__N__a0cfb035_28_ActivationHardswishKernel_cu_f5210f67_355225hardswish_backward_kernelERNS_14TensorIteratorEENKUlvE_clEvENKUlvE1_clEvEUlN3c104HalfES8_E_St5arrayIPcLm3EEEEviT0_T1_:
.text._ZN2at6native29vectorized_elementwise_kernelILi2EZZZNS0_66_GLOBAL__N__a0cfb035_28_ActivationHardswishKernel_cu_f5210f67_355225hardswish_backward_kernelERNS_14TensorIteratorEENKUlvE_clEvENKUlvE1_clEvEUlN3c104HalfES8_E_St5arrayIPcLm3EEEEviT0_T1_:
        /* <DEDUP_REMOVED lines=24> */
[----:B---3--:R-:W-:-:S05]  /*0180*/  HADD2.F32 R10, -RZ, R11.H0_H0 ;  /* 0x2000000bff0a7230 */ /* 0x008fca0000004100 */
[----:B------:R-:W-:-:S13]  /*0190*/  FSETP.GTU.FTZ.AND P0, PT, R10, -3, PT ;  /* 0xc04000000a00780b */ /* 0x000fda0003f1c000 */
[----:B------:R-:W-:Y:S01]  /*01a0*/  @!P0 PRMT R7, RZ, 0x7610, R7 ;  /* 0x00007610ff078816 */ /* 0x000fe20000000007 */
[----:B0-----:R-:W-:Y:S06]  /*01b0*/  @!P0 BRA `(.L_x_1853) ;  /* 0x00000000001c8947 */ /* 0x001fec0003800000 */
[----:B------:R-:W-:Y:S01]  /*01c0*/  FSETP.GEU.FTZ.AND P0, PT, R10, 3, PT ;  /* 0x404000000a00780b */ /* 0x000fe20003f1e000 */
[----:B-----5:R-:W-:-:S12]  /*01d0*/  HADD2.F32 R7, -RZ, R17.H0_H0 ;  /* 0x20000011ff077230 */ /* 0x020fd80000004100 */
[----:B------:R-:W-:-:S04]  /*01e0*/  @!P0 IMAD.MOV.U32 R3, RZ, RZ, 0x3eaaaaab ;  /* 0x3eaaaaabff038424 */ /* 0x000fc800078e00ff */
[----:B------:R-:W-:-:S04]  /*01f0*/  @!P0 FFMA.FTZ R10, R10, R3, 0.5 ;  /* 0x3f0000000a0a8423 */ /* 0x000fc80000010003 */
[-C--:B------:R-:W-:Y:S01]  /*0200*/  @!P0 FMUL.FTZ R10, R10, R7.reuse ;  /* 0x000000070a0a8220 */ /* 0x080fe20000410000 */
[----:B------:R-:W-:-:S04]  /*0210*/  @P0 F2FP.F16.F32.PACK_AB R7, RZ, R7 ;  /* 0x00000007ff07023e */ /* 0x000fc800000000ff */
[----:B------:R-:W-:-:S07]  /*0220*/  @!P0 F2FP.F16.F32.PACK_AB R7, RZ, R10 ;  /* 0x0000000aff07823e */ /* 0x000fce00000000ff */
.L_x_1853:
[----:B------:R-:W-:Y:S05]  /*0230*/  BSYNC B0 ;  /* 0x0000000000007941 */ /* 0x000fea0003800000 */
.L_x_1852:
[----:B------:R-:W0:Y:S01]  /*0240*/  LDC.64 R2, c[0x0][0x230] ;  /* 0x00008c00ff027b82 */ /* 0x000e220000000a00 */
[----:B------:R-:W-:Y:S01]  /*0250*/  HADD2.F32 R11, -RZ, R11.H1_H1 ;  /* 0x3000000bff0b7230 */ /* 0x000fe20000004100 */
[----:B------:R-:W-:Y:S01]  /*0260*/  BSSY B0, `(.L_x_1854) ;  /* 0x0000017000007945 */ /* 0x000fe20003800000 */
[----:B-----5:R-:W-:Y:S02]  /*0270*/  HADD2.F32 R13, -RZ, R16.H0_H0 ;  /* 0x20000010ff0d7230 */ /* 0x020fe40000004100 */
[----:B------:R-:W-:Y:S01]  /*0280*/  HADD2.F32 R15, -RZ, R12.H0_H0 ;  /* 0x2000000cff0f7230 */ /* 0x000fe20000004100 */
[----:B------:R-:W-:Y:S01]  /*0290*/  FSETP.GTU.FTZ.AND P6, PT, R11, -3, PT ;  /* 0xc04000000b00780b */ /* 0x000fe20003fdc000 */
[----:B------:R-:W-:Y:S01]  /*02a0*/  HADD2.F32 R16, -RZ, R16.H1_H1 ;  /* 0x30000010ff107230 */ /* 0x000fe20000004100 */
[----:B------:R-:W-:Y:S01]  /*02b0*/  FSETP.GTU.FTZ.AND P0, PT, R13, -3, PT ;  /* 0xc04000000d00780b */ /* 0x000fe20003f1c000 */
[----:B------:R-:W-:Y:S01]  /*02c0*/  HADD2.F32 R12, -RZ, R12.H1_H1 ;  /* 0x3000000cff0c7230 */ /* 0x000fe20000004100 */
[----:B------:R-:W-:Y:S01]  /*02d0*/  FSETP.GTU.FTZ.AND P2, PT, R15, -3, PT ;  /* 0xc04000000f00780b */ /* 0x000fe20003f5c000 */
[--C-:B------:R-:W-:Y:S01]  /*02e0*/  HADD2.F32 R8, -RZ, R18.reuse.H0_H0 ;  /* 0x20000012ff087230 */ /* 0x100fe20000004100 */
[----:B------:R-:W-:Y:S01]  /*02f0*/  FSETP.GTU.FTZ.AND P1, PT, R16, -3, PT ;  /* 0xc04000001000780b */ /* 0x000fe20003f3c000 */
[----:B------:R-:W-:Y:S01]  /*0300*/  HADD2.F32 R9, -RZ, R18.H1_H1 ;  /* 0x30000012ff097230 */ /* 0x000fe20000004100 */
[----:B------:R-:W-:-:S02]  /*0310*/  FSETP.GTU.FTZ.AND P3, PT, R12, -3, PT ;  /* 0xc04000000c00780b */ /* 0x000fc40003f7c000 */
[----:B------:R-:W-:Y:S02]  /*0320*/  FSETP.GTU.FTZ.AND P4, PT, R8, -3, PT ;  /* 0xc04000000800780b */ /* 0x000fe40003f9c000 */
[----:B------:R-:W-:Y:S02]  /*0330*/  FSETP.GTU.FTZ.AND P5, PT, R9, -3, PT ;  /* 0xc04000000900780b */ /* 0x000fe40003fbc000 */
[----:B------:R-:W-:Y:S01]  /*0340*/  @!P6 PRMT R10, RZ, 0x7610, R10 ;  /* 0x00007610ff0ae816 */ /* 0x000fe2000000000a */
[----:B------:R-:W-:Y:S10]  /*0350*/  @!P6 BRA `(.L_x_1855) ;  /* 0x00000000001ce947 */ /* 0x000ff40003800000 */
[----:B------:R-:W-:Y:S01]  /*0360*/  FSETP.GEU.FTZ.AND P6, PT, R11, 3, PT ;  /* 0x404000000b00780b */ /* 0x000fe20003fde000 */
[----:B------:R-:W-:-:S12]  /*0370*/  HADD2.F32 R10, -RZ, R17.H1_H1 ;  /* 0x30000011ff0a7230 */ /* 0x000fd80000004100 */
[----:B------:R-:W-:-:S04]  /*0380*/  @!P6 IMAD.MOV.U32 R18, RZ, RZ, 0x3eaaaaab ;  /* 0x3eaaaaabff12e424 */ /* 0x000fc800078e00ff */
[----:B------:R-:W-:-:S04]  /*0390*/  @!P6 FFMA.FTZ R11, R11, R18, 0.5 ;  /* 0x3f0000000b0be423 */ /* 0x000fc80000010012 */
[-C--:B------:R-:W-:Y:S01]  /*03a0*/  @!P6 FMUL.FTZ R11, R11, R10.reuse ;  /* 0x0000000a0b0be220 */ /* 0x080fe20000410000 */
[----:B------:R-:W-:-:S04]  /*03b0*/  @P6 F2FP.F16.F32.PACK_AB R10, RZ, R10 ;  /* 0x0000000aff0a623e */ /* 0x000fc800000000ff */
[----:B------:R-:W-:-:S07]  /*03c0*/  @!P6 F2FP.F16.F32.PACK_AB R10, RZ, R11 ;  /* 0x0000000bff0ae23e */ /* 0x000fce00000000ff */
.L_x_1855:
[----:B------:R-:W-:Y:S05]  /*03d0*/  BSYNC B0 ;  /* 0x0000000000007941 */ /* 0x000fea0003800000 */
.L_x_1854:
[----:B------:R-:W-:Y:S01]  /*03e0*/  BSSY B0, `(.L_x_1856) ;  /* 0x000000a000007945 */ /* 0x000fe20003800000 */
[----:B------:R-:W-:-:S03]  /*03f0*/  @!P0 PRMT R11, RZ, 0x7610, R11 ;  /* 0x00007610ff0b8816 */ /* 0x000fc6000000000b */
[----:B------:R-:W-:Y:S05]  /*0400*/  @!P0 BRA `(.L_x_1857) ;  /* 0x00000000001c8947 */ /* 0x000fea0003800000 */
[----:B------:R-:W-:Y:S01]  /*0410*/  FSETP.GEU.FTZ.AND P0, PT, R13, 3, PT ;  /* 0x404000000d00780b */ /* 0x000fe20003f1e000 */
[----:B------:R-:W-:-:S12]  /*0420*/  HADD2.F32 R18, -RZ, R14.H0_H0 ;  /* 0x2000000eff127230 */ /* 0x000fd80000004100 */
[----:B------:R-:W-:Y:S02]  /*0430*/  @!P0 MOV R20, 0x3eaaaaab ;  /* 0x3eaaaaab00148802 */ /* 0x000fe40000000f00 */
[----:B------:R-:W-:-:S03]  /*0440*/  @P0 F2FP.F16.F32.PACK_AB R11, RZ, R18 ;  /* 0x00000012ff0b023e */ /* 0x000fc600000000ff */
[----:B------:R-:W-:-:S04]  /*0450*/  @!P0 FFMA.FTZ R13, R13, R20, 0.5 ;  /* 0x3f0000000d0d8423 */ /* 0x000fc80000010014 */
[----:B------:R-:W-:-:S05]  /*0460*/  @!P0 FMUL.FTZ R13, R13, R18 ;  /* 0x000000120d0d8220 */ /* 0x000fca0000410000 */
[----:B------:R-:W-:-:S07]  /*0470*/  @!P0 F2FP.F16.F32.PACK_AB R11, RZ, R13 ;  /* 0x0000000dff0b823e */ /* 0x000fce00000000ff */
.L_x_1857:
[----:B------:R-:W-:Y:S05]  /*0480*/  BSYNC B0 ;  /* 0x0000000000007941 */ /* 0x000fea0003800000 */
.L_x_1856:
[----:B------:R-:W-:Y:S01]  /*0490*/  BSSY B0, `(.L_x_1858) ;  /* 0x000000a000007945 */ /* 0x000fe20003800000 */
[----:B------:R-:W-:-:S03]  /*04a0*/  @!P1 PRMT R13, RZ, 0x7610, R13 ;  /* 0x00007610ff0d9816 */ /* 0x000fc6000000000d */
[----:B------:R-:W-:Y:S05]  /*04b0*/  @!P1 BRA `(.L_x_1859) ;  /* 0x00000000001c9947 */ /* 0x000fea0003800000 */
[----:B------:R-:W-:Y:S01]  /*04c0*/  FSETP.GEU.FTZ.AND P0, PT, R16, 3, PT ;  /* 0x404000001000780b */ /* 0x000fe20003f1e000 */
[----:B------:R-:W-:-:S12]  /*04d0*/  HADD2.F32 R13, -RZ, R14.H1_H1 ;  /* 0x3000000eff0d7230 */ /* 0x000fd80000004100 */
[----:B------:R-:W-:-:S04]  /*04e0*/  @!P0 IMAD.MOV.U32 R17, RZ, RZ, 0x3eaaaaab ;  /* 0x3eaaaaabff118424 */ /* 0x000fc800078e00ff */
[----:B------:R-:W-:-:S04]  /*04f0*/  @!P0 FFMA.FTZ R16, R16, R17, 0.5 ;  /* 0x3f00000010108423 */ /* 0x000fc80000010011 */
[-C--:B------:R-:W-:Y:S01]  /*0500*/  @!P0 FMUL.FTZ R16, R16, R13.reuse ;  /* 0x0000000d10108220 */ /* 0x080fe20000410000 */
[----:B------:R-:W-:-:S04]  /*0510*/  @P0 F2FP.F16.F32.PACK_AB R13, RZ, R13 ;  /* 0x0000000dff0d023e */ /* 0x000fc800000000ff */
[----:B------:R-:W-:-:S07]  /*0520*/  @!P0 F2FP.F16.F32.PACK_AB R13, RZ, R16 ;  /* 0x00000010ff0d823e */ /* 0x000fce00000000ff */
.L_x_1859:
[----:B------:R-:W-:Y:S05]  /*0530*/  BSYNC B0 ;  /* 0x0000000000007941 */ /* 0x000fea0003800000 */
.L_x_1858:
[----:B------:R-:W-:Y:S01]  /*0540*/  BSSY B0, `(.L_x_1860) ;  /* 0x000000a000007945 */ /* 0x000fe20003800000 */
[----:B------:R-:W-:-:S03]  /*0550*/  @!P2 PRMT R14, RZ, 0x7610, R14 ;  /* 0x00007610ff0ea816 */ /* 0x000fc6000000000e */
[----:B------:R-:W-:Y:S05]  /*0560*/  @!P2 BRA `(.L_x_1861) ;  /* 0x00000000001ca947 */ /* 0x000fea0003800000 */
[----:B------:R-:W-:Y:S01]  /*0570*/  FSETP.GEU.FTZ.AND P0, PT, R15, 3, PT ;  /* 0x404000000f00780b */ /* 0x000fe20003f1e000 */
[----:B------:R-:W-:-:S12]  /*0580*/  HADD2.F32 R14, -RZ, R6.H0_H0 ;  /* 0x20000006ff0e7230 */ /* 0x000fd80000004100 */
[----:B------:R-:W-:-:S04]  /*0590*/  @!P0 IMAD.MOV.U32 R16, RZ, RZ, 0x3eaaaaab ;  /* 0x3eaaaaabff108424 */ /* 0x000fc800078e00ff */
[----:B------:R-:W-:-:S04]  /*05a0*/  @!P0 FFMA.FTZ R15, R15, R16, 0.5 ;  /* 0x3f0000000f0f8423 */ /* 0x000fc80000010010 */
[-C--:B------:R-:W-:Y:S01]  /*05b0*/  @!P0 FMUL.FTZ R15, R15, R14.reuse ;  /* 0x0000000e0f0f8220 */ /* 0x080fe20000410000 */
[----:B------:R-:W-:-:S04]  /*05c0*/  @P0 F2FP.F16.F32.PACK_AB R14, RZ, R14 ;  /* 0x0000000eff0e023e */ /* 0x000fc800000000ff */
[----:B------:R-:W-:-:S07]  /*05d0*/  @!P0 F2FP.F16.F32.PACK_AB R14, RZ, R15 ;  /* 0x0000000fff0e823e */ /* 0x000fce00000000ff */
.L_x_1861:
[----:B------:R-:W-:Y:S05]  /*05e0*/  BSYNC B0 ;  /* 0x0000000000007941 */ /* 0x000fea0003800000 */
.L_x_1860:
[----:B------:R-:W-:Y:S01]  /*05f0*/  BSSY B0, `(.L_x_1862) ;  /* 0x000000b000007945 */ /* 0x000fe20003800000 */
[----:B0-----:R-:W-:Y:S01]  /*0600*/  IMAD.WIDE.U32 R2, R0, 0x2, R2 ;  /* 0x0000000200027825 */ /* 0x001fe200078e0002 */
[----:B------:R-:W-:Y:S02]  /*0610*/  @!P3 PRMT R0, RZ, 0x7610, R0 ;  /* 0x00007610ff00b816 */ /* 0x000fe40000000000 */
[----:B------:R-:W-:Y:S05]  /*0620*/  @!P3 BRA `(.L_x_1863) ;  /* 0x00000000001cb947 */ /* 0x000fea0003800000 */
[----:B------:R-:W-:Y:S01]  /*0630*/  FSETP.GEU.FTZ.AND P0, PT, R12, 3, PT ;  /* 0x404000000c00780b */ /* 0x000fe20003f1e000 */
[----:B------:R-:W-:-:S12]  /*0640*/  HADD2.F32 R15, -RZ, R6.H1_H1 ;  /* 0x30000006ff0f7230 */ /* 0x000fd80000004100 */
[----:B------:R-:W-:Y:S01]  /*0650*/  @!P0 IMAD.MOV.U32 R17, RZ, RZ, 0x3eaaaaab ;  /* 0x3eaaaaabff118424 */ /* 0x000fe200078e00ff */
[----:B------:R-:W-:-:S03]  /*0660*/  @P0 F2FP.F16.F32.PACK_AB R0, RZ, R15 ;  /* 0x0000000fff00023e */ /* 0x000fc600000000ff */
[----:B------:R-:W-:-:S04]  /*0670*/  @!P0 FFMA.FTZ R12, R12, R17, 0.5 ;  /* 0x3f0000000c0c8423 */ /* 0x000fc80000010011 */
[----:B------:R-:W-:-:S05]  /*0680*/  @!P0 FMUL.FTZ R12, R12, R15 ;  /* 0x0000000f0c0c8220 */ /* 0x000fca0000410000 */
[----:B------:R-:W-:-:S07]  /*0690*/  @!P0 F2FP.F16.F32.PACK_AB R0, RZ, R12 ;  /* 0x0000000cff00823e */ /* 0x000fce00000000ff */
.L_x_1863:
[----:B------:R-:W-:Y:S05]  /*06a0*/  BSYNC B0 ;  /* 0x0000000000007941 */ /* 0x000fea0003800000 */
.L_x_1862:
[----:B------:R-:W-:Y:S01]  /*06b0*/  BSSY B0, `(.L_x_1864) ;  /* 0x000000c000007945 */ /* 0x000fe20003800000 */
[----:B------:R-:W-:Y:S01]  /*06c0*/  IMAD.WIDE R2, R4, 0x4, R2 ;  /* 0x0000000404027825 */ /* 0x000fe200078e0202 */
[----:B------:R-:W-:Y:S02]  /*06d0*/  @!P5 PRMT R6, RZ, 0x7610, R6 ;  /* 0x00007610ff06d816 */ /* 0x000fe40000000006 */
        /* <DEDUP_REMOVED lines=9> */
.L_x_1865:
[----:B------:R-:W-:Y:S05]  /*0770*/  BSYNC B0 ;  /* 0x0000000000007941 */ /* 0x000fea0003800000 */
.L_x_1864:
[----:B------:R-:W-:Y:S04]  /*0780*/  BSSY B0, `(.L_x_1866) ;  /* 0x0000009000007945 */ /* 0x000fe80003800000 */
        /* <DEDUP_REMOVED lines=8> */
.L_x_1867:
[----:B------:R-:W-:Y:S05]  /*0810*/  BSYNC B0 ;  /* 0x0000000000007941 */ /* 0x000fea0003800000 */
.L_x_1866:
        /* <DEDUP_REMOVED lines=9> */
.L_x_1851:
[----:B------:R-:W0:Y:S02]  /*08b0*/  S2R R3, SR_TID.X ;  /* 0x0000000000037919 */ /* 0x000e240000002100 */
[----:B0-----:R-:W-:Y:S01]  /*08c0*/  ISETP.GE.AND P0, PT, R3, R2, PT ;  /* 0x000000020300720c */ /* 0x001fe20003f06270 */
[----:B------:R-:W-:-:S12]  /*08d0*/  IMAD.MOV.U32 R23, RZ, RZ, R3 ;  /* 0x000000ffff177224 */ /* 0x000fd800078e0003 */
[----:B------:R-:W-:Y:S01]  /*08e0*/  @!P0 IMAD.IADD R22, R0, 0x1, R23 ;  /* 0x0000000100168824 */ /* 0x000fe200078e0217 */
[----:B------:R-:W-:-:S04]  /*08f0*/  @!P0 IADD3 R23, R23, 0x80, RZ ;  /* 0x0000008017178810 */ /* 0x000fc80007ffe0ff */
[----:B------:R-:W-:-:S13]  /*0900*/  ISETP.GE.AND P1, PT, R23, R2, PT ;  /* 0x000000021700720c */ /* 0x000fda0003f26270 */
[----:B------:R-:W-:Y:S01]  /*0910*/  @!P1 IMAD.IADD R25, R0, 0x1, R23 ;  /* 0x0000000100199824 */ /* 0x000fe200078e0217 */
[----:B------:R-:W0:Y:S01]  /*0920*/  @!P1 LDC.64 R20, c[0x0][0x238] ;  /* 0x00008e00ff149b82 */ /* 0x000e220000000a00 */
[----:B------:R-:W-:-:S05]  /*0930*/  @!P1 VIADD R23, R23, 0x80 ;  /* 0x0000008017179836 */ /* 0x000fca0000000000 */
[CC--:B------:R-:W-:Y:S02]  /*0940*/  ISETP.GE.AND P2, PT, R23.reuse, R2.reuse, PT ;  /* 0x000000021700720c */ /* 0x0c0fe40003f46270 */
[----:B------:R-:W1:Y:S11]  /*0950*/  @!P1 LDC.64 R4, c[0x0][0x240] ;  /* 0x00009000ff049b82 */ /* 0x000e760000000a00 */
[----:B------:R-:W-:Y:S01]  /*0960*/  @!P2 IMAD.IADD R7, R0, 0x1, R23 ;  /* 0x000000010007a824 */ /* 0x000fe200078e0217 */
[----:B------:R-:W-:Y:S01]  /*0970*/  @!P2 IADD3 R23, R23, 0x80, RZ ;  /* 0x000000801717a810 */ /* 0x000fe20007ffe0ff */
[----:B------:R-:W2:Y:S03]  /*0980*/  @!P2 LDC.64 R18, c[0x0][0x238] ;  /* 0x00008e00ff12ab82 */ /* 0x000ea60000000a00 */
[----:B------:R-:W-:Y:S01]  /*0990*/  ISETP.GE.AND P3, PT, R23, R2, PT ;  /* 0x000000021700720c */ /* 0x000fe20003f66270 */
[----:B0-----:R-:W-:-:S04]  /*09a0*/  @!P1 IMAD.WIDE.U32 R20, R25, 0x2, R20 ;  /* 0x0000000219149825 */ /* 0x001fc800078e0014 */
[----:B------:R-:W0:Y:S01]  /*09b0*/  @!P2 LDC.64 R16, c[0x0][0x240] ;  /* 0x00009000ff10ab82 */ /* 0x000e220000000a00 */
[--C-:B-1----:R-:W-:Y:S01]  /*09c0*/  @!P1 IMAD.WIDE.U32 R24, R25, 0x2, R4.reuse ;  /* 0x0000000219189825 */ /* 0x102fe200078e0004 */
[----:B------:R-:W-:Y:S02]  /*09d0*/  PRMT R4, RZ, 0x7610, R4 ;  /* 0x00007610ff047816 */ /* 0x000fe40000000004 */
[----:B------:R-:W-:-:S04]  /*09e0*/  PRMT R5, RZ, 0x7610, R5 ;  /* 0x00007610ff057816 */ /* 0x000fc80000000005 */
[----:B------:R-:W-:Y:S01]  /*09f0*/  @!P3 IMAD.IADD R9, R0, 0x1, R23 ;  /* 0x000000010009b824 */ /* 0x000fe200078e0217 */
[----:B------:R-:W-:Y:S01]  /*0a00*/  PRMT R6, RZ, 0x7610, R6 ;  /* 0x00007610ff067816 */ /* 0x000fe20000000006 */
[----:B------:R-:W-:Y:S01]  /*0a10*/  @!P3 VIADD R23, R23, 0x80 ;  /* 0x000000801717b836 */ /* 0x000fe20000000000 */
[----:B------:R-:W5:Y:S01]  /*0a20*/  @!P1 LDG.E.U16 R4, desc[UR4][R20.64] ;  /* 0x0000000414049981 */ /* 0x000f62000c1e1500 */
[----:B------:R-:W1:Y:S03]  /*0a30*/  @!P3 LDC.64 R26, c[0x0][0x238] ;  /* 0x00008e00ff1abb82 */ /* 0x000e660000000a00 */
[----:B------:R-:W-:Y:S01]  /*0a40*/  ISETP.GE.AND P4, PT, R23, R2, PT ;  /* 0x000000021700720c */ /* 0x000fe20003f86270 */
[----:B------:R3:W5:Y:S01]  /*0a50*/  @!P1 LDG.E.U16 R5, desc[UR4][R24.64] ;  /* 0x0000000418059981 */ /* 0x000762000c1e1500 */
[----:B--2---:R-:W-:Y:S01]  /*0a60*/  @!P2 IMAD.WIDE.U32 R18, R7, 0x2, R18 ;  /* 0x000000020712a825 */ /* 0x004fe200078e0012 */
[----:B------:R-:W-:-:S02]  /*0a70*/  PRMT R10, RZ, 0x7610, R10 ;  /* 0x00007610ff0a7816 */ /* 0x000fc4000000000a */
[----:B------:R-:W2:Y:S02]  /*0a80*/  @!P3 LDC.64 R14, c[0x0][0x240] ;  /* 0x00009000ff0ebb82 */ /* 0x000ea40000000a00 */
[----:B------:R4:W5:Y:S06]  /*0a90*/  @!P2 LDG.E.U16 R6, desc[UR4][R18.64] ;  /* 0x000000041206a981 */ /* 0x00096c000c1e1500 */
[----:B------:R-:W-:Y:S01]  /*0aa0*/  @!P4 IMAD.IADD R11, R0, 0x1, R23 ;  /* 0x00000001000bc824 */ /* 0x000fe200078e0217 */
[----:B------:R-:W-:Y:S01]  /*0ab0*/  @!P4 IADD3 R23, R23, 0x80, RZ ;  /* 0x000000801717c810 */ /* 0x000fe20007ffe0ff */
[----:B------:R-:W1:Y:S03]  /*0ac0*/  @!P4 LDC.64 R12, c[0x0][0x238] ;  /* 0x00008e00ff0ccb82 */ /* 0x000e660000000a00 */
[----:B------:R-:W-:Y:S01]  /*0ad0*/  ISETP.GE.AND P1, PT, R23, R2, PT ;  /* 0x000000021700720c */ /* 0x000fe20003f26270 */
[----:B0-----:R-:W-:Y:S01]  /*0ae0*/  @!P2 IMAD.WIDE.U32 R16, R7, 0x2, R16 ;  /* 0x000000020710a825 */ /* 0x001fe200078e0010 */
[----:B------:R-:W-:-:S03]  /*0af0*/  PRMT R7, RZ, 0x7610, R7 ;  /* 0x00007610ff077816 */ /* 0x000fc60000000007 */
[----:B---3--:R-:W0:Y:S03]  /*0b00*/  @!P4 LDC.64 R24, c[0x0][0x240] ;  /* 0x00009000ff18cb82 */ /* 0x008e260000000a00 */
[----:B------:R3:W5:Y:S05]  /*0b10*/  @!P2 LDG.E.U16 R7, desc[UR4][R16.64] ;  /* 0x000000041007a981 */ /* 0x00076a000c1e1500 */
[----:B----4-:R-:W-:Y:S01]  /*0b20*/  @!P1 IMAD.IADD R19, R0, 0x1, R23 ;  /* 0x0000000100139824 */ /* 0x010fe200078e0217 */
[----:B------:R-:W4:Y:S01]  /*0b30*/  @!P1 LDC.64 R20, c[0x0][0x238] ;  /* 0x00008e00ff149b82 */ /* 0x000f220000000a00 */
[----:B------:R-:W-:-:S05]  /*0b40*/  @!P1 VIADD R23, R23, 0x80 ;  /* 0x0000008017179836 */ /* 0x000fca0000000000 */
[----:B------:R-:W-:Y:S01]  /*0b50*/  ISETP.GE.AND P2, PT, R23, R2, PT ;  /* 0x000000021700720c */ /* 0x000fe20003f46270 */
[----:B-1----:R-:W-:Y:S01]  /*0b60*/  @!P4 IMAD.WIDE.U32 R12, R11, 0x2, R12 ;  /* 0x000000020b0cc825 */ /* 0x002fe200078e000c */
[----:B---3--:R-:W1:Y:S04]  /*0b70*/  @!P1 LDC.64 R16, c[0x0][0x240] ;  /* 0x00009000ff109b82 */ /* 0x008e680000000a00 */
[----:B------:R3:W5:Y:S07]  /*0b80*/  @!P4 LDG.E.U16 R10, desc[UR4][R12.64] ;  /* 0x000000040c0ac981 */ /* 0x00076e000c1e1500 */
[----:B---3--:R-:W3:Y:S01]  /*0b90*/  @!P2 LDC.64 R12, c[0x0][0x238] ;  /* 0x00008e00ff0cab82 */ /* 0x008ee20000000a00 */
[----:B------:R-:W-:Y:S01]  /*0ba0*/  PRMT R8, RZ, 0x7610, R8 ;  /* 0x00007610ff087816 */ /* 0x000fe20000000008 */
[----:B------:R-:W-:-:S04]  /*0bb0*/  @!P3 IMAD.WIDE.U32 R26, R9, 0x2, R26 ;  /* 0x00000002091ab825 */ /* 0x000fc800078e001a */
[----:B0-----:R-:W-:Y:S01]  /*0bc0*/  @!P4 IMAD.WIDE.U32 R24, R11, 0x2, R24 ;  /* 0x000000020b18c825 */ /* 0x001fe200078e0018 */
[----:B------:R-:W-:Y:S01]  /*0bd0*/  PRMT R11, RZ, 0x7610, R11 ;  /* 0x00007610ff0b7816 */ /* 0x000fe2000000000b */
[----:B------:R0:W5:Y:S02]  /*0be0*/  @!P3 LDG.E.U16 R8, desc[UR4][R26.64] ;  /* 0x000000041a08b981 */ /* 0x000164000c1e1500 */
[----:B--2---:R-:W-:Y:S01]  /*0bf0*/  @!P3 IMAD.WIDE.U32 R14, R9, 0x2, R14 ;  /* 0x00000002090eb825 */ /* 0x004fe200078e000e */
[----:B------:R-:W-:Y:S02]  /*0c00*/  PRMT R9, RZ, 0x7610, R9 ;  /* 0x00007610ff097816 */ /* 0x000fe40000000009 */
[----:B------:R2:W5:Y:S04]  /*0c10*/  @!P4 LDG.E.U16 R11, desc[UR4][R24.64] ;  /* 0x00000004180bc981 */ /* 0x000568000c1e1500 */
[----:B------:R4:W5:Y:S01]  /*0c20*/  @!P3 LDG.E.U16 R9, desc[UR4][R14.64] ;  /* 0x000000040e09b981 */ /* 0x000962000c1e1500 */
[----:B0-----:R-:W-:Y:S01]  /*0c30*/  @!P2 IMAD.IADD R27, R0, 0x1, R23 ;  /* 0x00000001001ba824 */ /* 0x001fe200078e0217 */
[----:B--2---:R-:W-:-:S03]  /*0c40*/  PRMT R24, RZ, 0x7610, R24 ;  /* 0x00007610ff187816 */ /* 0x004fc60000000018 */
[----:B---3--:R-:W-:Y:S01]  /*0c50*/  @!P2 IMAD.WIDE.U32 R12, R27, 0x2, R12 ;  /* 0x000000021b0ca825 */ /* 0x008fe200078e000c */
[----:B----4-:R-:W0:Y:S04]  /*0c60*/  @!P2 LDC.64 R14, c[0x0][0x240] ;  /* 0x00009000ff0eab82 */ /* 0x010e280000000a00 */
[----:B------:R2:W5:Y:S01]  /*0c70*/  @!P2 LDG.E.U16 R24, desc[UR4][R12.64] ;  /* 0x000000040c18a981 */ /* 0x000562000c1e1500 */
[----:B------:R-:W-:Y:S01]  /*0c80*/  @!P1 IMAD.WIDE.U32 R20, R19, 0x2, R20 ;  /* 0x0000000213149825 */ /* 0x000fe200078e0014 */
[----:B------:R-:W-:-:S03]  /*0c90*/  PRMT R18, RZ, 0x7610, R18 ;  /* 0x00007610ff127816 */ /* 0x000fc60000000012 */
[----:B-1----:R-:W-:Y:S01]  /*0ca0*/  @!P1 IMAD.WIDE.U32 R16, R19, 0x2, R16 ;  /* 0x0000000213109825 */ /* 0x002fe200078e0010 */
[----:B--2---:R-:W1:Y:S01]  /*0cb0*/  @!P0 LDC.64 R12, c[0x0][0x238] ;  /* 0x00008e00ff0c8b82 */ /* 0x004e620000000a00 */
[----:B------:R-:W-:Y:S01]  /*0cc0*/  PRMT R19, RZ, 0x7610, R19 ;  /* 0x00007610ff137816 */ /* 0x000fe20000000013 */
[----:B------:R-:W5:Y:S01]  /*0cd0*/  @!P1 LDG.E.U16 R18, desc[UR4][R20.64] ;  /* 0x0000000414129981 */ /* 0x000f62000c1e1500 */
[----:B------:R-:W-:-:S04]  /*0ce0*/  @!P2 IADD3 R23, R23, 0x80, RZ ;  /* 0x000000801717a810 */ /* 0x000fc80007ffe0ff */
[----:B------:R2:W5:Y:S01]  /*0cf0*/  @!P1 LDG.E.U16 R19, desc[UR4][R16.64] ;  /* 0x0000000410139981 */ /* 0x000562000c1e1500 */
[----:B------:R-:W-:Y:S02]  /*0d00*/  ISETP.GE.AND P1, PT, R23, R2, PT ;  /* 0x000000021700720c */ /* 0x000fe40003f26270 */
[----:B------:R-:W-:Y:S01]  /*0d10*/  PRMT R25, RZ, 0x7610, R25 ;  /* 0x00007610ff197816 */ /* 0x000fe20000000019 */
[----:B0-----:R-:W-:-:S05]  /*0d20*/  @!P2 IMAD.WIDE.U32 R14, R27, 0x2, R14 ;  /* 0x000000021b0ea825 */ /* 0x001fca00078e000e */
[----:B------:R1:W5:Y:S05]  /*0d30*/  @!P2 LDG.E.U16 R25, desc[UR4][R14.64] ;  /* 0x000000040e19a981 */ /* 0x00036a000c1e1500 */
[----:B--2---:R-:W0:Y:S01]  /*0d40*/  @!P1 LDC.64 R16, c[0x0][0x240] ;  /* 0x00009000ff109b82 */ /* 0x004e220000000a00 */
[----:B-1----:R-:W-:-:S07]  /*0d50*/  @!P0 IMAD.WIDE.U32 R14, R22, 0x2, R12 ;  /* 0x00000002160e8825 */ /* 0x002fce00078e000c */
[----:B------:R-:W1:Y:S01]  /*0d60*/  @!P0 LDC.64 R12, c[0x0][0x240] ;  /* 0x00009000ff0c8b82 */ /* 0x000e620000000a00 */
[----:B------:R-:W-:Y:S01]  /*0d70*/  @!P1 IMAD.IADD R23, R0, 0x1, R23 ;  /* 0x0000000100179824 */ /* 0x000fe200078e0217 */
[----:B------:R-:W-:Y:S02]  /*0d80*/  PRMT R26, RZ, 0x7610, R26 ;  /* 0x00007610ff1a7816 */ /* 0x000fe4000000001a */
[----:B------:R-:W-:-:S04]  /*0d90*/  PRMT R27, RZ, 0x7610, R27 ;  /* 0x00007610ff1b7816 */ /* 0x000fc8000000001b */
[----:B------:R-:W2:Y:S02]  /*0da0*/  @!P1 LDC.64 R20, c[0x0][0x238] ;  /* 0x00008e00ff149b82 */ /* 0x000ea40000000a00 */
        /* <DEDUP_REMOVED lines=24> */
.L_x_1869:
[----:B------:R-:W-:Y:S05]  /*0f30*/  BSYNC B0 ;  /* 0x0000000000007941 */ /* 0x000fea0003800000 */
.L_x_1868:
        /* <DEDUP_REMOVED lines=13> */
.L_x_1871:
[----:B------:R-:W-:Y:S05]  /*1010*/  BSYNC B0 ;  /* 0x0000000000007941 */ /* 0x000fea0003800000 */
.L_x_1870:
[----:B-----5:R-:W0:Y:S01]  /*1020*/  @!P0 LDC.64 R4, c[0x0][0x230] ;  /* 0x00008c00ff048b82 */ /* 0x020e220000000a00 */
[C---:B------:R-:W-:Y:S01]  /*1030*/  VIADD R15, R3.reuse, 0x100 ;  /* 0x00000100030f7836 */ /* 0x040fe20000000000 */
[----:B------:R-:W-:Y:S01]  /*1040*/  BSSY B0, `(.L_x_1872) ;  /* 0x000001a000007945 */ /* 0x000fe20003800000 */
[----:B------:R-:W-:-:S03]  /*1050*/  VIADD R17, R3, 0x180 ;  /* 0x0000018003117836 */ /* 0x000fc60000000000 */
[-C--:B------:R-:W-:Y:S01]  /*1060*/  ISETP.GE.AND P6, PT, R15, R2.reuse, PT ;  /* 0x000000020f00720c */ /* 0x080fe20003fc6270 */
[----:B------:R-:W-:Y:S01]  /*1070*/  VIADD R15, R3, 0x200 ;  /* 0x00000200030f7836 */ /* 0x000fe20000000000 */
[-C--:B------:R-:W-:Y:S02]  /*1080*/  ISETP.GE.AND P5, PT, R17, R2.reuse, PT ;  /* 0x000000021100720c */ /* 0x080fe40003fa6270 */
[----:B------:R-:W-:Y:S02]  /*1090*/  IADD3 R17, R3, 0x280, RZ ;  /* 0x0000028003117810 */ /* 0x000fe40007ffe0ff */
        /* <DEDUP_REMOVED lines=9> */
[----:B------:R-:W-:-:S05]  /*1130*/  HADD2.F32 R14, -RZ, R7.H0_H0 ;  /* 0x20000007ff0e7230 */ /* 0x000fca0000004100 */
        /* <DEDUP_REMOVED lines=10> */
.L_x_1873:
[----:B------:R-:W-:Y:S05]  /*11e0*/  BSYNC B0 ;  /* 0x0000000000007941 */ /* 0x000fea0003800000 */
.L_x_1872:
[----:B------:R-:W-:Y:S04]  /*11f0*/  BSSY B0, `(.L_x_1874) ;  /* 0x000000d000007945 */ /* 0x000fe80003800000 */
[----:B------:R-:W-:Y:S05]  /*1200*/  @P5 BRA `(.L_x_1875) ;  /* 0x00000000002c5947 */ /* 0x000fea0003800000 */
[----:B------:R-:W-:-:S05]  /*1210*/  HADD2.F32 R14, -RZ, R9.H0_H0 ;  /* 0x20000009ff0e7230 */ /* 0x000fca0000004100 */
        /* <DEDUP_REMOVED lines=10> */
.L_x_1875:
[----:B------:R-:W-:Y:S05]  /*12c0*/  BSYNC B0 ;  /* 0x0000000000007941 */ /* 0x000fea0003800000 */
.L_x_1874:
        /* <DEDUP_REMOVED lines=13> */
.L_x_1877:
[----:B------:R-:W-:Y:S05]  /*13a0*/  BSYNC B0 ;  /* 0x0000000000007941 */ /* 0x000fea0003800000 */
.L_x_1876:
        /* <DEDUP_REMOVED lines=13> */
.L_x_1879:
[----:B------:R-:W-:Y:S05]  /*1480*/  BSYNC B0 ;  /* 0x0000000000007941 */ /* 0x000fea0003800000 */
.L_x_1878:
        /* <DEDUP_REMOVED lines=13> */
.L_x_1881:
[----:B------:R-:W-:Y:S05]  /*1560*/  BSYNC B0 ;  /* 0x0000000000007941 */ /* 0x000fea0003800000 */
.L_x_1880:
        /* <DEDUP_REMOVED lines=13> */
.L_x_1883:
[----:B------:R-:W-:Y:S05]  /*1640*/  BSYNC B0 ;  /* 0x0000000000007941 */ /* 0x000fea0003800000 */
.L_x_1882:
[----:B------:R-:W-:Y:S01]  /*1650*/  @!P0 IMAD.MOV.U32 R3, RZ, RZ, R21 ;  /* 0x000000ffff038224 */ /* 0x000fe200078e0015 */
[----:B------:R0:W-:Y:S01]  /*1660*/  @!P0 STG.E.U16 desc[UR4][R4.64], R12 ;  /* 0x0000000c04008986 */ /* 0x0001e2000c101504 */
[----:B------:R-:W-:Y:S04]  /*1670*/  BSSY B0, `(.L_x_1884) ;  /* 0x000002d000007945 */ /* 0x000fe80003800000 */
[----:B------:R-:W-:Y:S01]  /*1680*/  BSSY B1, `(.L_x_1885) ;  /* 0x0000025000017945 */ /* 0x000fe20003800000 */
[----:B------:R-:W-:-:S13]  /*1690*/  ISETP.GE.AND P0, PT, R3, R2, PT ;  /* 0x000000020300720c */ /* 0x000fda0003f06270 */
[----:B0-----:R-:W-:Y:S05]  /*16a0*/  @P0 BRA `(.L_x_1886) ;  /* 0x0000000000300947 */ /* 0x001fea0003800000 */
[----:B------:R-:W0:Y:S01]  /*16b0*/  LDC.64 R4, c[0x0][0x230] ;  /* 0x00008c00ff047b82 */ /* 0x000e220000000a00 */
[----:B------:R-:W-:Y:S01]  /*16c0*/  IMAD.IADD R15, R0, 0x1, R3 ;  /* 0x00000001000f7824 */ /* 0x000fe200078e0203 */
[----:B------:R-:W-:-:S04]  /*16d0*/  IADD3 R3, R3, 0x80, RZ ;  /* 0x0000008003037810 */ /* 0x000fc80007ffe0ff */
        /* <DEDUP_REMOVED lines=9> */
.L_x_1886:
[----:B------:R-:W-:-:S13]  /*1770*/  ISETP.GE.AND P0, PT, R3, R2, PT ;  /* 0x000000020300720c */ /* 0x000fda0003f06270 */
[----:B------:R-:W-:Y:S05]  /*1780*/  @P0 BRA `(.L_x_1888) ;  /* 0x0000000000300947 */ /* 0x000fea0003800000 */
[----:B0-----:R-:W0:Y:S01]  /*1790*/  LDC.64 R4, c[0x0][0x230] ;  /* 0x00008c00ff047b82 */ /* 0x001e220000000a00 */
[----:B------:R-:W-:Y:S01]  /*17a0*/  IMAD.IADD R7, R0, 0x1, R3 ;  /* 0x0000000100077824 */ /* 0x000fe200078e0203 */
[----:B------:R-:W-:-:S03]  /*17b0*/  IADD3 R3, R3, 0x80, RZ ;  /* 0x0000008003037810 */ /* 0x000fc60007ffe0ff */
[----:B0-----:R-:W-:-:S05]  /*17c0*/  IMAD.WIDE.U32 R4, R7, 0x2, R4 ;  /* 0x0000000207047825 */ /* 0x001fca00078e0004 */
[----:B------:R1:W-:Y:S02]  /*17d0*/  STG.E.U16 desc[UR4][R4.64], R6 ;  /* 0x0000000604007986 */ /* 0x0003e4000c101504 */
.L_x_1887:
[----:B------:R-:W-:-:S13]  /*17e0*/  ISETP.GE.AND P0, PT, R3, R2, PT ;  /* 0x000000020300720c */ /* 0x000fda0003f06270 */
[----:B------:R-:W-:Y:S05]  /*17f0*/  @P0 BRA `(.L_x_1889) ;  /* 0x0000000000340947 */ /* 0x000fea0003800000 */
[----:B01----:R-:W0:Y:S01]  /*1800*/  LDC.64 R4, c[0x0][0x230] ;  /* 0x00008c00ff047b82 */ /* 0x003e220000000a00 */
[----:B------:R-:W-:Y:S02]  /*1810*/  IMAD.IADD R7, R0, 0x1, R3 ;  /* 0x0000000100077824 */ /* 0x000fe400078e0203 */
[----:B------:R-:W-:Y:S02]  /*1820*/  VIADD R3, R3, 0x80 ;  /* 0x0000008003037836 */ /* 0x000fe40000000000 */
[----:B0-----:R-:W-:-:S05]  /*1830*/  IMAD.WIDE.U32 R4, R7, 0x2, R4 ;  /* 0x0000000207047825 */ /* 0x001fca00078e0004 */
[----:B------:R1:W-:Y:S02]  /*1840*/  STG.E.U16 desc[UR4][R4.64], R8 ;  /* 0x0000000804007986 */ /* 0x0003e4000c101504 */
.L_x_1888:
[----:B------:R-:W-:-:S13]  /*1850*/  ISETP.GE.AND P0, PT, R3, R2, PT ;  /* 0x000000020300720c */ /* 0x000fda0003f06270 */
[----:B------:R-:W-:Y:S05]  /*1860*/  @P0 BREAK B1 ;  /* 0x0000000000010942 */ /* 0x000fea0003800000 */
[----:B------:R-:W-:Y:S05]  /*1870*/  @P0 BRA `(.L_x_1890) ;  /* 0x0000000000300947 */ /* 0x000fea0003800000 */
[----:B01----:R-:W0:Y:S01]  /*1880*/  LDC.64 R4, c[0x0][0x230] ;  /* 0x00008c00ff047b82 */ /* 0x003e220000000a00 */
[----:B------:R-:W-:Y:S01]  /*1890*/  IADD3 R7, R0, R3, RZ ;  /* 0x0000000300077210 */ /* 0x000fe20007ffe0ff */
[----:B------:R-:W-:-:S04]  /*18a0*/  VIADD R3, R3, 0x80 ;  /* 0x0000008003037836 */ /* 0x000fc80000000000 */
[----:B0-----:R-:W-:-:S05]  /*18b0*/  IMAD.WIDE.U32 R4, R7, 0x2, R4 ;  /* 0x0000000207047825 */ /* 0x001fca00078e0004 */
[----:B------:R2:W-:Y:S02]  /*18c0*/  STG.E.U16 desc[UR4][R4.64], R9 ;  /* 0x0000000904007986 */ /* 0x0005e4000c101504 */
.L_x_1889:
[----:B------:R-:W-:Y:S05]  /*18d0*/  BSYNC B1 ;  /* 0x0000000000017941 */ /* 0x000fea0003800000 */
.L_x_1885:
[----:B------:R-:W-:-:S13]  /*18e0*/  ISETP.GE.AND P0, PT, R3, R2, PT ;  /* 0x000000020300720c */ /* 0x000fda0003f06270 */
[----:B012---:R-:W0:Y:S01]  /*18f0*/  @!P0 LDC.64 R4, c[0x0][0x230] ;  /* 0x00008c00ff048b82 */ /* 0x007e220000000a00 */
[----:B------:R-:W-:Y:S01]  /*1900*/  @!P0 IMAD.IADD R7, R0, 0x1, R3 ;  /* 0x0000000100078824 */ /* 0x000fe200078e0203 */
[----:B------:R-:W-:-:S03]  /*1910*/  @!P0 IADD3 R3, R3, 0x80, RZ ;  /* 0x0000008003038810 */ /* 0x000fc60007ffe0ff */
[----:B0-----:R-:W-:-:S05]  /*1920*/  @!P0 IMAD.WIDE.U32 R4, R7, 0x2, R4 ;  /* 0x0000000207048825 */ /* 0x001fca00078e0004 */
[----:B------:R2:W-:Y:S02]  /*1930*/  @!P0 STG.E.U16 desc[UR4][R4.64], R10 ;  /* 0x0000000a04008986 */ /* 0x0005e4000c101504 */
.L_x_1890:
[----:B------:R-:W-:Y:S05]  /*1940*/  BSYNC B0 ;  /* 0x0000000000007941 */ /* 0x000fea0003800000 */
.L_x_1884:
        /* <DEDUP_REMOVED lines=8> */
.L_x_1891:
        /* <DEDUP_REMOVED lines=11> */
.L_x_6615:


//--------------------- .text._ZN2at6native29vectorized_elementwise_kernelILi4EZZZNS0_66_GLOBAL__N__a0cfb035_28_ActivationHardswishKernel_cu_f5210f67_355225hardswish_backward_kernelERNS_14TensorIteratorEENKUlvE_clEvENKUlvE1_clEvEUlN3c104HalfES8_E_St5arrayIPcLm3EEEEviT0_T1_ --------------------------
	.section	.text._ZN2at6native29vectorized_elementwise_kernelILi4EZZZNS0_66_GLOBAL__N__a0cfb035_28_ActivationHardswishKernel_cu_f5210f67_355225hardswish_backward_kernelERNS_14TensorIteratorEENKUlvE_clEvENKUlvE1_clEvEUlN3c104HalfES8_E_St5arrayIPcLm3EEEEviT0_T1_,"ax",@progbits
	.align	128
        .global         _ZN2at6native29vectorized_elementwise_kernelILi4EZZZNS0_66_GLOBAL__N__a0cfb035_28_ActivationHardswishKernel_cu_f5210f67_355225hardswish_backward_kernelERNS_14TensorIteratorEENKUlvE_clEvENKUlvE1_clEvEUlN3c104HalfES8_E_St5arrayIPcLm3EEEEviT0_T1_
        .type           _ZN2at6native29vectorized_elementwise_kernelILi4EZZZNS0_66_GLOBAL__N__a0cfb035_28_ActivationHardswishKernel_cu_f5210f67_355225hardswish_backward_kernelERNS_14TensorIteratorEENKUlvE_clEvENKUlvE1_clEvEUlN3c104HalfES8_E_St5arrayIPcLm3EEEEviT0_T1_,@function
        .size           _ZN2at6native29vectorized_elementwise_kernelILi4EZZZNS0_66_GLOBAL__N__a0cfb035_28_ActivationHardswishKernel_cu_f5210f67_355225hardswish_backward_kernelERNS_14TensorIteratorEENKUlvE_clEvENKUlvE1_clEvEUlN3c104HalfES8_E_St5arrayIPcLm3EEEEviT0_T1_,(.L_x_6616 - _ZN2at6native29vectorized_elementwise_kernelILi4EZZZNS0_66_GLOBAL__N__a0cfb035_28_ActivationHardswishKernel_cu_f5210f67_355225hardswish_backward_kernelERNS_14TensorIteratorEENKUlvE_clEvENKUlvE1_clEvEUlN3c104HalfES8_E_St5arrayIPcLm3EEEEviT0_T1_)
        .other          _ZN2at6native29vectorized_elementwise_kernelILi4EZZZNS0_66_GLOBAL__N__a0cfb035_28_ActivationHardswishKernel_cu_f5210f67_355225hardswish_backward_kernelERNS_14TensorIteratorEENKUlvE_clEvENKUlvE1_clEvEUlN3c104HalfES8_E_St5arrayIPcLm3EEEEviT0_T1_,@"STO_CUDA_ENTRY STV_DEFAULT"
_ZN2at6native29vectorized_elementwise_kernelILi4EZZZNS0_66_GLOBAL__N__a0cfb035_28_ActivationHardswishKernel_cu_f5210f67_355225hardswish_backward_kernelERNS_14TensorIteratorEENKUlvE_clEvENKUlvE1_clEvEUlN3c104HalfES8_E_St5arrayIPcLm3EEEEviT0_T1_:
.text._ZN2at6native29vectorized_elementwise_kernelILi4EZZZNS0_66_GLOBAL__N__a0cfb035_28_ActivationHardswishKernel_cu_f5210f67_355225hardswish_backward_kernelERNS_14TensorIteratorEENKUlvE_clEvENKUlvE1_clEvEUlN3c104HalfES8_E_St5arrayIPcLm3EEEEviT0_T1_:
        /* <DEDUP_REMOVED lines=31> */
.L_x_1894:
[----:B------:R-:W-:Y:S05]  /*01f0*/  BSYNC B0 ;  /* 0x0000000000007941 */ /* 0x000fea0003800000 */
.L_x_1893:
[----:B------:R-:W-:Y:S01]  /*0200*/  HADD2.F32 R14, -RZ, R4.H1_H1 ;  /* 0x30000004ff0e7230 */ /* 0x000fe20000004100 */
[----:B------:R-:W-:Y:S01]  /*0210*/  BSSY B0, `(.L_x_1895) ;  /* 0x0000018000007945 */ /* 0x000fe20003800000 */
[--C-:B------:R-:W-:Y:S02]  /*0220*/  HADD2.F32 R17, -RZ, R5.reuse.H0_H0 ;  /* 0x20000005ff117230 */ /* 0x100fe40000004100 */
[----:B------:R-:W-:Y:S01]  /*0230*/  HADD2.F32 R16, -RZ, R5.H1_H1 ;  /* 0x30000005ff107230 */ /* 0x000fe20000004100 */
[----:B------:R-:W-:Y:S01]  /*0240*/  FSETP.GTU.FTZ.AND P6, PT, R14, -3, PT ;  /* 0xc04000000e00780b */ /* 0x000fe20003fdc000 */
[----:B------:R-:W0:Y:S01]  /*0250*/  LDC.64 R4, c[0x0][0x230] ;  /* 0x00008c00ff047b82 */ /* 0x000e220000000a00 */
[--C-:B-----5:R-:W-:Y:S01]  /*0260*/  HADD2.F32 R15, -RZ, R10.reuse.H0_H0 ;  /* 0x2000000aff0f7230 */ /* 0x120fe20000004100 */
        /* <DEDUP_REMOVED lines=18> */
.L_x_1896:
[----:B------:R-:W-:Y:S05]  /*0390*/  BSYNC B0 ;  /* 0x0000000000007941 */ /* 0x000fea0003800000 */
.L_x_1895:
[----:B------:R-:W-:Y:S01]  /*03a0*/  BSSY B0, `(.L_x_1897) ;  /* 0x000000a000007945 */ /* 0x000fe20003800000 */
[----:B------:R-:W-:-:S03]  /*03b0*/  @!P0 PRMT R6, RZ, 0x7610, R6 ;  /* 0x00007610ff068816 */ /* 0x000fc60000000006 */
[----:B------:R-:W-:Y:S05]  /*03c0*/  @!P0 BRA `(.L_x_1898) ;  /* 0x00000000001c8947 */ /* 0x000fea0003800000 */
[----:B------:R-:W-:Y:S01]  /*03d0*/  FSETP.GEU.FTZ.AND P0, PT, R17, 3, PT ;  /* 0x404000001100780b */ /* 0x000fe20003f1e000 */
[----:B------:R-:W-:-:S12]  /*03e0*/  HADD2.F32 R6, -RZ, R7.H0_H0 ;  /* 0x20000007ff067230 */ /* 0x000fd80000004100 */
[----:B------:R-:W-:-:S05]  /*03f0*/  @!P0 MOV R14, 0x3eaaaaab ;  /* 0x3eaaaaab000e8802 */ /* 0x000fca0000000f00 */
[----:B------:R-:W-:-:S04]  /*0400*/  @!P0 FFMA.FTZ R17, R17, R14, 0.5 ;  /* 0x3f00000011118423 */ /* 0x000fc8000001000e */
[-C--:B------:R-:W-:Y:S01]  /*0410*/  @!P0 FMUL.FTZ R17, R17, R6.reuse ;  /* 0x0000000611118220 */ /* 0x080fe20000410000 */
[----:B------:R-:W-:-:S04]  /*0420*/  @P0 F2FP.F16.F32.PACK_AB R6, RZ, R6 ;  /* 0x00000006ff06023e */ /* 0x000fc800000000ff */
[----:B------:R-:W-:-:S07]  /*0430*/  @!P0 F2FP.F16.F32.PACK_AB R6, RZ, R17 ;  /* 0x00000011ff06823e */ /* 0x000fce00000000ff */
.L_x_1898:
[----:B------:R-:W-:Y:S05]  /*0440*/  BSYNC B0 ;  /* 0x0000000000007941 */ /* 0x000fea0003800000 */
.L_x_1897:
[----:B------:R-:W-:Y:S01]  /*0450*/  BSSY B0, `(.L_x_1899) ;  /* 0x000000a000007945 */ /* 0x000fe20003800000 */
[----:B------:R-:W-:-:S03]  /*0460*/  @!P1 PRMT R14, RZ, 0x7610, R14 ;  /* 0x00007610ff0e9816 */ /* 0x000fc6000000000e */
        /* <DEDUP_REMOVED lines=8> */
.L_x_1900:
[----:B------:R-:W-:Y:S05]  /*04f0*/  BSYNC B0 ;  /* 0x0000000000007941 */ /* 0x000fea0003800000 */
.L_x_1899:
[----:B------:R-:W-:Y:S01]  /*0500*/  BSSY B0, `(.L_x_1901) ;  /* 0x000000a000007945 */ /* 0x000fe20003800000 */
[----:B------:R-:W-:-:S03]  /*0510*/  @!P2 PRMT R7, RZ, 0x7610, R7 ;  /* 0x00007610ff07a816 */ /* 0x000fc60000000007 */
[----:B------:R-:W-:Y:S05]  /*0520*/  @!P2 BRA `(.L_x_1902) ;  /* 0x00000000001ca947 */ /* 0x000fea0003800000 */
[----:B------:R-:W-:Y:S01]  /*0530*/  FSETP.GEU.FTZ.AND P0, PT, R15, 3, PT ;  /* 0x404000000f00780b */ /* 0x000fe20003f1e000 */
[----:B------:R-:W-:-:S12]  /*0540*/  HADD2.F32 R16, -RZ, R2.H0_H0 ;  /* 0x20000002ff107230 */ /* 0x000fd80000004100 */
[----:B------:R-:W-:Y:S01]  /*0550*/  @!P0 IMAD.MOV.U32 R18, RZ, RZ, 0x3eaaaaab ;  /* 0x3eaaaaabff128424 */ /* 0x000fe200078e00ff */
[----:B------:R-:W-:-:S03]  /*0560*/  @P0 F2FP.F16.F32.PACK_AB R7, RZ, R16 ;  /* 0x00000010ff07023e */ /* 0x000fc600000000ff */
[----:B------:R-:W-:-:S04]  /*0570*/  @!P0 FFMA.FTZ R15, R15, R18, 0.5 ;  /* 0x3f0000000f0f8423 */ /* 0x000fc80000010012 */
[----:B------:R-:W-:-:S05]  /*0580*/  @!P0 FMUL.FTZ R15, R15, R16 ;  /* 0x000000100f0f8220 */ /* 0x000fca0000410000 */
[----:B------:R-:W-:-:S07]  /*0590*/  @!P0 F2FP.F16.F32.PACK_AB R7, RZ, R15 ;  /* 0x0000000fff07823e */ /* 0x000fce00000000ff */
.L_x_1902:
[----:B------:R-:W-:Y:S05]  /*05a0*/  BSYNC B0 ;  /* 0x0000000000007941 */ /* 0x000fea0003800000 */
.L_x_1901:
        /* <DEDUP_REMOVED lines=11> */
.L_x_1904:
[----:B------:R-:W-:Y:S05]  /*0660*/  BSYNC B0 ;  /* 0x0000000000007941 */ /* 0x000fea0003800000 */
.L_x_1903:
        /* <DEDUP_REMOVED lines=12> */
.L_x_1906:
[----:B------:R-:W-:Y:S05]  /*0730*/  BSYNC B0 ;  /* 0x0000000000007941 */ /* 0x000fea0003800000 */
.L_x_1905:
        /* <DEDUP_REMOVED lines=9> */
.L_x_1908:
[----:B------:R-:W-:Y:S05]  /*07d0*/  BSYNC B0 ;  /* 0x0000000000007941 */ /* 0x000fea0003800000 */
.L_x_1907:
[----:B------:R-:W-:Y:S02]  /*07e0*/  PRMT R11, R6, 0x5410, R14 ;  /* 0x00005410060b7816 */ /* 0x000fe4000000000e */
[----:B------:R-:W-:Y:S02]  /*07f0*/  PRMT R6, R7, 0x5410, R0 ;  /* 0x0000541007067816 */ /* 0x000fe40000000000 */
[----:B------:R-:W-:Y:S02]  /*0800*/  PRMT R10, R9, 0x5410, R13 ;  /* 0x00005410090a7816 */ /* 0x000fe4000000000d */
[----:B------:R-:W-:-:S03]  /*0810*/  PRMT R7, R2, 0x5410, R8 ;  /* 0x0000541002077816 */ /* 0x000fc60000000008 */
[----:B------:R-:W-:Y:S04]  /*0820*/  STG.E.64 desc[UR4][R4.64], R10 ;  /* 0x0000000a04007986 */ /* 0x000fe8000c101b04 */
[----:B------:R-:W-:Y:S01]  /*0830*/  STG.E.64 desc[UR4][R4.64+0x400], R6 ;  /* 0x0004000604007986 */ /* 0x000fe2000c101b04 */
[----:B------:R-:W-:Y:S05]  /*0840*/  EXIT ;  /* 0x000000000000794d */ /* 0x000fea0003800000 */
.L_x_1892:
        /* <DEDUP_REMOVED lines=104> */
.L_x_1910:
[----:B------:R-:W-:Y:S05]  /*0ed0*/  BSYNC B0 ;  /* 0x0000000000007941 */ /* 0x000fea0003800000 */
.L_x_1909:
        /* <DEDUP_REMOVED lines=13> */
.L_x_1912:
[----:B------:R-:W-:Y:S05]  /*0fb0*/  BSYNC B0 ;  /* 0x0000000000007941 */ /* 0x000fea0003800000 */
.L_x_1911:
        /* <DEDUP_REMOVED lines=28> */
.L_x_1914:
[----:B------:R-:W-:Y:S05]  /*1180*/  BSYNC B0 ;  /* 0x0000000000007941 */ /* 0x000fea0003800000 */
.L_x_1913:
        /* <DEDUP_REMOVED lines=13> */
.L_x_1916:
[----:B------:R-:W-:Y:S05]  /*1260*/  BSYNC B0 ;  /* 0x0000000000007941 */ /* 0x000fea0003800000 */
.L_x_1915:
        /* <DEDUP_REMOVED lines=13> */
.L_x_1918:
[----:B------:R-:W-:Y:S05]  /*1340*/  BSYNC B0 ;  /* 0x0000000000007941 */ /* 0x000fea0003800000 */
.L_x_1917:
        /* <DEDUP_REMOVED lines=13> */
.L_x_1920:
[----:B------:R-:W-:Y:S05]  /*1420*/  BSYNC B0 ;  /* 0x0000000000007941 */ /* 0x000fea0003800000 */
.L_x_1919:
        /* <DEDUP_REMOVED lines=13> */
.L_x_1922:
[----:B------:R-:W-:Y:S05]  /*1500*/  BSYNC B0 ;  /* 0x0000000000007941 */ /* 0x000fea0003800000 */
.L_x_1921:
        /* <DEDUP_REMOVED lines=13> */
.L_x_1924:
[----:B------:R-:W-:Y:S05]  /*15e0*/  BSYNC B0 ;  /* 0x0000000000007941 */ /* 0x000fea0003800000 */
.L_x_1923:
        /* <DEDUP_REMOVED lines=18> */
.L_x_1927:
[----:B------:R-:W-:-:S13]  /*1710*/  ISETP.GE.AND P0, PT, R3, R2, PT ;  /* 0x000000020300720c */ /* 0x000fda0003f06270 */
[----:B------:R-:W-:Y:S05]  /*1720*/  @P0 BRA `(.L_x_1929) ;  /* 0x0000000000300947 */ /* 0x000fea0003800000 */
[----:B0-----:R-:W0:Y:S01]  /*1730*/  LDC.64 R4, c[0x0][0x230] ;  /* 0x00008c00ff047b82 */ /* 0x001e220000000a00 */
[----:B------:R-:W-:Y:S01]  /*1740*/  IMAD.IADD R7, R0, 0x1, R3 ;  /* 0x0000000100077824 */ /* 0x000fe200078e0203 */
[----:B------:R-:W-:-:S03]  /*1750*/  IADD3 R3, R3, 0x80, RZ ;  /* 0x0000008003037810 */ /* 0x000fc60007ffe0ff */
[----:B0-----:R-:W-:-:S05]  /*1760*/  IMAD.WIDE.U32 R4, R7, 0x2, R4 ;  /* 0x0000000207047825 */ /* 0x001fca00078e0004 */
[----:B------:R1:W-:Y:S02]  /*1770*/  STG.E.U16 desc[UR4][R4.64], R6 ;  /* 0x0000000604007986 */ /* 0x0003e4000c101504 */
.L_x_1928:
[----:B------:R-:W-:-:S13]  /*1780*/  ISETP.GE.AND P0, PT, R3, R2, PT ;  /* 0x000000020300720c */ /* 0x000fda0003f06270 */
[----:B------:R-:W-:Y:S05]  /*1790*/  @P0 BRA `(.L_x_1930) ;  /* 0x0000000000340947 */ /* 0x000fea0003800000 */
[----:B01----:R-:W0:Y:S01]  /*17a0*/  LDC.64 R4, c[0x0][0x230] ;  /* 0x00008c00ff047b82 */ /* 0x003e220000000a00 */
[----:B------:R-:W-:Y:S02]  /*17b0*/  IMAD.IADD R7, R0, 0x1, R3 ;  /* 0x0000000100077824 */ /* 0x000fe400078e0203 */
[----:B------:R-:W-:Y:S02]  /*17c0*/  VIADD R3, R3, 0x80 ;  /* 0x0000008003037836 */ /* 0x000fe40000000000 */
[----:B0-----:R-:W-:-:S05]  /*17d0*/  IMAD.WIDE.U32 R4, R7, 0x2, R4 ;  /* 0x0000000207047825 */ /* 0x001fca00078e0004 */
[----:B------:R1:W-:Y:S02]  /*17e0*/  STG.E.U16 desc[UR4][R4.64], R8 ;  /* 0x0000000804007986 */ /* 0x0003e4000c101504 */
.L_x_1929:
        /* <DEDUP_REMOVED lines=8> */
.L_x_1930:
[----:B------:R-:W-:Y:S05]  /*1870*/  BSYNC B1 ;  /* 0x0000000000017941 */ /* 0x000fea0003800000 */
.L_x_1926:
[----:B------:R-:W-:-:S13]  /*1880*/  ISETP.GE.AND P0, PT, R3, R2, PT ;  /* 0x000000020300720c */ /* 0x000fda0003f06270 */
[----:B012---:R-:W0:Y:S01]  /*1890*/  @!P0 LDC.64 R4, c[0x0][0x230] ;  /* 0x00008c00ff048b82 */ /* 0x007e220000000a00 */
[----:B------:R-:W-:Y:S01]  /*18a0*/  @!P0 IMAD.IADD R7, R0, 0x1, R3 ;  /* 0x0000000100078824 */ /* 0x000fe200078e0203 */
[----:B------:R-:W-:-:S03]  /*18b0*/  @!P0 IADD3 R3, R3, 0x80, RZ ;  /* 0x0000008003038810 */ /* 0x000fc60007ffe0ff */
[----:B0-----:R-:W-:-:S05]  /*18c0*/  @!P0 IMAD.WIDE.U32 R4, R7, 0x2, R4 ;  /* 0x0000000207048825 */ /* 0x001fca00078e0004 */
[----:B------:R2:W-:Y:S02]  /*18d0*/  @!P0 STG.E.U16 desc[UR4][R4.64], R10 ;  /* 0x0000000a04008986 */ /* 0x0005e4000c101504 */
.L_x_1931:
[----:B------:R-:W-:Y:S05]  /*18e0*/  BSYNC B0 ;  /* 0x0000000000007941 */ /* 0x000fea0003800000 */
.L_x_1925:
        /* <DEDUP_REMOVED lines=8> */
.L_x_1932:
        /* <DEDUP_REMOVED lines=9> */
.L_x_6616:


//--------------------- .text._ZN2at6native29vectorized_elementwise_kernelILi8EZZZNS0_66_GLOBAL__N__a0cfb035_28_ActivationHardswishKernel_cu_f5210f67_355225hardswish_backward_kernelERNS_14TensorIteratorEENKUlvE_clEvENKUlvE1_clEvEUlN3c104HalfES8_E_St5arrayIPcLm3EEEEviT0_T1_ --------------------------
	.section	.text._ZN2at6native29vectorized_elementwise_kernelILi8EZZZNS0_66_GLOBAL__N__a0cfb035_28_ActivationHardswishKernel_cu_f5210f67_355225hardswish_backward_kernelERNS_14TensorIteratorEENKUlvE_clEvENKUlvE1_clEvEUlN3c104HalfES8_E_St5arrayIPcLm3EEEEviT0_T1_,"ax",@progbits
	.align	128
        .global         _ZN2at6native29vectorized_elementwise_kernelILi8EZZZNS0_66_GLOBAL__N__a0cfb035_28_ActivationHardswishKernel_cu_f5210f67_355225hardswish_backward_kernelERNS_14TensorIteratorEENKUlvE_clEvENKUlvE1_clEvEUlN3c104HalfES8_E_St5arrayIPcLm3EEEEviT0_T1_
        .type           _ZN2at6native29vectorized_elementwise_kernelILi8EZZZNS0_66_GLOBAL__N__a0cfb035_28_ActivationHardswishKernel_cu_f5210f67_355225hardswish_backward_kernelERNS_14TensorIteratorEENKUlvE_clEvENKUlvE1_clEvEUlN3c104HalfES8_E_St5arrayIPcLm3EEEEviT0_T1_,@function
        .size           _ZN2at6native29vectorized_elementwise_kernelILi8EZZZNS0_66_GLOBAL__N__a0cfb035_28_ActivationHardswishKernel_cu_f5210f67_355225hardswish_backward_kernelERNS_14TensorIteratorEENKUlvE_clEvENKUlvE1_clEvEUlN3c104HalfES8_E_St5arrayIPcLm3EEEEviT0_T1_,(.L_x_6617 - _ZN2at6native29vectorized_elementwise_kernelILi8EZZZNS0_66_GLOBAL__N__a0cfb035_28_ActivationHardswishKernel_cu_f5210f67_355225hardswish_backward_kernelERNS_14TensorIteratorEENKUlvE_clEvENKUlvE1_clEvEUlN3c104HalfES8_E_St5arrayIPcLm3EEEEviT0_T1_)
        .other          _ZN2at6native29vectorized_elementwise_kernelILi8EZZZNS0_66_GLOBAL__N__a0cfb035_28_ActivationHardswishKernel_cu_f5210f67_355225hardswish_backward_kernelERNS_14TensorIteratorEENKUlvE_clEvENKUlvE1_clEvEUlN3c104HalfES8_E_St5arrayIPcLm3EEEEviT0_T1_,@"STO_CUDA_ENTRY STV_DEFAULT"
_ZN2at6native29vectorized_elementwise_kernelILi8EZZZNS0_66_GLOBAL__N__a0cfb035_28_ActivationHardswishKernel_cu_f5210f67_355225hardswish_backward_kernelERNS_14TensorIteratorEENKUlvE_clEvENKUlvE1_clEvEUlN3c104HalfES8_E_St5arrayIPcLm3EEEEviT0_T1_:
.text._ZN2at6native29vectorized_elementwise_kernelILi8EZZZNS0_66_GLOBAL__N__a0cfb035_28_ActivationHardswishKernel_cu_f5210f67_355225hardswish_backward_kernelERNS_14TensorIteratorEENKUlvE_clEvENKUlvE1_clEvEUlN3c104HalfES8_E_St5arrayIPcLm3EEEEviT0_T1_:
        /* <DEDUP_REMOVED lines=15> */
[----:B------:R-:W-:Y:S02]  /*00f0*/  IMAD.WIDE.U32 R4, R12, 0x10, R2 ;  /* 0x000000100c047825 */ /* 0x000fe400078e0002 */
[----:B------:R-:W0:Y:S04]  /*0100*/  LDC.64 R2, c[0x0][0x230] ;  /* 0x00008c00ff027b82 */ /* 0x000e280000000a00 */
[----:B------:R-:W5:Y:S01]  /*0110*/  LDG.E.128 R4, desc[UR4][R4.64] ;  /* 0x0000000404047981 */ /* 0x000f62000c1e1d00 */
[----:B------:R-:W-:Y:S01]  /*0120*/  BSSY B0, `(.L_x_1934) ;  /* 0x0000013000007945 */ /* 0x000fe20003800000 */
[----:B--2---:R-:W-:Y:S02]  /*0130*/  HADD2.F32 R13, -RZ, R8.H0_H0 ;  /* 0x20000008ff0d7230 */ /* 0x004fe40000004100 */
[----:B------:R-:W-:-:S02]  /*0140*/  HADD2.F32 R15, -RZ, R9.H0_H0 ;  /* 0x20000009ff0f7230 */ /* 0x000fc40000004100 */
[----:B------:R-:W-:Y:S01]  /*0150*/  HADD2.F32 R16, -RZ, R9.H1_H1 ;  /* 0x30000009ff107230 */ /* 0x000fe20000004100 */
[----:B------:R-:W-:Y:S01]  /*0160*/  FSETP.GTU.FTZ.AND P0, PT, R13, -3, PT ;  /* 0xc04000000d00780b */ /* 0x000fe20003f1c000 */
[----:B------:R-:W-:Y:S02]  /*0170*/  HADD2.F32 R17, -RZ, R8.H1_H1 ;  /* 0x30000008ff117230 */ /* 0x000fe40000004100 */
[--C-:B------:R-:W-:Y:S02]  /*0180*/  HADD2.F32 R14, -RZ, R10.reuse.H0_H0 ;  /* 0x2000000aff0e7230 */ /* 0x100fe40000004100 */
[--C-:B------:R-:W-:Y:S02]  /*0190*/  HADD2.F32 R9, -RZ, R11.reuse.H0_H0 ;  /* 0x2000000bff097230 */ /* 0x100fe40000004100 */
[----:B------:R-:W-:Y:S02]  /*01a0*/  HADD2.F32 R10, -RZ, R10.H1_H1 ;  /* 0x3000000aff0a7230 */ /* 0x000fe40000004100 */
[----:B------:R-:W-:-:S04]  /*01b0*/  HADD2.F32 R11, -RZ, R11.H1_H1 ;  /* 0x3000000bff0b7230 */ /* 0x000fc80000004100 */
        /* <DEDUP_REMOVED lines=9> */
.L_x_1935:
[----:B------:R-:W-:Y:S05]  /*0250*/  BSYNC B0 ;  /* 0x0000000000007941 */ /* 0x000fea0003800000 */
.L_x_1934:
[----:B------:R-:W-:Y:S01]  /*0260*/  FSETP.GTU.FTZ.AND P6, PT, R17, -3, PT ;  /* 0xc04000001100780b */ /* 0x000fe20003fdc000 */
[----:B------:R-:W-:Y:S01]  /*0270*/  BSSY B0, `(.L_x_1936) ;  /* 0x0000010000007945 */ /* 0x000fe20003800000 */
[----:B------:R-:W-:Y:S02]  /*0280*/  FSETP.GTU.FTZ.AND P0, PT, R15, -3, PT ;  /* 0xc04000000f00780b */ /* 0x000fe40003f1c000 */
[----:B------:R-:W-:Y:S02]  /*0290*/  FSETP.GTU.FTZ.AND P1, PT, R16, -3, PT ;  /* 0xc04000001000780b */ /* 0x000fe40003f3c000 */
[----:B------:R-:W-:Y:S02]  /*02a0*/  FSETP.GTU.FTZ.AND P2, PT, R14, -3, PT ;  /* 0xc04000000e00780b */ /* 0x000fe40003f5c000 */
[----:B------:R-:W-:Y:S02]  /*02b0*/  FSETP.GTU.FTZ.AND P3, PT, R10, -3, PT ;  /* 0xc04000000a00780b */ /* 0x000fe40003f7c000 */
[----:B------:R-:W-:-:S02]  /*02c0*/  FSETP.GTU.FTZ.AND P4, PT, R9, -3, PT ;  /* 0xc04000000900780b */ /* 0x000fc40003f9c000 */
[----:B------:R-:W-:Y:S02]  /*02d0*/  FSETP.GTU.FTZ.AND P5, PT, R11, -3, PT ;  /* 0xc04000000b00780b */ /* 0x000fe40003fbc000 */
[----:B------:R-:W-:Y:S01]  /*02e0*/  @!P6 PRMT R13, RZ, 0x7610, R13 ;  /* 0x00007610ff0de816 */ /* 0x000fe2000000000d */
[----:B------:R-:W-:Y:S10]  /*02f0*/  @!P6 BRA `(.L_x_1937) ;  /* 0x00000000001ce947 */ /* 0x000ff40003800000 */
[----:B------:R-:W-:Y:S01]  /*0300*/  FSETP.GEU.FTZ.AND P6, PT, R17, 3, PT ;  /* 0x404000001100780b */ /* 0x000fe20003fde000 */
[----:B-----5:R-:W-:-:S12]  /*0310*/  HADD2.F32 R4, -RZ, R4.H1_H1 ;  /* 0x30000004ff047230 */ /* 0x020fd80000004100 */
[----:B------:R-:W-:Y:S01]  /*0320*/  @!P6 IMAD.MOV.U32 R18, RZ, RZ, 0x3eaaaaab ;  /* 0x3eaaaaabff12e424 */ /* 0x000fe200078e00ff */
[----:B------:R-:W-:-:S03]  /*0330*/  @P6 F2FP.F16.F32.PACK_AB R13, RZ, R4 ;  /* 0x00000004ff0d623e */ /* 0x000fc600000000ff */
[----:B------:R-:W-:-:S04]  /*0340*/  @!P6 FFMA.FTZ R17, R17, R18, 0.5 ;  /* 0x3f0000001111e423 */ /* 0x000fc80000010012 */
[----:B------:R-:W-:-:S05]  /*0350*/  @!P6 FMUL.FTZ R17, R17, R4 ;  /* 0x000000041111e220 */ /* 0x000fca0000410000 */
[----:B------:R-:W-:-:S07]  /*0360*/  @!P6 F2FP.F16.F32.PACK_AB R13, RZ, R17 ;  /* 0x00000011ff0de23e */ /* 0x000fce00000000ff */
.L_x_1937:
[----:B------:R-:W-:Y:S05]  /*0370*/  BSYNC B0 ;  /* 0x0000000000007941 */ /* 0x000fea0003800000 */
.L_x_1936:
[----:B------:R-:W-:Y:S01]  /*0380*/  BSSY B0, `(.L_x_1938) ;  /* 0x000000a000007945 */ /* 0x000fe20003800000 */
[----:B-----5:R-:W-:-:S03]  /*0390*/  @!P0 PRMT R4, RZ, 0x7610, R4 ;  /* 0x00007610ff048816 */ /* 0x020fc60000000004 */
        /* <DEDUP_REMOVED lines=8> */
.L_x_1939:
[----:B------:R-:W-:Y:S05]  /*0420*/  BSYNC B0 ;  /* 0x0000000000007941 */ /* 0x000fea0003800000 */
.L_x_1938:
        /* <DEDUP_REMOVED lines=10> */
.L_x_1941:
[----:B------:R-:W-:Y:S05]  /*04d0*/  BSYNC B0 ;  /* 0x0000000000007941 */ /* 0x000fea0003800000 */
.L_x_1940:
        /* <DEDUP_REMOVED lines=10> */
.L_x_1943:
[----:B------:R-:W-:Y:S05]  /*0580*/  BSYNC B0 ;  /* 0x0000000000007941 */ /* 0x000fea0003800000 */
.L_x_1942:
[----:B------:R-:W-:Y:S01]  /*0590*/  BSSY B0, `(.L_x_1944) ;  /* 0x000000b000007945 */ /* 0x000fe20003800000 */
[----:B------:R-:W-:Y:S01]  /*05a0*/  IMAD.WIDE.U32 R2, R0, 0x2, R2 ;  /* 0x0000000200027825 */ /* 0x000fe200078e0002 */
        /* <DEDUP_REMOVED lines=9> */
.L_x_1945:
[----:B------:R-:W-:Y:S05]  /*0640*/  BSYNC B0 ;  /* 0x0000000000007941 */ /* 0x000fea0003800000 */
.L_x_1944:
[----:B------:R-:W-:Y:S01]  /*0650*/  BSSY B0, `(.L_x_1946) ;  /* 0x000000c000007945 */ /* 0x000fe20003800000 */
[----:B------:R-:W-:Y:S01]  /*0660*/  IMAD.WIDE R2, R12, 0x10, R2 ;  /* 0x000000100c027825 */ /* 0x000fe200078e0202 */
[----:B------:R-:W-:Y:S02]  /*0670*/  @!P5 PRMT R10, RZ, 0x7610, R10 ;  /* 0x00007610ff0ad816 */ /* 0x000fe4000000000a */
[----:B------:R-:W-:Y:S01]  /*0680*/  @!P4 PRMT R6, RZ, 0x7610, R6 ;  /* 0x00007610ff06c816 */ /* 0x000fe20000000006 */
[----:B------:R-:W-:Y:S06]  /*0690*/  @!P4 BRA `(.L_x_1947) ;  /* 0x00000000001cc947 */ /* 0x000fec0003800000 */
[----:B------:R-:W-:Y:S01]  /*06a0*/  FSETP.GEU.FTZ.AND P0, PT, R9, 3, PT ;  /* 0x404000000900780b */ /* 0x000fe20003f1e000 */
[----:B------:R-:W-:-:S12]  /*06b0*/  HADD2.F32 R6, -RZ, R7.H0_H0 ;  /* 0x20000007ff067230 */ /* 0x000fd80000004100 */
[----:B------:R-:W-:-:S05]  /*06c0*/  @!P0 MOV R12, 0x3eaaaaab ;  /* 0x3eaaaaab000c8802 */ /* 0x000fca0000000f00 */
[----:B------:R-:W-:-:S04]  /*06d0*/  @!P0 FFMA.FTZ R9, R9, R12, 0.5 ;  /* 0x3f00000009098423 */ /* 0x000fc8000001000c */
[-C--:B------:R-:W-:Y:S01]  /*06e0*/  @!P0 FMUL.FTZ R9, R9, R6.reuse ;  /* 0x0000000609098220 */ /* 0x080fe20000410000 */
[----:B------:R-:W-:-:S04]  /*06f0*/  @P0 F2FP.F16.F32.PACK_AB R6, RZ, R6 ;  /* 0x00000006ff06023e */ /* 0x000fc800000000ff */
[----:B------:R-:W-:-:S07]  /*0700*/  @!P0 F2FP.F16.F32.PACK_AB R6, RZ, R9 ;  /* 0x00000009ff06823e */ /* 0x000fce00000000ff */
.L_x_1947:
[----:B------:R-:W-:Y:S05]  /*0710*/  BSYNC B0 ;  /* 0x0000000000007941 */ /* 0x000fea0003800000 */
.L_x_1946:
        /* <DEDUP_REMOVED lines=9> */
.L_x_1949:
[----:B------:R-:W-:Y:S05]  /*07b0*/  BSYNC B0 ;  /* 0x0000000000007941 */ /* 0x000fea0003800000 */
.L_x_1948:
[----:B------:R-:W-:Y:S02]  /*07c0*/  PRMT R7, R6, 0x5410, R10 ;  /* 0x0000541006077816 */ /* 0x000fe4000000000a */
[----:B------:R-:W-:Y:S02]  /*07d0*/  PRMT R6, R5, 0x5410, R0 ;  /* 0x0000541005067816 */ /* 0x000fe40000000000 */
[----:B------:R-:W-:Y:S02]  /*07e0*/  PRMT R5, R4, 0x5410, R15 ;  /* 0x0000541004057816 */ /* 0x000fe4000000000f */
[----:B------:R-:W-:-:S05]  /*07f0*/  PRMT R4, R8, 0x5410, R13 ;  /* 0x0000541008047816 */ /* 0x000fca000000000d */
[----:B------:R-:W-:Y:S01]  /*0800*/  STG.E.128 desc[UR4][R2.64], R4 ;  /* 0x0000000402007986 */ /* 0x000fe2000c101d04 */
[----:B------:R-:W-:Y:S05]  /*0810*/  EXIT ;  /* 0x000000000000794d */ /* 0x000fea0003800000 */
.L_x_1933:
        /* <DEDUP_REMOVED lines=104> */
.L_x_1951:
[----:B------:R-:W-:Y:S05]  /*0ea0*/  BSYNC B0 ;  /* 0x0000000000007941 */ /* 0x000fea0003800000 */
.L_x_1950:
        /* <DEDUP_REMOVED lines=13> */
.L_x_1953:
[----:B------:R-:W-:Y:S05]  /*0f80*/  BSYNC B0 ;  /* 0x0000000000007941 */ /* 0x000fea0003800000 */
.L_x_1952:
        /* <DEDUP_REMOVED lines=28> */
.L_x_1955:
[----:B------:R-:W-:Y:S05]  /*1150*/  BSYNC B0 ;  /* 0x0000000000007941 */ /* 0x000fea0003800000 */
.L_x_1954:
        /* <DEDUP_REMOVED lines=13> */
.L_x_1957:
[----:B------:R-:W-:Y:S05]  /*1230*/  BSYNC B0 ;  /* 0x0000000000007941 */ /* 0x000fea0003800000 */
.L_x_1956:
        /* <DEDUP_REMOVED lines=13> */
.L_x_1959:
[----:B------:R-:W-:Y:S05]  /*1310*/  BSYNC B0 ;  /* 0x0000000000007941 */ /* 0x000fea0003800000 */
.L_x_1958:
        /* <DEDUP_REMOVED lines=13> */
.L_x_1961:
[----:B------:R-:W-:Y:S05]  /*13f0*/  BSYNC B0 ;  /* 0x0000000000007941 */ /* 0x000fea0003800000 */
.L_x_1960:
        /* <DEDUP_REMOVED lines=13> */
.L_x_1963:
[----:B------:R-:W-:Y:S05]  /*14d0*/  BSYNC B0 ;  /* 0x0000000000007941 */ /* 0x000fea0003800000 */
.L_x_1962:
        /* <DEDUP_REMOVED lines=13> */
.L_x_1965:
[----:B------:R-:W-:Y:S05]  /*15b0*/  BSYNC B0 ;  /* 0x0000000000007941 */ /* 0x000fea0003800000 */
.L_x_1964:
        /* <DEDUP_REMOVED lines=18> */
.L_x_1968:
[----:B------:R-:W-:-:S13]  /*16e0*/  ISETP.GE.AND P0, PT, R3, R2, PT ;  /* 0x000000020300720c */ /* 0x000fda0003f06270 */
[----:B------:R-:W-:Y:S05]  /*16f0*/  @P0 BRA `(.L_x_1970) ;  /* 0x0000000000300947 */ /* 0x000fea0003800000 */
[----:B0-----:R-:W0:Y:S01]  /*1700*/  LDC.64 R4, c[0x0][0x230] ;  /* 0x00008c00ff047b82 */ /* 0x001e220000000a00 */
[----:B------:R-:W-:Y:S01]  /*1710*/  IMAD.IADD R7, R0, 0x1, R3 ;  /* 0x0000000100077824 */ /* 0x000fe200078e0203 */
[----:B------:R-:W-:-:S03]  /*1720*/  IADD3 R3, R3, 0x80, RZ ;  /* 0x0000008003037810 */ /* 0x000fc60007ffe0ff */
[----:B0-----:R-:W-:-:S05]  /*1730*/  IMAD.WIDE.U32 R4, R7, 0x2, R4 ;  /* 0x0000000207047825 */ /* 0x001fca00078e0004 */
[----:B------:R1:W-:Y:S02]  /*1740*/  STG.E.U16 desc[UR4][R4.64], R6 ;  /* 0x0000000604007986 */ /* 0x0003e4000c101504 */
.L_x_1969:
[----:B------:R-:W-:-:S13]  /*1750*/  ISETP.GE.AND P0, PT, R3, R2, PT ;  /* 0x000000020300720c */ /* 0x000fda0003f06270 */
[----:B------:R-:W-:Y:S05]  /*1760*/  @P0 BRA `(.L_x_1971) ;  /* 0x0000000000340947 */ /* 0x000fea0003800000 */
[----:B01----:R-:W0:Y:S01]  /*1770*/  LDC.64 R4, c[0x0][0x230] ;  /* 0x00008c00ff047b82 */ /* 0x003e220000000a00 */
[----:B------:R-:W-:Y:S02]  /*1780*/  IMAD.IADD R7, R0, 0x1, R3 ;  /* 0x0000000100077824 */ /* 0x000fe400078e0203 */
[----:B------:R-:W-:Y:S02]  /*1790*/  VIADD R3, R3, 0x80 ;  /* 0x0000008003037836 */ /* 0x000fe40000000000 */
[----:B0-----:R-:W-:-:S05]  /*17a0*/  IMAD.WIDE.U32 R4, R7, 0x2, R4 ;  /* 0x0000000207047825 */ /* 0x001fca00078e0004 */
[----:B------:R1:W-:Y:S02]  /*17b0*/  STG.E.U16 desc[UR4][R4.64], R8 ;  /* 0x0000000804007986 */ /* 0x0003e4000c101504 */
.L_x_1970:
        /* <DEDUP_REMOVED lines=8> */
.L_x_1971:
[----:B------:R-:W-:Y:S05]  /*1840*/  BSYNC B1 ;  /* 0x0000000000017941 */ /* 0x000fea0003800000 */
.L_x_1967:
[----:B------:R-:W-:-:S13]  /*1850*/  ISETP.GE.AND P0, PT, R3, R2, PT ;  /* 0x000000020300720c */ /* 0x000fda0003f06270 */
[----:B012---:R-:W0:Y:S01]  /*1860*/  @!P0 LDC.64 R4, c[0x0][0x230] ;  /* 0x00008c00ff048b82 */ /* 0x007e220000000a00 */
[----:B------:R-:W-:Y:S01]  /*1870*/  @!P0 IMAD.IADD R7, R0, 0x1, R3 ;  /* 0x0000000100078824 */ /* 0x000fe200078e0203 */
[----:B------:R-:W-:-:S03]  /*1880*/  @!P0 IADD3 R3, R3, 0x80, RZ ;  /* 0x0000008003038810 */ /* 0x000fc60007ffe0ff */
[----:B0-----:R-:W-:-:S05]  /*1890*/  @!P0 IMAD.WIDE.U32 R4, R7, 0x2, R4 ;  /* 0x0000000207048825 */ /* 0x001fca00078e0004 */
[----:B------:R2:W-:Y:S02]  /*18a0*/  @!P0 STG.E.U16 desc[UR4][R4.64], R10 ;  /* 0x0000000a04008986 */ /* 0x0005e4000c101504 */
.L_x_1972:
[----:B------:R-:W-:Y:S05]  /*18b0*/  BSYNC B0 ;  /* 0x0000000000007941 */ /* 0x000fea0003800000 */
.L_x_1966:
        /* <DEDUP_REMOVED lines=8> */
.L_x_1973:
        /* <DEDUP_REMOVED lines=12> */
.L_x_6617:


//--------------------- .text._ZN2at6native18elementwise_kernelILi128ELi4EZNS0_15gpu_kernel_implIZZZNS0_66_GLOBAL__N__a0cfb035_28_ActivationHardswishKernel_cu_f5210f67_355225hardswish_backward_kernelERNS_14TensorIteratorEENKUlvE_clEvENKUlvE0_clEvEUlffE_EEvRNS_18TensorIteratorBaseERKT_EUliE_EEviT1_ --------------------------
	.section	.text._ZN2at6native18elementwise_kernelILi128ELi4EZNS0_15gpu_kernel_implIZZZNS0_66_GLOBAL__N__a0cfb035_28_ActivationHardswishKernel_cu_f5210f67_355225hardswish_backward_kernelERNS_14TensorIteratorEENKUlvE_clEvENKUlvE0_clEvEUlffE_EEvRNS_18TensorIteratorBaseERKT_EUliE_EEviT1_,"ax",@progbits
	.align	128
        .global         _ZN2at6native18elementwise_kernelILi128ELi4EZNS0_15gpu_kernel_implIZZZNS0_66_GLOBAL__N__a0cfb035_28_ActivationHardswishKernel_cu_f5210f67_355225hardswish_backward_kernelERNS_14TensorIteratorEENKUlvE_clEvENKUlvE0_clEvEUlffE_EEvRNS_18TensorIteratorBaseERKT_EUliE_EEviT1_
        .type           _ZN2at6native18elementwise_kernelILi128ELi4EZNS0_15gpu_kernel_implIZZZNS0_66_GLOBAL__N__a0cfb035_28_ActivationHardswishKernel_cu_f5210f67_355225hardswish_backward_kernelERNS_14TensorIteratorEENKUlvE_clEvENKUlvE0_clEvEUlffE_EEvRNS_18TensorIteratorBaseERKT_EUliE_EEviT1_,@function
        .size           _ZN2at6native18elementwise_kernelILi128ELi4EZNS0_15gpu_kernel_implIZZZNS0_66_GLOBAL__N__a0cfb035_28_ActivationHardswishKernel_cu_f5210f67_355225hardswish_backward_kernelERNS_14TensorIteratorEENKUlvE_clEvENKUlvE0_clEvEUlffE_EEvRNS_18TensorIteratorBaseERKT_EUliE_EEviT1_,(.L_x_6618 - _ZN2at6native18elementwise_kernelILi128ELi4EZNS0_15gpu_kernel_implIZZZNS0_66_GLOBAL__N__a0cfb035_28_ActivationHardswishKernel_cu_f5210f67_355225hardswish_backward_kernelERNS_14TensorIteratorEENKUlvE_clEvENKUlvE0_clEvEUlffE_EEvRNS_18TensorIteratorBaseERKT_EUliE_EEviT1_)
        .other          _ZN2at6native18elementwise_kernelILi128ELi4EZNS0_15gpu_kernel_implIZZZNS0_66_GLOBAL__N__a0cfb035_28_ActivationHardswishKernel_cu_f5210f67_355225hardswish_backward_kernelERNS_14TensorIteratorEENKUlvE_clEvENKUlvE0_clEvEUlffE_EEvRNS_18TensorIteratorBaseERKT_EUliE_EEviT1_,@"STO_CUDA_ENTRY STV_DEFAULT"
_ZN2at6native18elementwise_kernelILi128ELi4EZNS0_15gpu_kernel_implIZZZNS0_66_GLOBAL__N__a0cfb035_28_ActivationHardswishKernel_cu_f5210f67_355225hardswish_backward_kernelERNS_14TensorIteratorEENKUlvE_clEvENKUlvE0_clEvEUlffE_EEvRNS_18TensorIteratorBaseERKT_EUliE_EEviT1_:
.text._ZN2at6native18elementwise_kernelILi128ELi4EZNS0_15gpu_kernel_implIZZZNS0_66_GLOBAL__N__a0cfb035_28_ActivationHardswishKernel_cu_f5210f67_355225hardswish_backward_kernelERNS_14TensorIteratorEENKUlvE_clEvENKUlvE0_clEvEUlffE_EEvRNS_18TensorIteratorBaseERKT_EUliE_EEviT1_:
        /* <DEDUP_REMOVED lines=365> */
.L_x_1976:
[----:B------:R-:W0:Y:S01]  /*16d0*/  LDC.U8 R5, c[0x0][0x4a9] ;  /* 0x00012a40ff057b82 */ /* 0x000e220000000000 */
[----:B------:R-:W-:Y:S01]  /*16e0*/  ULDC.64 UR4, c[0x0][0x478] ;  /* 0x00011e0000047ab9 */ /* 0x000fe20000000a00 */
[----:B------:R-:W-:Y:S01]  /*16f0*/  ULDC.64 UR6, c[0x0][0x480] ;  /* 0x0001200000067ab9 */ /* 0x000fe20000000a00 */
[----:B------:R-:W-:Y:S01]  /*1700*/  IADD3 R16, P1, R16, UR4, RZ ;  /* 0x0000000410107c10 */ /* 0x000fe2000ff3e0ff */
[----:B------:R-:W-:Y:S01]  /*1710*/  BSSY B6, `(.L_x_1977) ;  /* 0x00000e0000067945 */ /* 0x000fe20003800000 */
        /* <DEDUP_REMOVED lines=15> */
[----:B--2---:R0:W1:Y:S01]  /*1810*/  I2F.S16 R19, R2 ;  /* 0x0000000200137306 */ /* 0x0040620000101400 */
[----:B------:R-:W-:Y:S05]  /*1820*/  BRA `(.L_x_1983) ;  /* 0x0000000c00387947 */ /* 0x000fea0003800000 */
.L_x_1981:
[----:B------:R-:W2:Y:S02]  /*1830*/  LDG.E.U8 R2, desc[UR36][R2.64] ;  /* 0x0000002402027981 */ /* 0x000ea4000c1e1100 */
[----:B--2---:R-:W-:Y:S01]  /*1840*/  I2FP.F32.U32 R19, R2 ;  /* 0x0000000200137245 */ /* 0x004fe20000201000 */
[----:B------:R-:W-:Y:S06]  /*1850*/  BRA `(.L_x_1983) ;  /* 0x0000000c002c7947 */ /* 0x000fec0003800000 */
.L_x_1980:
[----:B------:R-:W-:-:S13]  /*1860*/  ISETP.NE.AND P0, PT, R4, 0x2, PT ;  /* 0x000000020400780c */ /* 0x000fda0003f05270 */
[----:B------:R-:W-:Y:S05]  /*1870*/  @!P0 BRA `(.L_x_1984) ;  /* 0x0000000000288947 */ /* 0x000fea0003800000 */
[----:B------:R-:W-:-:S13]  /*1880*/  ISETP.NE.AND P0, PT, R4, 0x3, PT ;  /* 0x000000030400780c */ /* 0x000fda0003f05270 */
[----:B------:R-:W-:Y:S05]  /*1890*/  @!P0 BRA `(.L_x_1985) ;  /* 0x0000000000148947 */ /* 0x000fea0003800000 */
[----:B------:R-:W-:-:S13]  /*18a0*/  ISETP.NE.AND P0, PT, R4, 0x4, PT ;  /* 0x000000040400780c */ /* 0x000fda0003f05270 */
[----:B------:R-:W-:Y:S05]  /*18b0*/  @P0 BRA `(.L_x_1982) ;  /* 0x0000000800b80947 */ /* 0x000fea0003800000 */
[----:B------:R-:W2:Y:S02]  /*18c0*/  LDG.E.64 R2, desc[UR36][R2.64] ;  /* 0x0000002402027981 */ /* 0x000ea4000c1e1b00 */
[----:B--2---:R4:W0:Y:S01]  /*18d0*/  I2F.S64 R19, R2 ;  /* 0x0000000200137312 */ /* 0x0048220000301400 */
[----:B------:R-:W-:Y:S05]  /*18e0*/  BRA `(.L_x_1983) ;  /* 0x0000000c00087947 */ /* 0x000fea0003800000 */
.L_x_1985:
[----:B------:R-:W2:Y:S02]  /*18f0*/  LDG.E R2, desc[UR36][R2.64] ;  /* 0x0000002402027981 */ /* 0x000ea4000c1e1900 */
[----:B--2---:R-:W-:Y:S01]  /*1900*/  I2FP.F32.S32 R19, R2 ;  /* 0x0000000200137245 */ /* 0x004fe20000201400 */
[----:B------:R-:W-:Y:S06]  /*1910*/  BRA `(.L_x_1983) ;  /* 0x0000000800fc7947 */ /* 0x000fec0003800000 */
.L_x_1984:
[----:B------:R-:W2:Y:S02]  /*1920*/  LDG.E.U16 R2, desc[UR36][R2.64] ;  /* 0x0000002402027981 */ /* 0x000ea4000c1e1500 */
[----:B--2---:R0:W1:Y:S01]  /*1930*/  I2F.S16 R19, R2 ;  /* 0x0000000200137306 */ /* 0x0040620000101400 */
[----:B------:R-:W-:Y:S05]  /*1940*/  BRA `(.L_x_1983) ;  /* 0x0000000800f07947 */ /* 0x000fea0003800000 */
.L_x_1979:
[----:B------:R-:W-:-:S13]  /*1950*/  ISETP.GT.AND P0, PT, R4, 0x6, PT ;  /* 0x000000060400780c */ /* 0x000fda0003f04270 */
[----:B------:R-:W-:Y:S05]  /*1960*/  @P0 BRA `(.L_x_1986) ;  /* 0x0000000000240947 */ /* 0x000fea0003800000 */
[----:B------:R-:W-:-:S13]  /*1970*/  ISETP.NE.AND P0, PT, R4, 0x5, PT ;  /* 0x000000050400780c */ /* 0x000fda0003f05270 */
[----:B------:R-:W-:Y:S05]  /*1980*/  @!P0 BRA `(.L_x_1987) ;  /* 0x0000000000108947 */ /* 0x000fea0003800000 */
[----:B------:R-:W-:-:S13]  /*1990*/  ISETP.NE.AND P0, PT, R4, 0x6, PT ;  /* 0x000000060400780c */ /* 0x000fda0003f05270 */
[----:B------:R-:W-:Y:S05]  /*19a0*/  @P0 BRA `(.L_x_1982) ;  /* 0x00000008007c0947 */ /* 0x000fea0003800000 */
[----:B------:R2:W5:Y:S01]  /*19b0*/  LDG.E R19, desc[UR36][R2.64] ;  /* 0x0000002402137981 */ /* 0x000562000c1e1900 */
[----:B------:R-:W-:Y:S05]  /*19c0*/  BRA `(.L_x_1983) ;  /* 0x0000000800d07947 */ /* 0x000fea0003800000 */
.L_x_1987:
[----:B------:R-:W2:Y:S02]  /*19d0*/  LDG.E.U16 R2, desc[UR36][R2.64] ;  /* 0x0000002402027981 */ /* 0x000ea4000c1e1500 */
[----:B--2---:R-:W-:Y:S01]  /*19e0*/  HADD2.F32 R19, -RZ, R2.H0_H0 ;  /* 0x20000002ff137230 */ /* 0x004fe20000004100 */
[----:B------:R-:W-:Y:S06]  /*19f0*/  BRA `(.L_x_1983) ;  /* 0x0000000800c47947 */ /* 0x000fec0003800000 */
.L_x_1986:
[----:B------:R-:W-:-:S13]  /*1a00*/  ISETP.NE.AND P0, PT, R4, 0x7, PT ;  /* 0x000000070400780c */ /* 0x000fda0003f05270 */
[----:B------:R-:W-:Y:S05]  /*1a10*/  @!P0 BRA `(.L_x_1988) ;  /* 0x0000000000248947 */ /* 0x000fea0003800000 */
[----:B------:R-:W-:-:S13]  /*1a20*/  ISETP.NE.AND P0, PT, R4, 0x8, PT ;  /* 0x000000080400780c */ /* 0x000fda0003f05270 */
[----:B------:R-:W-:Y:S05]  /*1a30*/  @!P0 BRA `(.L_x_1989) ;  /* 0x0000000000108947 */ /* 0x000fea0003800000 */
[----:B------:R-:W-:-:S13]  /*1a40*/  ISETP.NE.AND P0, PT, R4, 0x9, PT ;  /* 0x000000090400780c */ /* 0x000fda0003f05270 */
[----:B------:R-:W-:Y:S05]  /*1a50*/  @P0 BRA `(.L_x_1982) ;  /* 0x0000000800500947 */ /* 0x000fea0003800000 */
[----:B------:R3:W5:Y:S01]  /*1a60*/  LDG.E R19, desc[UR36][R2.64] ;  /* 0x0000002402137981 */ /* 0x000762000c1e1900 */
[----:B------:R-:W-:Y:S05]  /*1a70*/  BRA `(.L_x_1983) ;  /* 0x0000000800a47947 */ /* 0x000fea0003800000 */
.L_x_1989:
[----:B------:R-:W2:Y:S02]  /*1a80*/  LDG.E.U16 R2, desc[UR36][R2.64] ;  /* 0x0000002402027981 */ /* 0x000ea4000c1e1500 */
[----:B--2---:R-:W-:Y:S01]  /*1a90*/  HADD2.F32 R19, -RZ, R2.H0_H0 ;  /* 0x20000002ff137230 */ /* 0x004fe20000004100 */
[----:B------:R-:W-:Y:S06]  /*1aa0*/  BRA `(.L_x_1983) ;  /* 0x0000000800987947 */ /* 0x000fec0003800000 */
.L_x_1988:
[----:B------:R-:W2:Y:S01]  /*1ab0*/  LDG.E.64 R2, desc[UR36][R2.64] ;  /* 0x0000002402027981 */ /* 0x000ea2000c1e1b00 */
[----:B------:R-:W-:Y:S01]  /*1ac0*/  UMOV UR4, 0xf0000000 ;  /* 0xf000000000047882 */ /* 0x000fe20000000000 */
[----:B------:R-:W-:Y:S01]  /*1ad0*/  UMOV UR5, 0x380fffff ;  /* 0x380fffff00057882 */ /* 0x000fe20000000000 */
[----:B--2---:R-:W0:Y:S01]  /*1ae0*/  F2F.F32.F64 R19, R2 ;  /* 0x0000000200137310 */ /* 0x004e220000301000 */
[----:B------:R-:W-:-:S14]  /*1af0*/  DSETP.GEU.AND P0, PT, |R2|, UR4, PT ;  /* 0x0000000402007e2a */ /* 0x000fdc000bf0e200 */
[----:B0-----:R-:W-:Y:S01]  /*1b00*/  @!P0 FMUL R19, R19, 1.175494350822287508e-38 ;  /* 0x0080000013138820 */ /* 0x001fe20000400000 */
[----:B------:R-:W-:Y:S06]  /*1b10*/  BRA `(.L_x_1983) ;  /* 0x00000008007c7947 */ /* 0x000fec0003800000 */
.L_x_1978:
        /* <DEDUP_REMOVED lines=10> */
[----:B------:R-:W-:Y:S01]  /*1bc0*/  FSEL R19, RZ, 1, !P0 ;  /* 0x3f800000ff137808 */ /* 0x000fe20004000000 */
[----:B------:R-:W-:Y:S08]  /*1bd0*/  BRA `(.L_x_1983) ;  /* 0x00000008004c7947 */ /* 0x000ff00003800000 */
.L_x_1992:
[----:B------:R-:W2:Y:S01]  /*1be0*/  LDG.E.64 R2, desc[UR36][R2.64] ;  /* 0x0000002402027981 */ /* 0x000ea2000c1e1b00 */
[----:B------:R-:W-:Y:S01]  /*1bf0*/  UMOV UR4, 0xf0000000 ;  /* 0xf000000000047882 */ /* 0x000fe20000000000 */
[----:B------:R-:W-:Y:S01]  /*1c00*/  UMOV UR5, 0x380fffff ;  /* 0x380fffff00057882 */ /* 0x000fe20000000000 */
[----:B--2---:R-:W0:Y:S01]  /*1c10*/  F2F.F32.F64 R19, R2 ;  /* 0x0000000200137310 */ /* 0x004e220000301000 */
[----:B------:R-:W-:-:S14]  /*1c20*/  DSETP.GEU.AND P0, PT, |R2|, UR4, PT ;  /* 0x0000000402007e2a */ /* 0x000fdc000bf0e200 */
[----:B0-----:R-:W-:Y:S01]  /*1c30*/  @!P0 FMUL R19, R19, 1.175494350822287508e-38 ;  /* 0x0080000013138820 */ /* 0x001fe20000400000 */
[----:B------:R-:W-:Y:S06]  /*1c40*/  BRA `(.L_x_1983) ;  /* 0x0000000800307947 */ /* 0x000fec0003800000 */
.L_x_1991:
        /* <DEDUP_REMOVED lines=11> */
[----:B------:R-:W-:-:S05]  /*1d00*/  VIADD R2, R0, 0xffffffff ;  /* 0xffffffff00027836 */ /* 0x000fca0000000000 */
[----:B------:R-:W-:Y:S02]  /*1d10*/  SHF.R.S32.HI R2, RZ, 0x1f, R2 ;  /* 0x0000001fff027819 */ /* 0x000fe40000011402 */
[----:B0-----:R-:W-:-:S04]  /*1d20*/  IADD3 R4, -R4, 0x1f, RZ ;  /* 0x0000001f04047810 */ /* 0x001fc80007ffe1ff */
[C---:B------:R-:W-:Y:S01]  /*1d30*/  ISETP.GT.U32.AND P0, PT, R4.reuse, 0x4, PT ;  /* 0x000000040400780c */ /* 0x040fe20003f04070 */
[----:B------:R-:W-:-:S05]  /*1d40*/  VIADD R4, R4, 0xfffffffc ;  /* 0xfffffffc04047836 */ /* 0x000fca0000000000 */
[----:B------:R-:W-:Y:S01]  /*1d50*/  SEL R5, R4, RZ, P0 ;  /* 0x000000ff04057207 */ /* 0x000fe20000000000 */
[----:B------:R-:W-:-:S04]  /*1d60*/  VIADD R4, R0, 0x1000000 ;  /* 0x0100000000047836 */ /* 0x000fc80000000000 */
[----:B------:R-:W-:Y:S01]  /*1d70*/  IMAD R6, R5, R6, 0x3c000000 ;  /* 0x3c00000005067424 */ /* 0x000fe200078e0206 */
[----:B------:R-:W-:Y:S02]  /*1d80*/  SHF.L.U32 R5, R0, R5, RZ ;  /* 0x0000000500057219 */ /* 0x000fe400000006ff */
[----:B------:R-:W-:Y:S02]  /*1d90*/  SHF.R.S32.HI R4, RZ, 0x8, R4 ;  /* 0x00000008ff047819 */ /* 0x000fe40000011404 */
[----:B------:R-:W-:-:S04]  /*1da0*/  LEA.HI R5, R5, R6, RZ, 0x1c ;  /* 0x0000000605057211 */ /* 0x000fc800078fe0ff */
[----:B------:R-:W-:-:S04]  /*1db0*/  LOP3.LUT R5, R5, 0x7f800000, R4, 0xf8, !PT ;  /* 0x7f80000005057812 */ /* 0x000fc800078ef804 */
[----:B------:R-:W-:-:S04]  /*1dc0*/  LOP3.LUT R2, R5, R2, RZ, 0x30, !PT ;  /* 0x0000000205027212 */ /* 0x000fc800078e30ff */
[----:B------:R-:W-:Y:S01]  /*1dd0*/  LOP3.LUT R19, R2, 0x80000000, R19, 0xf8, !PT ;  /* 0x8000000002137812 */ /* 0x000fe200078ef813 */
[----:B------:R-:W-:Y:S06]  /*1de0*/  BRA `(.L_x_1983) ;  /* 0x0000000400c87947 */ /* 0x000fec0003800000 */
.L_x_1994:
        /* <DEDUP_REMOVED lines=11> */
[----:B------:R-:W-:Y:S01]  /*1ea0*/  LOP3.LUT R19, R19, 0x80000000, R0, 0xf8, !PT ;  /* 0x8000000013137812 */ /* 0x000fe200078ef800 */
[----:B------:R-:W-:Y:S06]  /*1eb0*/  BRA `(.L_x_1983) ;  /* 0x0000000400947947 */ /* 0x000fec0003800000 */
.L_x_1993:
[----:B------:R-:W2:Y:S02]  /*1ec0*/  LDG.E.U16 R2, desc[UR36][R2.64] ;  /* 0x0000002402027981 */ /* 0x000ea4000c1e1500 */
[----:B--2---:R-:W-:Y:S01]  /*1ed0*/  IMAD.U32 R19, R2, 0x10000, RZ ;  /* 0x0001000002137824 */ /* 0x004fe200078e00ff */
[----:B------:R-:W-:Y:S06]  /*1ee0*/  BRA `(.L_x_1983) ;  /* 0x0000000400887947 */ /* 0x000fec0003800000 */
.L_x_1990:
        /* <DEDUP_REMOVED lines=9> */
[----:B--2---:R-:W-:Y:S01]  /*1f80*/  I2FP.F32.U32 R19, R2 ;  /* 0x0000000200137245 */ /* 0x004fe20000201000 */
[----:B------:R-:W-:Y:S06]  /*1f90*/  BRA `(.L_x_1983) ;  /* 0x00000004005c7947 */ /* 0x000fec0003800000 */
.L_x_1997:
[----:B------:R-:W2:Y:S01]  /*1fa0*/  LDG.E.U8 R2, desc[UR36][R2.64] ;  /* 0x0000002402027981 */ /* 0x000ea2000c1e1100 */
        /* <DEDUP_REMOVED lines=19> */
.L_x_1999:
[----:B------:R-:W-:Y:S05]  /*20e0*/  BSYNC B0 ;  /* 0x0000000000007941 */ /* 0x000fea0003800000 */
.L_x_1998:
[----:B------:R-:W-:Y:S01]  /*20f0*/  IMAD.SHL.U32 R2, R2, 0x100000, RZ ;  /* 0x0010000002027824 */ /* 0x000fe200078e00ff */
[----:B------:R-:W-:-:S04]  /*2100*/  LEA R0, R0, 0x3b800000, 0x17 ;  /* 0x3b80000000007811 */ /* 0x000fc800078eb8ff */
[----:B------:R-:W-:Y:S01]  /*2110*/  LOP3.LUT R19, R0, R2, R19, 0xfe, !PT ;  /* 0x0000000200137212 */ /* 0x000fe200078efe13 */
[----:B------:R-:W-:Y:S06]  /*2120*/  BRA `(.L_x_1983) ;  /* 0x0000000000f87947 */ /* 0x000fec0003800000 */
.L_x_1996:
        /* <DEDUP_REMOVED lines=20> */
.L_x_2001:
[----:B------:R-:W-:Y:S05]  /*2270*/  BSYNC B0 ;  /* 0x0000000000007941 */ /* 0x000fea0003800000 */
.L_x_2000:
[----:B------:R-:W-:Y:S01]  /*2280*/  IMAD.SHL.U32 R2, R2, 0x200000, RZ ;  /* 0x0020000002027824 */ /* 0x000fe200078e00ff */
[----:B------:R-:W-:-:S04]  /*2290*/  LEA R0, R0, 0x37800000, 0x17 ;  /* 0x3780000000007811 */ /* 0x000fc800078eb8ff */
[----:B------:R-:W-:Y:S01]  /*22a0*/  LOP3.LUT R19, R0, R2, R19, 0xfe, !PT ;  /* 0x0000000200137212 */ /* 0x000fe200078efe13 */
[----:B------:R-:W-:Y:S06]  /*22b0*/  BRA `(.L_x_1983) ;  /* 0x0000000000947947 */ /* 0x000fec0003800000 */
.L_x_1995:
[----:B------:R-:W-:-:S13]  /*22c0*/  ISETP.NE.AND P0, PT, R4, 0x1c, PT ;  /* 0x0000001c0400780c */ /* 0x000fda0003f05270 */
[----:B------:R-:W-:Y:S05]  /*22d0*/  @!P0 BRA `(.L_x_2002) ;  /* 0x0000000000848947 */ /* 0x000fea0003800000 */
[----:B------:R-:W-:-:S13]  /*22e0*/  ISETP.NE.AND P0, PT, R4, 0x1d, PT ;  /* 0x0000001d0400780c */ /* 0x000fda0003f05270 */
[----:B------:R-:W-:Y:S05]  /*22f0*/  @!P0 BRA `(.L_x_2003) ;  /* 0x0000000000708947 */ /* 0x000fea0003800000 */
[----:B------:R-:W-:-:S13]  /*2300*/  ISETP.NE.AND P0, PT, R4, 0x2c, PT ;  /* 0x0000002c0400780c */ /* 0x000fda0003f05270 */
[----:B------:R-:W-:Y:S05]  /*2310*/  @P0 BRA `(.L_x_1982) ;  /* 0x0000000000200947 */ /* 0x000fea0003800000 */
[----:B------:R-:W2:Y:S01]  /*2320*/  LDG.E.U8 R2, desc[UR36][R2.64] ;  /* 0x0000002402027981 */ /* 0x000ea2000c1e1100 */
[----:B------:R-:W-:Y:S01]  /*2330*/  IMAD.MOV.U32 R19, RZ, RZ, 0x400000 ;  /* 0x00400000ff137424 */ /* 0x000fe200078e00ff */
[----:B--2---:R-:W-:-:S13]  /*2340*/  ISETP.NE.AND P0, PT, R2, RZ, PT ;  /* 0x000000ff0200720c */ /* 0x004fda0003f05270 */
[----:B------:R-:W-:Y:S05]  /*2350*/  @!P0 BRA `(.L_x_1983) ;  /* 0x00000000006c8947 */ /* 0x000fea0003800000 */
[----:B------:R-:W-:-:S13]  /*2360*/  ISETP.NE.AND P0, PT, R2, 0xff, PT ;  /* 0x000000ff0200780c */ /* 0x000fda0003f05270 */
[----:B------:R-:W-:Y:S02]  /*2370*/  @!P0 IMAD.MOV.U32 R19, RZ, RZ, 0x7f800001 ;  /* 0x7f800001ff138424 */ /* 0x000fe400078e00ff */
[----:B------:R-:W-:Y:S01]  /*2380*/  @P0 IMAD.SHL.U32 R19, R2, 0x800000, RZ ;  /* 0x0080000002130824 */ /* 0x000fe200078e00ff */
[----:B------:R-:W-:Y:S06]  /*2390*/  BRA `(.L_x_1983) ;  /* 0x00000000005c7947 */ /* 0x000fec0003800000 */
.L_x_1982:
        /* <DEDUP_REMOVED lines=16> */
.L_x_2004:
[----:B------:R-:W-:Y:S01]  /*24a0*/  IMAD.MOV.U32 R19, RZ, RZ, RZ ;  /* 0x000000ffff137224 */ /* 0x000fe200078e00ff */
[----:B------:R-:W-:Y:S06]  /*24b0*/  BRA `(.L_x_1983) ;  /* 0x0000000000147947 */ /* 0x000fec0003800000 */
.L_x_2003:
[----:B------:R-:W2:Y:S02]  /*24c0*/  LDG.E.64 R2, desc[UR36][R2.64] ;  /* 0x0000002402027981 */ /* 0x000ea4000c1e1b00 */
[----:B--2---:R0:W1:Y:S01]  /*24d0*/  I2F.U64 R19, R2 ;  /* 0x0000000200137312 */ /* 0x0040620000301000 */
[----:B------:R-:W-:Y:S05]  /*24e0*/  BRA `(.L_x_1983) ;  /* 0x0000000000087947 */ /* 0x000fea0003800000 */
.L_x_2002:
[----:B------:R-:W2:Y:S02]  /*24f0*/  LDG.E R2, desc[UR36][R2.64] ;  /* 0x0000002402027981 */ /* 0x000ea4000c1e1900 */
[----:B--2---:R-:W-:-:S07]  /*2500*/  I2FP.F32.U32 R19, R2 ;  /* 0x0000000200137245 */ /* 0x004fce0000201000 */
.L_x_1983:
[----:B------:R-:W-:Y:S05]  /*2510*/  BSYNC B6 ;  /* 0x0000000000067941 */ /* 0x000fea0003800000 */
.L_x_1977:
[----:B------:R-:W1:Y:S01]  /*2520*/  LDC.U8 R4, c[0x0][0x4aa] ;  /* 0x00012a80ff047b82 */ /* 0x000e620000000000 */
[----:B------:R-:W-:Y:S01]  /*2530*/  ULDC.64 UR4, c[0x0][0x488] ;  /* 0x0001220000047ab9 */ /* 0x000fe20000000a00 */
[----:B------:R-:W-:Y:S01]  /*2540*/  BSSY B6, `(.L_x_2005) ;  /* 0x00000df000067945 */ /* 0x000fe20003800000 */
[----:B0-234-:R-:W-:-:S05]  /*2550*/  IADD3 R2, P1, R22, UR4, RZ ;  /* 0x0000000416027c10 */ /* 0x01dfca000ff3e0ff */
        /* <DEDUP_REMOVED lines=13> */
[----:B--2---:R-:W0:Y:S01]  /*2630*/  I2F.S16 R0, R0 ;  /* 0x0000000000007306 */ /* 0x004e220000101400 */
[----:B------:R-:W-:Y:S05]  /*2640*/  BRA `(.L_x_2011) ;  /* 0x0000000c00387947 */ /* 0x000fea0003800000 */
.L_x_2009:
[----:B------:R-:W2:Y:S02]  /*2650*/  LDG.E.U8 R0, desc[UR36][R2.64] ;  /* 0x0000002402007981 */ /* 0x000ea4000c1e1100 */
[----:B--2---:R-:W-:Y:S01]  /*2660*/  I2FP.F32.U32 R0, R0 ;  /* 0x0000000000007245 */ /* 0x004fe20000201000 */
[----:B------:R-:W-:Y:S06]  /*2670*/  BRA `(.L_x_2011) ;  /* 0x0000000c002c7947 */ /* 0x000fec0003800000 */
.L_x_2008:
[----:B------:R-:W-:-:S13]  /*2680*/  ISETP.NE.AND P0, PT, R0, 0x2, PT ;  /* 0x000000020000780c */ /* 0x000fda0003f05270 */
[----:B------:R-:W-:Y:S05]  /*2690*/  @!P0 BRA `(.L_x_2012) ;  /* 0x0000000000288947 */ /* 0x000fea0003800000 */
[----:B------:R-:W-:-:S13]  /*26a0*/  ISETP.NE.AND P0, PT, R0, 0x3, PT ;  /* 0x000000030000780c */ /* 0x000fda0003f05270 */
[----:B------:R-:W-:Y:S05]  /*26b0*/  @!P0 BRA `(.L_x_2013) ;  /* 0x0000000000148947 */ /* 0x000fea0003800000 */
[----:B------:R-:W-:-:S13]  /*26c0*/  ISETP.NE.AND P0, PT, R0, 0x4, PT ;  /* 0x000000040000780c */ /* 0x000fda0003f05270 */
[----:B------:R-:W-:Y:S05]  /*26d0*/  @P0 BRA `(.L_x_2010) ;  /* 0x0000000800b80947 */ /* 0x000fea0003800000 */
[----:B------:R-:W2:Y:S02]  /*26e0*/  LDG.E.64 R2, desc[UR36][R2.64] ;  /* 0x0000002402027981 */ /* 0x000ea4000c1e1b00 */
[----:B--2---:R0:W1:Y:S01]  /*26f0*/  I2F.S64 R0, R2 ;  /* 0x0000000200007312 */ /* 0x0040620000301400 */
[----:B------:R-:W-:Y:S05]  /*2700*/  BRA `(.L_x_2011) ;  /* 0x0000000c00087947 */ /* 0x000fea0003800000 */
.L_x_2013:
[----:B------:R-:W2:Y:S02]  /*2710*/  LDG.E R0, desc[UR36][R2.64] ;  /* 0x0000002402007981 */ /* 0x000ea4000c1e1900 */
[----:B--2---:R-:W-:Y:S01]  /*2720*/  I2FP.F32.S32 R0, R0 ;  /* 0x0000000000007245 */ /* 0x004fe20000201400 */
[----:B------:R-:W-:Y:S06]  /*2730*/  BRA `(.L_x_2011) ;  /* 0x0000000800fc7947 */ /* 0x000fec0003800000 */
.L_x_2012:
[----:B------:R-:W2:Y:S02]  /*2740*/  LDG.E.U16 R0, desc[UR36][R2.64] ;  /* 0x0000002402007981 */ /* 0x000ea4000c1e1500 */
[----:B--2---:R-:W4:Y:S01]  /*2750*/  I2F.S16 R0, R0 ;  /* 0x0000000000007306 */ /* 0x004f220000101400 */
[----:B------:R-:W-:Y:S05]  /*2760*/  BRA `(.L_x_2011) ;  /* 0x0000000800f07947 */ /* 0x000fea0003800000 */
.L_x_2007:
        /* <DEDUP_REMOVED lines=8> */
.L_x_2015:
[----:B------:R-:W2:Y:S02]  /*27f0*/  LDG.E.U16 R0, desc[UR36][R2.64] ;  /* 0x0000002402007981 */ /* 0x000ea4000c1e1500 */
[----:B--2---:R-:W-:Y:S01]  /*2800*/  HADD2.F32 R0, -RZ, R0.H0_H0 ;  /* 0x20000000ff007230 */ /* 0x004fe20000004100 */
[----:B------:R-:W-:Y:S06]  /*2810*/  BRA `(.L_x_2011) ;  /* 0x0000000800c47947 */ /* 0x000fec0003800000 */
.L_x_2014:
        /* <DEDUP_REMOVED lines=8> */
.L_x_2017:
[----:B------:R-:W2:Y:S02]  /*28a0*/  LDG.E.U16 R0, desc[UR36][R2.64] ;  /* 0x0000002402007981 */ /* 0x000ea4000c1e1500 */
[----:B--2---:R-:W-:Y:S01]  /*28b0*/  HADD2.F32 R0, -RZ, R0.H0_H0 ;  /* 0x20000000ff007230 */ /* 0x004fe20000004100 */
[----:B------:R-:W-:Y:S06]  /*28c0*/  BRA `(.L_x_2011) ;  /* 0x0000000800987947 */ /* 0x000fec0003800000 */
.L_x_2016:
[----:B------:R-:W2:Y:S01]  /*28d0*/  LDG.E.64 R2, desc[UR36][R2.64] ;  /* 0x0000002402027981 */ /* 0x000ea2000c1e1b00 */
[----:B------:R-:W-:Y:S01]  /*28e0*/  UMOV UR4, 0xf0000000 ;  /* 0xf000000000047882 */ /* 0x000fe20000000000 */
[----:B------:R-:W-:Y:S01]  /*28f0*/  UMOV UR5, 0x380fffff ;  /* 0x380fffff00057882 */ /* 0x000fe20000000000 */
[----:B--2---:R-:W0:Y:S01]  /*2900*/  F2F.F32.F64 R0, R2 ;  /* 0x0000000200007310 */ /* 0x004e220000301000 */
[----:B------:R-:W-:-:S14]  /*2910*/  DSETP.GEU.AND P0, PT, |R2|, UR4, PT ;  /* 0x0000000402007e2a */ /* 0x000fdc000bf0e200 */
[----:B0-----:R-:W-:Y:S01]  /*2920*/  @!P0 FMUL R0, R0, 1.175494350822287508e-38 ;  /* 0x0080000000008820 */ /* 0x001fe20000400000 */
[----:B------:R-:W-:Y:S06]  /*2930*/  BRA `(.L_x_2011) ;  /* 0x00000008007c7947 */ /* 0x000fec0003800000 */
.L_x_2006:
        /* <DEDUP_REMOVED lines=12> */
.L_x_2020:
[----:B------:R-:W2:Y:S01]  /*2a00*/  LDG.E.64 R2, desc[UR36][R2.64] ;  /* 0x0000002402027981 */ /* 0x000ea2000c1e1b00 */
[----:B------:R-:W-:Y:S01]  /*2a10*/  UMOV UR4, 0xf0000000 ;  /* 0xf000000000047882 */ /* 0x000fe20000000000 */
[----:B------:R-:W-:Y:S01]  /*2a20*/  UMOV UR5, 0x380fffff ;  /* 0x380fffff00057882 */ /* 0x000fe20000000000 */
[----:B--2---:R-:W0:Y:S01]  /*2a30*/  F2F.F32.F64 R0, R2 ;  /* 0x0000000200007310 */ /* 0x004e220000301000 */
[----:B------:R-:W-:-:S14]  /*2a40*/  DSETP.GEU.AND P0, PT, |R2|, UR4, PT ;  /* 0x0000000402007e2a */ /* 0x000fdc000bf0e200 */
[----:B0-----:R-:W-:Y:S01]  /*2a50*/  @!P0 FMUL R0, R0, 1.175494350822287508e-38 ;  /* 0x0080000000008820 */ /* 0x001fe20000400000 */
[----:B------:R-:W-:Y:S06]  /*2a60*/  BRA `(.L_x_2011) ;  /* 0x0000000800307947 */ /* 0x000fec0003800000 */
.L_x_2019:
        /* <DEDUP_REMOVED lines=24> */
[----:B------:R-:W-:Y:S01]  /*2bf0*/  LOP3.LUT R0, R5, 0x80000000, R0, 0xf8, !PT ;  /* 0x8000000005007812 */ /* 0x000fe200078ef800 */
[----:B------:R-:W-:Y:S06]  /*2c00*/  BRA `(.L_x_2011) ;  /* 0x0000000400c87947 */ /* 0x000fec0003800000 */
.L_x_2022:
        /* <DEDUP_REMOVED lines=11> */
[----:B------:R-:W-:Y:S01]  /*2cc0*/  LOP3.LUT R0, R4, 0x80000000, R5, 0xf8, !PT ;  /* 0x8000000004007812 */ /* 0x000fe200078ef805 */
[----:B------:R-:W-:Y:S06]  /*2cd0*/  BRA `(.L_x_2011) ;  /* 0x0000000400947947 */ /* 0x000fec0003800000 */
.L_x_2021:
[----:B------:R-:W2:Y:S02]  /*2ce0*/  LDG.E.U16 R0, desc[UR36][R2.64] ;  /* 0x0000002402007981 */ /* 0x000ea4000c1e1500 */
[----:B--2---:R-:W-:Y:S01]  /*2cf0*/  IMAD.U32 R0, R0, 0x10000, RZ ;  /* 0x0001000000007824 */ /* 0x004fe200078e00ff */
[----:B------:R-:W-:Y:S06]  /*2d00*/  BRA `(.L_x_2011) ;  /* 0x0000000400887947 */ /* 0x000fec0003800000 */
.L_x_2018:
        /* <DEDUP_REMOVED lines=11> */
.L_x_2025:
        /* <DEDUP_REMOVED lines=20> */
.L_x_2027:
[----:B------:R-:W-:Y:S05]  /*2f00*/  BSYNC B0 ;  /* 0x0000000000007941 */ /* 0x000fea0003800000 */
.L_x_2026:
[----:B------:R-:W-:Y:S01]  /*2f10*/  LEA R3, R0, 0x3b800000, 0x17 ;  /* 0x3b80000000037811 */ /* 0x000fe200078eb8ff */
[----:B------:R-:W-:-:S05]  /*2f20*/  IMAD.SHL.U32 R0, R2, 0x100000, RZ ;  /* 0x0010000002007824 */ /* 0x000fca00078e00ff */
[----:B------:R-:W-:Y:S01]  /*2f30*/  LOP3.LUT R0, R3, R0, R4, 0xfe, !PT ;  /* 0x0000000003007212 */ /* 0x000fe200078efe04 */
[----:B------:R-:W-:Y:S06]  /*2f40*/  BRA `(.L_x_2011) ;  /* 0x0000000000f87947 */ /* 0x000fec0003800000 */
.L_x_2024:
        /* <DEDUP_REMOVED lines=20> */
.L_x_2029:
[----:B------:R-:W-:Y:S05]  /*3090*/  BSYNC B0 ;  /* 0x0000000000007941 */ /* 0x000fea0003800000 */
.L_x_2028:
[----:B------:R-:W-:Y:S01]  /*30a0*/  LEA R3, R0, 0x37800000, 0x17 ;  /* 0x3780000000037811 */ /* 0x000fe200078eb8ff */
[----:B------:R-:W-:-:S05]  /*30b0*/  IMAD.SHL.U32 R0, R2, 0x200000, RZ ;  /* 0x0020000002007824 */ /* 0x000fca00078e00ff */
[----:B------:R-:W-:Y:S01]  /*30c0*/  LOP3.LUT R0, R3, R0, R4, 0xfe, !PT ;  /* 0x0000000003007212 */ /* 0x000fe200078efe04 */
[----:B------:R-:W-:Y:S06]  /*30d0*/  BRA `(.L_x_2011) ;  /* 0x0000000000947947 */ /* 0x000fec0003800000 */
.L_x_2023:
        /* <DEDUP_REMOVED lines=14> */
.L_x_2010:
        /* <DEDUP_REMOVED lines=16> */
.L_x_2032:
[----:B------:R-:W-:Y:S01]  /*32c0*/  IMAD.MOV.U32 R0, RZ, RZ, RZ ;  /* 0x000000ffff007224 */ /* 0x000fe200078e00ff */
[----:B------:R-:W-:Y:S06]  /*32d0*/  BRA `(.L_x_2011) ;  /* 0x0000000000147947 */ /* 0x000fec0003800000 */
.L_x_2031:
[----:B------:R-:W2:Y:S02]  /*32e0*/  LDG.E.64 R2, desc[UR36][R2.64] ;  /* 0x0000002402027981 */ /* 0x000ea4000c1e1b00 */
[----:B--2---:R0:W1:Y:S01]  /*32f0*/  I2F.U64 R0, R2 ;  /* 0x0000000200007312 */ /* 0x0040620000301000 */
[----:B------:R-:W-:Y:S05]  /*3300*/  BRA `(.L_x_2011) ;  /* 0x0000000000087947 */ /* 0x000fea0003800000 */
.L_x_2030:
[----:B------:R-:W2:Y:S02]  /*3310*/  LDG.E R0, desc[UR36][R2.64] ;  /* 0x0000002402007981 */ /* 0x000ea4000c1e1900 */
[----:B--2---:R-:W-:-:S07]  /*3320*/  I2FP.F32.U32 R0, R0 ;  /* 0x0000000000007245 */ /* 0x004fce0000201000 */
.L_x_2011:
[----:B------:R-:W-:Y:S05]  /*3330*/  BSYNC B6 ;  /* 0x0000000000067941 */ /* 0x000fea0003800000 */
.L_x_2005:
[----:B------:R-:W2:Y:S01]  /*3340*/  LDC.U8 R4, c[0x0][0x4a8] ;  /* 0x00012a00ff047b82 */ /* 0x000ea20000000000 */
[----:B01--45:R-:W-:Y:S01]  /*3350*/  FSETP.GTU.FTZ.AND P0, PT, R0, -3, PT ;  /* 0xc04000000000780b */ /* 0x033fe20003f1c000 */
[----:B------:R-:W-:Y:S01]  /*3360*/  BSSY B0, `(.L_x_2033) ;  /* 0x000000a000007945 */ /* 0x000fe20003800000 */
[----:B--23--:R-:W-:Y:S01]  /*3370*/  IMAD.MOV.U32 R2, RZ, RZ, RZ ;  /* 0x000000ffff027224 */ /* 0x00cfe200078e00ff */
[----:B------:R-:W-:-:S04]  /*3380*/  PRMT R3, R4, 0x9910, RZ ;  /* 0x0000991004037816 */ /* 0x000fc800000000ff */
[----:B------:R-:W-:-:S06]  /*3390*/  ISETP.GT.AND P1, PT, R3, 0x9, PT ;  /* 0x000000090300780c */ /* 0x000fcc0003f24270 */
[----:B------:R-:W-:Y:S07]  /*33a0*/  @!P0 BRA `(.L_x_2034) ;  /* 0x0000000000148947 */ /* 0x000fee0003800000 */
[----:B------:R-:W-:Y:S01]  /*33b0*/  FSETP.GEU.FTZ.AND P0, PT, R0, 3, PT ;  /* 0x404000000000780b */ /* 0x000fe20003f1e000 */
[----:B------:R-:W-:-:S12]  /*33c0*/  IMAD.MOV.U32 R2, RZ, RZ, R19 ;  /* 0x000000ffff027224 */ /* 0x000fd800078e0013 */
[----:B------:R-:W-:-:S04]  /*33d0*/  @!P0 IMAD.MOV.U32 R5, RZ, RZ, 0x3eaaaaab ;  /* 0x3eaaaaabff058424 */ /* 0x000fc800078e00ff */
[----:B------:R-:W-:-:S04]  /*33e0*/  @!P0 FFMA.FTZ R0, R0, R5, 0.5 ;  /* 0x3f00000000008423 */ /* 0x000fc80000010005 */
[----:B------:R-:W-:-:S07]  /*33f0*/  @!P0 FMUL.FTZ R2, R0, R19 ;  /* 0x0000001300028220 */ /* 0x000fce0000410000 */
.L_x_2034:
[----:B------:R-:W-:Y:S05]  /*3400*/  BSYNC B0 ;  /* 0x0000000000007941 */ /* 0x000fea0003800000 */
.L_x_2033:
        /* <DEDUP_REMOVED lines=9> */
[----:B------:R-:W0:Y:S02]  /*34a0*/  F2I.FTZ.TRUNC.NTZ R3, R2 ;  /* 0x0000000200037305 */ /* 0x000e24000021f100 */
[----:B0-----:R0:W-:Y:S01]  /*34b0*/  STG.E.U8 desc[UR36][R16.64], R3 ;  /* 0x0000000310007986 */ /* 0x0011e2000c101124 */
[----:B------:R-:W-:Y:S05]  /*34c0*/  BRA `(.L_x_2040) ;  /* 0x0000000c00507947 */ /* 0x000fea0003800000 */
.L_x_2038:
[----:B------:R-:W0:Y:S02]  /*34d0*/  F2I.S64.TRUNC R2, R2 ;  /* 0x0000000200027311 */ /* 0x000e24000020d900 */
[----:B0-----:R-:W-:-:S05]  /*34e0*/  IMAD.MOV.U32 R5, RZ, RZ, R2 ;  /* 0x000000ffff057224 */ /* 0x001fca00078e0002 */
[----:B------:R0:W-:Y:S01]  /*34f0*/  STG.E.U8 desc[UR36][R16.64], R5 ;  /* 0x0000000510007986 */ /* 0x0001e2000c101124 */
[----:B------:R-:W-:Y:S05]  /*3500*/  BRA `(.L_x_2040) ;  /* 0x0000000c00407947 */ /* 0x000fea0003800000 */
.L_x_2037:
[----:B------:R-:W-:-:S13]  /*3510*/  ISETP.NE.AND P0, PT, R3, 0x2, PT ;  /* 0x000000020300780c */ /* 0x000fda0003f05270 */
[----:B------:R-:W-:Y:S05]  /*3520*/  @!P0 BRA `(.L_x_2041) ;  /* 0x0000000000288947 */ /* 0x000fea0003800000 */
[----:B------:R-:W-:-:S13]  /*3530*/  ISETP.NE.AND P0, PT, R3, 0x3, PT ;  /* 0x000000030300780c */ /* 0x000fda0003f05270 */
[----:B------:R-:W-:Y:S05]  /*3540*/  @!P0 BRA `(.L_x_2042) ;  /* 0x0000000000148947 */ /* 0x000fea0003800000 */
[----:B------:R-:W-:-:S13]  /*3550*/  ISETP.NE.AND P0, PT, R3, 0x4, PT ;  /* 0x000000040300780c */ /* 0x000fda0003f05270 */
[----:B------:R-:W-:Y:S05]  /*3560*/  @P0 BRA `(.L_x_2039) ;  /* 0x0000000800d00947 */ /* 0x000fea0003800000 */
[----:B------:R-:W0:Y:S02]  /*3570*/  F2I.S64.TRUNC R2, R2 ;  /* 0x0000000200027311 */ /* 0x000e24000020d900 */
[----:B0-----:R0:W-:Y:S01]  /*3580*/  STG.E.64 desc[UR36][R16.64], R2 ;  /* 0x0000000210007986 */ /* 0x0011e2000c101b24 */
[----:B------:R-:W-:Y:S05]  /*3590*/  BRA `(.L_x_2040) ;  /* 0x0000000c001c7947 */ /* 0x000fea0003800000 */
.L_x_2042:
[----:B------:R-:W0:Y:S02]  /*35a0*/  F2I.FTZ.TRUNC.NTZ R3, R2 ;  /* 0x0000000200037305 */ /* 0x000e24000021f100 */
[----:B0-----:R0:W-:Y:S01]  /*35b0*/  STG.E desc[UR36][R16.64], R3 ;  /* 0x0000000310007986 */ /* 0x0011e2000c101924 */
[----:B------:R-:W-:Y:S05]  /*35c0*/  BRA `(.L_x_2040) ;  /* 0x0000000c00107947 */ /* 0x000fea0003800000 */
.L_x_2041:
[----:B------:R-:W0:Y:S02]  /*35d0*/  F2I.FTZ.TRUNC.NTZ R3, R2 ;  /* 0x0000000200037305 */ /* 0x000e24000021f100 */
[----:B0-----:R0:W-:Y:S01]  /*35e0*/  STG.E.U16 desc[UR36][R16.64], R3 ;  /* 0x0000000310007986 */ /* 0x0011e2000c101524 */
[----:B------:R-:W-:Y:S05]  /*35f0*/  BRA `(.L_x_2040) ;  /* 0x0000000c00047947 */ /* 0x000fea0003800000 */
.L_x_2036:
[----:B------:R-:W-:-:S13]  /*3600*/  ISETP.GT.AND P0, PT, R3, 0x6, PT ;  /* 0x000000060300780c */ /* 0x000fda0003f04270 */
[----:B------:R-:W-:Y:S05]  /*3610*/  @P0 BRA `(.L_x_2043) ;  /* 0x0000000000240947 */ /* 0x000fea0003800000 */
[----:B------:R-:W-:-:S13]  /*3620*/  ISETP.NE.AND P0, PT, R3, 0x5, PT ;  /* 0x000000050300780c */ /* 0x000fda0003f05270 */
[----:B------:R-:W-:Y:S05]  /*3630*/  @!P0 BRA `(.L_x_2044) ;  /* 0x0000000000108947 */ /* 0x000fea0003800000 */
[----:B------:R-:W-:-:S13]  /*3640*/  ISETP.NE.AND P0, PT, R3, 0x6, PT ;  /* 0x000000060300780c */ /* 0x000fda0003f05270 */
[----:B------:R-:W-:Y:S05]  /*3650*/  @P0 BRA `(.L_x_2039) ;  /* 0x0000000800940947 */ /* 0x000fea0003800000 */
[----:B------:R0:W-:Y:S01]  /*3660*/  STG.E desc[UR36][R16.64], R2 ;  /* 0x0000000210007986 */ /* 0x0001e2000c101924 */
[----:B------:R-:W-:Y:S05]  /*3670*/  BRA `(.L_x_2040) ;  /* 0x0000000800e47947 */ /* 0x000fea0003800000 */
.L_x_2044:
[----:B------:R-:W-:-:S05]  /*3680*/  F2FP.F16.F32.PACK_AB R2, RZ, R2 ;  /* 0x00000002ff02723e */ /* 0x000fca00000000ff */
[----:B------:R0:W-:Y:S01]  /*3690*/  STG.E.U16 desc[UR36][R16.64], R2 ;  /* 0x0000000210007986 */ /* 0x0001e2000c101524 */
[----:B------:R-:W-:Y:S05]  /*36a0*/  BRA `(.L_x_2040) ;  /* 0x0000000800d87947 */ /* 0x000fea0003800000 */
.L_x_2043:
[----:B------:R-:W-:-:S13]  /*36b0*/  ISETP.NE.AND P0, PT, R3, 0x7, PT ;  /* 0x000000070300780c */ /* 0x000fda0003f05270 */
[----:B------:R-:W-:Y:S05]  /*36c0*/  @!P0 BRA `(.L_x_2045) ;  /* 0x00000000002c8947 */ /* 0x000fea0003800000 */
[----:B------:R-:W-:-:S13]  /*36d0*/  ISETP.NE.AND P0, PT, R3, 0x8, PT ;  /* 0x000000080300780c */ /* 0x000fda0003f05270 */
[----:B------:R-:W-:Y:S05]  /*36e0*/  @!P0 BRA `(.L_x_2046) ;  /* 0x0000000000148947 */ /* 0x000fea0003800000 */
[----:B------:R-:W-:-:S13]  /*36f0*/  ISETP.NE.AND P0, PT, R3, 0x9, PT ;  /* 0x000000090300780c */ /* 0x000fda0003f05270 */
[----:B------:R-:W-:Y:S05]  /*3700*/  @P0 BRA `(.L_x_2039) ;  /* 0x0000000800680947 */ /* 0x000fea0003800000 */
[----:B------:R-:W-:-:S05]  /*3710*/  IMAD.MOV.U32 R3, RZ, RZ, RZ ;  /* 0x000000ffff037224 */ /* 0x000fca00078e00ff */
[----:B------:R0:W-:Y:S01]  /*3720*/  STG.E.64 desc[UR36][R16.64], R2 ;  /* 0x0000000210007986 */ /* 0x0001e2000c101b24 */
[----:B------:R-:W-:Y:S05]  /*3730*/  BRA `(.L_x_2040) ;  /* 0x0000000800b47947 */ /* 0x000fea0003800000 */
.L_x_2046:
[----:B------:R-:W-:-:S04]  /*3740*/  F2FP.F16.F32.PACK_AB R3, RZ, R2 ;  /* 0x00000002ff03723e */ /* 0x000fc800000000ff */
[----:B------:R-:W-:-:S05]  /*3750*/  PRMT R3, R3, 0x5410, RZ ;  /* 0x0000541003037816 */ /* 0x000fca00000000ff */
[----:B------:R0:W-:Y:S01]  /*3760*/  STG.E desc[UR36][R16.64], R3 ;  /* 0x0000000310007986 */ /* 0x0001e2000c101924 */
[----:B------:R-:W-:Y:S05]  /*3770*/  BRA `(.L_x_2040) ;  /* 0x0000000800a47947 */ /* 0x000fea0003800000 */
.L_x_2045:
[----:B------:R-:W-:-:S06]  /*3780*/  FMUL.FTZ R2, R2, 1 ;  /* 0x3f80000002027820 */ /* 0x000fcc0000410000 */
[----:B------:R-:W0:Y:S02]  /*3790*/  F2F.F64.F32 R2, R2 ;  /* 0x0000000200027310 */ /* 0x000e240000201800 */
[----:B0-----:R0:W-:Y:S01]  /*37a0*/  STG.E.64 desc[UR36][R16.64], R2 ;  /* 0x0000000210007986 */ /* 0x0011e2000c101b24 */
[----:B------:R-:W-:Y:S05]  /*37b0*/  BRA `(.L_x_2040) ;  /* 0x0000000800947947 */ /* 0x000fea0003800000 */
.L_x_2035:
        /* <DEDUP_REMOVED lines=8> */
[----:B------:R-:W-:-:S04]  /*3840*/  FSETP.NEU.FTZ.AND P0, PT, R2, RZ, PT ;  /* 0x000000ff0200720b */ /* 0x000fc80003f1d000 */
[----:B------:R-:W-:-:S05]  /*3850*/  SEL R3, RZ, 0x1, !P0 ;  /* 0x00000001ff037807 */ /* 0x000fca0004000000 */
[----:B------:R0:W-:Y:S01]  /*3860*/  STG.E.U8 desc[UR36][R16.64], R3 ;  /* 0x0000000310007986 */ /* 0x0001e2000c101124 */
[----:B------:R-:W-:Y:S05]  /*3870*/  BRA `(.L_x_2040) ;  /* 0x0000000800647947 */ /* 0x000fea0003800000 */
.L_x_2049:
[----:B------:R-:W-:Y:S01]  /*3880*/  FMUL.FTZ R4, R2, 1 ;  /* 0x3f80000002047820 */ /* 0x000fe20000410000 */
[----:B------:R-:W-:-:S05]  /*3890*/  CS2R R6, SRZ ;  /* 0x0000000000067805 */ /* 0x000fca000001ff00 */
[----:B------:R-:W0:Y:S02]  /*38a0*/  F2F.F64.F32 R4, R4 ;  /* 0x0000000400047310 */ /* 0x000e240000201800 */
[----:B0-----:R0:W-:Y:S01]  /*38b0*/  STG.E.128 desc[UR36][R16.64], R4 ;  /* 0x0000000410007986 */ /* 0x0011e2000c101d24 */
[----:B------:R-:W-:Y:S05]  /*38c0*/  BRA `(.L_x_2040) ;  /* 0x0000000800507947 */ /* 0x000fea0003800000 */
.L_x_2048:
[----:B------:R-:W-:-:S13]  /*38d0*/  ISETP.NE.AND P0, PT, R3, 0xf, PT ;  /* 0x0000000f0300780c */ /* 0x000fda0003f05270 */
[----:B------:R-:W-:Y:S05]  /*38e0*/  @!P0 BRA `(.L_x_2050) ;  /* 0x0000000000ac8947 */ /* 0x000fea0003800000 */
[----:B------:R-:W-:-:S13]  /*38f0*/  ISETP.NE.AND P0, PT, R3, 0x17, PT ;  /* 0x000000170300780c */ /* 0x000fda0003f05270 */
[----:B------:R-:W-:Y:S05]  /*3900*/  @!P0 BRA `(.L_x_2051) ;  /* 0x0000000000508947 */ /* 0x000fea0003800000 */
[----:B------:R-:W-:-:S13]  /*3910*/  ISETP.NE.AND P0, PT, R3, 0x18, PT ;  /* 0x000000180300780c */ /* 0x000fda0003f05270 */
[----:B------:R-:W-:Y:S05]  /*3920*/  @P0 BRA `(.L_x_2039) ;  /* 0x0000000400e00947 */ /* 0x000fea0003800000 */
[C---:B------:R-:W-:Y:S01]  /*3930*/  LOP3.LUT R4, R2.reuse, 0x7fffffff, RZ, 0xc0, !PT ;  /* 0x7fffffff02047812 */ /* 0x040fe200078ec0ff */
[----:B------:R-:W-:Y:S01]  /*3940*/  BSSY B0, `(.L_x_2052) ;  /* 0x000000d000007945 */ /* 0x000fe20003800000 */
[----:B------:R-:W-:Y:S02]  /*3950*/  LOP3.LUT R0, R2, 0x80000000, RZ, 0xc0, !PT ;  /* 0x8000000002007812 */ /* 0x000fe400078ec0ff */
[----:B------:R-:W-:Y:S02]  /*3960*/  ISETP.GT.U32.AND P0, PT, R4, 0x43efffff, PT ;  /* 0x43efffff0400780c */ /* 0x000fe40003f04070 */
[----:B------:R-:W-:Y:S01]  /*3970*/  SHF.R.U32.HI R5, RZ, 0x18, R0 ;  /* 0x00000018ff057819 */ /* 0x000fe20000011600 */
[----:B------:R-:W-:-:S10]  /*3980*/  IMAD.MOV.U32 R0, RZ, RZ, 0x7f ;  /* 0x0000007fff007424 */ /* 0x000fd400078e00ff */
[----:B------:R-:W-:Y:S05]  /*3990*/  @P0 BRA `(.L_x_2053) ;  /* 0x00000000001c0947 */ /* 0x000fea0003800000 */
[----:B------:R-:W-:-:S13]  /*39a0*/  ISETP.GE.U32.AND P0, PT, R4, 0x3c800000, PT ;  /* 0x3c8000000400780c */ /* 0x000fda0003f06070 */
[----:B------:R-:W-:-:S04]  /*39b0*/  @P0 SHF.R.U32.HI R0, RZ, 0x14, R2 ;  /* 0x00000014ff000819 */ /* 0x000fc80000011602 */
[----:B------:R-:W-:-:S04]  /*39c0*/  @P0 LOP3.LUT R3, R0, 0x1, RZ, 0xc0, !PT ;  /* 0x0000000100030812 */ /* 0x000fc800078ec0ff */
[----:B------:R-:W-:Y:S01]  /*39d0*/  @P0 IADD3 R3, R2, 0x407ffff, R3 ;  /* 0x0407ffff02030810 */ /* 0x000fe20007ffe003 */
[----:B------:R-:W-:-:S03]  /*39e0*/  @!P0 FADD.FTZ R2, R4, 16384 ;  /* 0x4680000004028421 */ /* 0x000fc60000010000 */
[----:B------:R-:W-:Y:S01]  /*39f0*/  @P0 SHF.R.U32.HI R0, RZ, 0x14, R3 ;  /* 0x00000014ff000819 */ /* 0x000fe20000011603 */
[----:B------:R-:W-:-:S07]  /*3a00*/  @!P0 VIADD R0, R2, 0xb9800000 ;  /* 0xb980000002008836 */ /* 0x000fce0000000000 */
.L_x_2053:
[----:B------:R-:W-:Y:S05]  /*3a10*/  BSYNC B0 ;  /* 0x0000000000007941 */ /* 0x000fea0003800000 */
.L_x_2052:
[----:B------:R-:W-:-:S05]  /*3a20*/  LOP3.LUT R5, R0, R5, RZ, 0xfc, !PT ;  /* 0x0000000500057212 */ /* 0x000fca00078efcff */
[----:B------:R0:W-:Y:S01]  /*3a30*/  STG.E.U8 desc[UR36][R16.64], R5 ;  /* 0x0000000510007986 */ /* 0x0001e2000c101124 */
[----:B------:R-:W-:Y:S05]  /*3a40*/  BRA `(.L_x_2040) ;  /* 0x0000000400f07947 */ /* 0x000fea0003800000 */
.L_x_2051:
[----:B------:R-:W-:Y:S01]  /*3a50*/  LOP3.LUT R4, R2, 0x7fffffff, RZ, 0xc0, !PT ;  /* 0x7fffffff02047812 */ /* 0x000fe200078ec0ff */
[----:B------:R-:W-:Y:S03]  /*3a60*/  BSSY B0, `(.L_x_2054) ;  /* 0x000000e000007945 */ /* 0x000fe60003800000 */
[----:B------:R-:W-:-:S13]  /*3a70*/  ISETP.GT.U32.AND P0, PT, R4, 0x477fffff, PT ;  /* 0x477fffff0400780c */ /* 0x000fda0003f04070 */
[----:B------:R-:W-:Y:S05]  /*3a80*/  @P0 BRA `(.L_x_2055) ;  /* 0x0000000000200947 */ /* 0x000fea0003800000 */
[----:B------:R-:W-:-:S13]  /*3a90*/  ISETP.GE.U32.AND P0, PT, R4, 0x38800000, PT ;  /* 0x388000000400780c */ /* 0x000fda0003f06070 */
[----:B------:R-:W-:-:S04]  /*3aa0*/  @P0 SHF.R.U32.HI R0, RZ, 0x15, R2 ;  /* 0x00000015ff000819 */ /* 0x000fc80000011602 */
[----:B------:R-:W-:-:S04]  /*3ab0*/  @P0 LOP3.LUT R3, R0, 0x1, RZ, 0xc0, !PT ;  /* 0x0000000100030812 */ /* 0x000fc800078ec0ff */
[----:B------:R-:W-:Y:S01]  /*3ac0*/  @P0 IADD3 R0, R2, 0x80fffff, R3 ;  /* 0x080fffff02000810 */ /* 0x000fe20007ffe003 */
[----:B------:R-:W-:-:S03]  /*3ad0*/  @!P0 FADD.FTZ R3, R4, 128 ;  /* 0x4300000004038421 */ /* 0x000fc60000010000 */
[----:B------:R-:W-:Y:S01]  /*3ae0*/  @P0 SHF.R.U32.HI R0, RZ, 0x15, R0 ;  /* 0x00000015ff000819 */ /* 0x000fe20000011600 */
[----:B------:R-:W-:Y:S01]  /*3af0*/  @!P0 VIADD R0, R3, 0xbd000000 ;  /* 0xbd00000003008836 */ /* 0x000fe20000000000 */
[----:B------:R-:W-:Y:S06]  /*3b00*/  BRA `(.L_x_2056) ;  /* 0x00000000000c7947 */ /* 0x000fec0003800000 */
.L_x_2055:
[----:B------:R-:W-:Y:S01]  /*3b10*/  IMAD.MOV.U32 R0, RZ, RZ, 0x7f ;  /* 0x0000007fff007424 */ /* 0x000fe200078e00ff */
[----:B------:R-:W-:-:S04]  /*3b20*/  ISETP.GT.U32.AND P0, PT, R4, 0x7f800000, PT ;  /* 0x7f8000000400780c */ /* 0x000fc80003f04070 */
[----:B------:R-:W-:-:S09]  /*3b30*/  SEL R0, R0, 0x7c, P0 ;  /* 0x0000007c00007807 */ /* 0x000fd20000000000 */
.L_x_2056:
[----:B------:R-:W-:Y:S05]  /*3b40*/  BSYNC B0 ;  /* 0x0000000000007941 */ /* 0x000fea0003800000 */
.L_x_2054:
[----:B------:R-:W-:-:S04]  /*3b50*/  LOP3.LUT R2, R2, 0x80000000, RZ, 0xc0, !PT ;  /* 0x8000000002027812 */ /* 0x000fc800078ec0ff */
[----:B------:R-:W-:-:S04]  /*3b60*/  SHF.R.U32.HI R3, RZ, 0x18, R2 ;  /* 0x00000018ff037819 */ /* 0x000fc80000011602 */
[----:B------:R-:W-:-:S05]  /*3b70*/  LOP3.LUT R3, R0, R3, RZ, 0xfc, !PT ;  /* 0x0000000300037212 */ /* 0x000fca00078efcff */
[----:B------:R0:W-:Y:S01]  /*3b80*/  STG.E.U8 desc[UR36][R16.64], R3 ;  /* 0x0000000310007986 */ /* 0x0001e2000c101124 */
[----:B------:R-:W-:Y:S05]  /*3b90*/  BRA `(.L_x_2040) ;  /* 0x00000004009c7947 */ /* 0x000fea0003800000 */
.L_x_2050:
[----:B------:R-:W-:-:S05]  /*3ba0*/  F2FP.BF16.F32.PACK_AB R2, RZ, R2 ;  /* 0x00000002ff02723e */ /* 0x000fca00000010ff */
[----:B------:R0:W-:Y:S01]  /*3bb0*/  STG.E.U16 desc[UR36][R16.64], R2 ;  /* 0x0000000210007986 */ /* 0x0001e2000c101524 */
[----:B------:R-:W-:Y:S05]  /*3bc0*/  BRA `(.L_x_2040) ;  /* 0x0000000400907947 */ /* 0x000fea0003800000 */
.L_x_2047:
        /* <DEDUP_REMOVED lines=8> */
[----:B------:R-:W0:Y:S02]  /*3c50*/  F2I.FTZ.U32.TRUNC.NTZ R3, R2 ;  /* 0x0000000200037305 */ /* 0x000e24000021f000 */
[----:B0-----:R0:W-:Y:S01]  /*3c60*/  STG.E.U16 desc[UR36][R16.64], R3 ;  /* 0x0000000310007986 */ /* 0x0011e2000c101524 */
[----:B------:R-:W-:Y:S05]  /*3c70*/  BRA `(.L_x_2040) ;  /* 0x0000000400647947 */ /* 0x000fea0003800000 */
.L_x_2059:
[----:B------:R-:W-:Y:S01]  /*3c80*/  LOP3.LUT R3, R2, 0x7fffffff, RZ, 0xc0, !PT ;  /* 0x7fffffff02037812 */ /* 0x000fe200078ec0ff */
[----:B------:R-:W-:Y:S01]  /*3c90*/  BSSY B0, `(.L_x_2060) ;  /* 0x0000013000007945 */ /* 0x000fe20003800000 */
[----:B------:R-:W-:Y:S02]  /*3ca0*/  IMAD.MOV.U32 R8, RZ, RZ, 0x80 ;  /* 0x00000080ff087424 */ /* 0x000fe400078e00ff */
        /* <DEDUP_REMOVED lines=13> */
.L_x_2062:
[----:B------:R-:W-:-:S04]  /*3d80*/  LOP3.LUT R2, R2, 0x80000000, RZ, 0xc0, !PT ;  /* 0x8000000002027812 */ /* 0x000fc800078ec0ff */
[----:B------:R-:W-:-:S04]  /*3d90*/  SHF.R.U32.HI R3, RZ, 0x18, R2 ;  /* 0x00000018ff037819 */ /* 0x000fc80000011602 */
[----:B------:R-:W-:-:S04]  /*3da0*/  LOP3.LUT R0, R0, R3, RZ, 0xfc, !PT ;  /* 0x0000000300007212 */ /* 0x000fc800078efcff */
[----:B------:R-:W-:-:S07]  /*3db0*/  PRMT R8, R0, 0x7610, R8 ;  /* 0x0000761000087816 */ /* 0x000fce0000000008 */
.L_x_2061:
[----:B------:R-:W-:Y:S05]  /*3dc0*/  BSYNC B0 ;  /* 0x0000000000007941 */ /* 0x000fea0003800000 */
.L_x_2060:
[----:B------:R4:W-:Y:S01]  /*3dd0*/  STG.E.U8 desc[UR36][R16.64], R8 ;  /* 0x0000000810007986 */ /* 0x0009e2000c101124 */
[----:B------:R-:W-:Y:S05]  /*3de0*/  BRA `(.L_x_2040) ;  /* 0x0000000400087947 */ /* 0x000fea0003800000 */
.L_x_2058:
        /* <DEDUP_REMOVED lines=16> */
.L_x_2065:
[----:B------:R-:W-:-:S04]  /*3ef0*/  LOP3.LUT R2, R2, 0x80000000, RZ, 0xc0, !PT ;  /* 0x8000000002027812 */ /* 0x000fc800078ec0ff */
[----:B------:R-:W-:-:S04]  /*3f00*/  SHF.R.U32.HI R3, RZ, 0x18, R2 ;  /* 0x00000018ff037819 */ /* 0x000fc80000011602 */
[----:B------:R-:W-:-:S04]  /*3f10*/  LOP3.LUT R0, R0, R3, RZ, 0xfc, !PT ;  /* 0x0000000300007212 */ /* 0x000fc800078efcff */
[----:B------:R-:W-:-:S07]  /*3f20*/  PRMT R8, R0, 0x7610, R8 ;  /* 0x0000761000087816 */ /* 0x000fce0000000008 */
.L_x_2064:
[----:B------:R-:W-:Y:S05]  /*3f30*/  BSYNC B0 ;  /* 0x0000000000007941 */ /* 0x000fea0003800000 */
.L_x_2063:
[----:B------:R3:W-:Y:S01]  /*3f40*/  STG.E.U8 desc[UR36][R16.64], R8 ;  /* 0x0000000810007986 */ /* 0x0007e2000c101124 */
[----:B------:R-:W-:Y:S05]  /*3f50*/  BRA `(.L_x_2040) ;  /* 0x0000000000ac7947 */ /* 0x000fea0003800000 */
.L_x_2057:
[----:B------:R-:W-:-:S13]  /*3f60*/  ISETP.NE.AND P0, PT, R3, 0x1c, PT ;  /* 0x0000001c0300780c */ /* 0x000fda0003f05270 */
[----:B------:R-:W-:Y:S05]  /*3f70*/  @!P0 BRA `(.L_x_2066) ;  /* 0x00000000009c8947 */ /* 0x000fea0003800000 */
[----:B------:R-:W-:-:S13]  /*3f80*/  ISETP.NE.AND P0, PT, R3, 0x1d, PT ;  /* 0x0000001d0300780c */ /* 0x000fda0003f05270 */
[----:B------:R-:W-:Y:S05]  /*3f90*/  @!P0 BRA `(.L_x_2067) ;  /* 0x0000000000888947 */ /* 0x000fea0003800000 */
[----:B------:R-:W-:-:S13]  /*3fa0*/  ISETP.NE.AND P0, PT, R3, 0x2c, PT ;  /* 0x0000002c0300780c */ /* 0x000fda0003f05270 */
[----:B------:R-:W-:Y:S05]  /*3fb0*/  @P0 BRA `(.L_x_2039) ;  /* 0x00000000003c0947 */ /* 0x000fea0003800000 */
        /* <DEDUP_REMOVED lines=15> */
.L_x_2039:
        /* <DEDUP_REMOVED lines=16> */
.L_x_2068:
[----:B------:R-:W-:Y:S05]  /*41b0*/  BRA `(.L_x_2040) ;  /* 0x0000000000147947 */ /* 0x000fea0003800000 */
.L_x_2067:
[----:B------:R-:W0:Y:S02]  /*41c0*/  F2I.U64.TRUNC R2, R2 ;  /* 0x0000000200027311 */ /* 0x000e24000020d800 */
[----:B0-----:R2:W-:Y:S01]  /*41d0*/  STG.E.64 desc[UR36][R16.64], R2 ;  /* 0x0000000210007986 */ /* 0x0015e2000c101b24 */
[----:B------:R-:W-:Y:S05]  /*41e0*/  BRA `(.L_x_2040) ;  /* 0x0000000000087947 */ /* 0x000fea0003800000 */
.L_x_2066:
[----:B------:R-:W0:Y:S02]  /*41f0*/  F2I.FTZ.U32.TRUNC.NTZ R3, R2 ;  /* 0x0000000200037305 */ /* 0x000e24000021f000 */
[----:B0-----:R0:W-:Y:S02]  /*4200*/  STG.E desc[UR36][R16.64], R3 ;  /* 0x0000000310007986 */ /* 0x0011e4000c101924 */
.L_x_2040:
[----:B------:R-:W-:-:S04]  /*4210*/  IMAD R18, R18, 0x200, R23 ;  /* 0x0000020012127824 */ /* 0x000fc800078e0217 */
[----:B------:R-:W-:-:S07]  /*4220*/  VIADD R19, R18, 0x80 ;  /* 0x0000008012137836 */ /* 0x000fce0000000000 */
.L_x_1975:
[----:B------:R-:W-:Y:S05]  /*4230*/  BSYNC B7 ;  /* 0x0000000000077941 */ /* 0x000fea0003800000 */
.L_x_1974:
[----:B------:R-:W-:Y:S01]  /*4240*/  ULDC UR4, c[0x0][0x210] ;  /* 0x0000840000047ab9 */ /* 0x000fe20000000800 */
[----:B------:R-:W-:Y:S01]  /*4250*/  BSSY B7, `(.L_x_2069) ;  /* 0x000041a000077945 */ /* 0x000fe20003800000 */
[----:B------:R-:W-:-:S13]  /*4260*/  ISETP.GE.AND P0, PT, R19, UR4, PT ;  /* 0x0000000413007c0c */ /* 0x000fda000bf06270 */
[----:B------:R-:W-:Y:S05]  /*4270*/  @P0 BRA `(.L_x_2070) ;  /* 0x00000040005c0947 */ /* 0x000fea0003800000 */
[----:B0-----:R-:W0:Y:S01]  /*4280*/  LDC R6, c[0x0][0x218] ;  /* 0x00008600ff067b82 */ /* 0x001e220000000800 */
[----:B------:R-:W-:Y:S02]  /*4290*/  IMAD.MOV.U32 R18, RZ, RZ, RZ ;  /* 0x000000ffff127224 */ /* 0x000fe400078e00ff */
[----:B------:R-:W-:Y:S02]  /*42a0*/  IMAD.MOV.U32 R0, RZ, RZ, RZ ;  /* 0x000000ffff007224 */ /* 0x000fe400078e00ff */
[----:B-1234-:R-:W-:Y:S01]  /*42b0*/  IMAD.MOV.U32 R16, RZ, RZ, RZ ;  /* 0x000000ffff107224 */ /* 0x01efe200078e00ff */
        /* <DEDUP_REMOVED lines=350> */
.L_x_2071:
        /* <DEDUP_REMOVED lines=20> */
[----:B--2---:R4:W0:Y:S01]  /*59e0*/  I2F.S16 R22, R2 ;  /* 0x0000000200167306 */ /* 0x0048220000101400 */
[----:B------:R-:W-:Y:S05]  /*59f0*/  BRA `(.L_x_2078) ;  /* 0x0000000c00387947 */ /* 0x000fea0003800000 */
.L_x_2076:
[----:B------:R-:W2:Y:S02]  /*5a00*/  LDG.E.U8 R2, desc[UR36][R2.64] ;  /* 0x0000002402027981 */ /* 0x000ea4000c1e1100 */
[----:B--2---:R-:W-:Y:S01]  /*5a10*/  I2FP.F32.U32 R22, R2 ;  /* 0x0000000200167245 */ /* 0x004fe20000201000 */
[----:B------:R-:W-:Y:S06]  /*5a20*/  BRA `(.L_x_2078) ;  /* 0x0000000c002c7947 */ /* 0x000fec0003800000 */
.L_x_2075:
[----:B------:R-:W-:-:S13]  /*5a30*/  ISETP.NE.AND P0, PT, R4, 0x2, PT ;  /* 0x000000020400780c */ /* 0x000fda0003f05270 */
[----:B------:R-:W-:Y:S05]  /*5a40*/  @!P0 BRA `(.L_x_2079) ;  /* 0x0000000000288947 */ /* 0x000fea0003800000 */
[----:B------:R-:W-:-:S13]  /*5a50*/  ISETP.NE.AND P0, PT, R4, 0x3, PT ;  /* 0x000000030400780c */ /* 0x000fda0003f05270 */
[----:B------:R-:W-:Y:S05]  /*5a60*/  @!P0 BRA `(.L_x_2080) ;  /* 0x0000000000148947 */ /* 0x000fea0003800000 */
[----:B------:R-:W-:-:S13]  /*5a70*/  ISETP.NE.AND P0, PT, R4, 0x4, PT ;  /* 0x000000040400780c */ /* 0x000fda0003f05270 */
[----:B------:R-:W-:Y:S05]  /*5a80*/  @P0 BRA `(.L_x_2077) ;  /* 0x0000000800b80947 */ /* 0x000fea0003800000 */
[----:B------:R-:W2:Y:S02]  /*5a90*/  LDG.E.64 R22, desc[UR36][R2.64] ;  /* 0x0000002402167981 */ /* 0x000ea4000c1e1b00 */
[----:B--2---:R2:W3:Y:S01]  /*5aa0*/  I2F.S64 R22, R22 ;  /* 0x0000001600167312 */ /* 0x0044e20000301400 */
[----:B------:R-:W-:Y:S05]  /*5ab0*/  BRA `(.L_x_2078) ;  /* 0x0000000c00087947 */ /* 0x000fea0003800000 */
.L_x_2080:
[----:B------:R-:W2:Y:S02]  /*5ac0*/  LDG.E R2, desc[UR36][R2.64] ;  /* 0x0000002402027981 */ /* 0x000ea4000c1e1900 */
[----:B--2---:R-:W-:Y:S01]  /*5ad0*/  I2FP.F32.S32 R22, R2 ;  /* 0x0000000200167245 */ /* 0x004fe20000201400 */
[----:B------:R-:W-:Y:S06]  /*5ae0*/  BRA `(.L_x_2078) ;  /* 0x0000000800fc7947 */ /* 0x000fec0003800000 */
.L_x_2079:
[----:B------:R-:W2:Y:S02]  /*5af0*/  LDG.E.U16 R2, desc[UR36][R2.64] ;  /* 0x0000002402027981 */ /* 0x000ea4000c1e1500 */
[----:B--2---:R0:W1:Y:S01]  /*5b00*/  I2F.S16 R22, R2 ;  /* 0x0000000200167306 */ /* 0x0040620000101400 */
[----:B------:R-:W-:Y:S05]  /*5b10*/  BRA `(.L_x_2078) ;  /* 0x0000000800f07947 */ /* 0x000fea0003800000 */
.L_x_2074:
        /* <DEDUP_REMOVED lines=8> */
.L_x_2082:
[----:B------:R-:W2:Y:S02]  /*5ba0*/  LDG.E.U16 R2, desc[UR36][R2.64] ;  /* 0x0000002402027981 */ /* 0x000ea4000c1e1500 */
[----:B--2---:R-:W-:Y:S01]  /*5bb0*/  HADD2.F32 R22, -RZ, R2.H0_H0 ;  /* 0x20000002ff167230 */ /* 0x004fe20000004100 */
[----:B------:R-:W-:Y:S06]  /*5bc0*/  BRA `(.L_x_2078) ;  /* 0x0000000800c47947 */ /* 0x000fec0003800000 */
.L_x_2081:
        /* <DEDUP_REMOVED lines=8> */
.L_x_2084:
[----:B------:R-:W2:Y:S02]  /*5c50*/  LDG.E.U16 R2, desc[UR36][R2.64] ;  /* 0x0000002402027981 */ /* 0x000ea4000c1e1500 */
[----:B--2---:R-:W-:Y:S01]  /*5c60*/  HADD2.F32 R22, -RZ, R2.H0_H0 ;  /* 0x20000002ff167230 */ /* 0x004fe20000004100 */
[----:B------:R-:W-:Y:S06]  /*5c70*/  BRA `(.L_x_2078) ;  /* 0x0000000800987947 */ /* 0x000fec0003800000 */
.L_x_2083:
[----:B------:R-:W2:Y:S01]  /*5c80*/  LDG.E.64 R2, desc[UR36][R2.64] ;  /* 0x0000002402027981 */ /* 0x000ea2000c1e1b00 */
[----:B------:R-:W-:Y:S01]  /*5c90*/  UMOV UR4, 0xf0000000 ;  /* 0xf000000000047882 */ /* 0x000fe20000000000 */
[----:B------:R-:W-:Y:S01]  /*5ca0*/  UMOV UR5, 0x380fffff ;  /* 0x380fffff00057882 */ /* 0x000fe20000000000 */
[----:B--2---:R-:W0:Y:S01]  /*5cb0*/  F2F.F32.F64 R22, R2 ;  /* 0x0000000200167310 */ /* 0x004e220000301000 */
[----:B------:R-:W-:-:S14]  /*5cc0*/  DSETP.GEU.AND P0, PT, |R2|, UR4, PT ;  /* 0x0000000402007e2a */ /* 0x000fdc000bf0e200 */
[----:B0-----:R-:W-:Y:S01]  /*5cd0*/  @!P0 FMUL R22, R22, 1.175494350822287508e-38 ;  /* 0x0080000016168820 */ /* 0x001fe20000400000 */
[----:B------:R-:W-:Y:S06]  /*5ce0*/  BRA `(.L_x_2078) ;  /* 0x00000008007c7947 */ /* 0x000fec0003800000 */
.L_x_2073:
        /* <DEDUP_REMOVED lines=12> */
.L_x_2087:
[----:B------:R-:W2:Y:S01]  /*5db0*/  LDG.E.64 R2, desc[UR36][R2.64] ;  /* 0x0000002402027981 */ /* 0x000ea2000c1e1b00 */
[----:B------:R-:W-:Y:S01]  /*5dc0*/  UMOV UR4, 0xf0000000 ;  /* 0xf000000000047882 */ /* 0x000fe20000000000 */
[----:B------:R-:W-:Y:S01]  /*5dd0*/  UMOV UR5, 0x380fffff ;  /* 0x380fffff00057882 */ /* 0x000fe20000000000 */
[----:B--2---:R-:W0:Y:S01]  /*5de0*/  F2F.F32.F64 R22, R2 ;  /* 0x0000000200167310 */ /* 0x004e220000301000 */
[----:B------:R-:W-:-:S14]  /*5df0*/  DSETP.GEU.AND P0, PT, |R2|, UR4, PT ;  /* 0x0000000402007e2a */ /* 0x000fdc000bf0e200 */
[----:B0-----:R-:W-:Y:S01]  /*5e00*/  @!P0 FMUL R22, R22, 1.175494350822287508e-38 ;  /* 0x0080000016168820 */ /* 0x001fe20000400000 */
[----:B------:R-:W-:Y:S06]  /*5e10*/  BRA `(.L_x_2078) ;  /* 0x0000000800307947 */ /* 0x000fec0003800000 */
.L_x_2086:
        /* <DEDUP_REMOVED lines=26> */
.L_x_2089:
        /* <DEDUP_REMOVED lines=13> */
.L_x_2088:
[----:B------:R-:W2:Y:S02]  /*6090*/  LDG.E.U16 R2, desc[UR36][R2.64] ;  /* 0x0000002402027981 */ /* 0x000ea4000c1e1500 */
[----:B--2---:R-:W-:Y:S01]  /*60a0*/  IMAD.U32 R22, R2, 0x10000, RZ ;  /* 0x0001000002167824 */ /* 0x004fe200078e00ff */
[----:B------:R-:W-:Y:S06]  /*60b0*/  BRA `(.L_x_2078) ;  /* 0x0000000400887947 */ /* 0x000fec0003800000 */
.L_x_2085:
        /* <DEDUP_REMOVED lines=11> */
.L_x_2092:
        /* <DEDUP_REMOVED lines=20> */
.L_x_2094:
[----:B------:R-:W-:Y:S05]  /*62b0*/  BSYNC B0 ;  /* 0x0000000000007941 */ /* 0x000fea0003800000 */
.L_x_2093:
[----:B------:R-:W-:Y:S01]  /*62c0*/  IMAD.SHL.U32 R2, R2, 0x100000, RZ ;  /* 0x0010000002027824 */ /* 0x000fe200078e00ff */
[----:B------:R-:W-:-:S04]  /*62d0*/  LEA R3, R0, 0x3b800000, 0x17 ;  /* 0x3b80000000037811 */ /* 0x000fc800078eb8ff */
[----:B------:R-:W-:Y:S01]  /*62e0*/  LOP3.LUT R22, R3, R2, R22, 0xfe, !PT ;  /* 0x0000000203167212 */ /* 0x000fe200078efe16 */
[----:B------:R-:W-:Y:S06]  /*62f0*/  BRA `(.L_x_2078) ;  /* 0x0000000000f87947 */ /* 0x000fec0003800000 */
.L_x_2091:
        /* <DEDUP_REMOVED lines=20> */
.L_x_2096:
[----:B------:R-:W-:Y:S05]  /*6440*/  BSYNC B0 ;  /* 0x0000000000007941 */ /* 0x000fea0003800000 */
.L_x_2095:
[----:B------:R-:W-:Y:S01]  /*6450*/  IMAD.SHL.U32 R2, R2, 0x200000, RZ ;  /* 0x0020000002027824 */ /* 0x000fe200078e00ff */
[----:B------:R-:W-:-:S04]  /*6460*/  LEA R3, R0, 0x37800000, 0x17 ;  /* 0x3780000000037811 */ /* 0x000fc800078eb8ff */
[----:B------:R-:W-:Y:S01]  /*6470*/  LOP3.LUT R22, R3, R2, R22, 0xfe, !PT ;  /* 0x0000000203167212 */ /* 0x000fe200078efe16 */
[----:B------:R-:W-:Y:S06]  /*6480*/  BRA `(.L_x_2078) ;  /* 0x0000000000947947 */ /* 0x000fec0003800000 */
.L_x_2090:
        /* <DEDUP_REMOVED lines=14> */
.L_x_2077:
        /* <DEDUP_REMOVED lines=16> */
.L_x_2099:
[----:B------:R-:W-:Y:S01]  /*6670*/  IMAD.MOV.U32 R22, RZ, RZ, RZ ;  /* 0x000000ffff167224 */ /* 0x000fe200078e00ff */
[----:B------:R-:W-:Y:S06]  /*6680*/  BRA `(.L_x_2078) ;  /* 0x0000000000147947 */ /* 0x000fec0003800000 */
.L_x_2098:
[----:B------:R-:W2:Y:S02]  /*6690*/  LDG.E.64 R22, desc[UR36][R2.64] ;  /* 0x0000002402167981 */ /* 0x000ea4000c1e1b00 */
[----:B--2---:R0:W1:Y:S01]  /*66a0*/  I2F.U64 R22, R22 ;  /* 0x0000001600167312 */ /* 0x0040620000301000 */
[----:B------:R-:W-:Y:S05]  /*66b0*/  BRA `(.L_x_2078) ;  /* 0x0000000000087947 */ /* 0x000fea0003800000 */
.L_x_2097:
[----:B------:R-:W2:Y:S02]  /*66c0*/  LDG.E R2, desc[UR36][R2.64] ;  /* 0x0000002402027981 */ /* 0x000ea4000c1e1900 */
[----:B--2---:R-:W-:-:S07]  /*66d0*/  I2FP.F32.U32 R22, R2 ;  /* 0x0000000200167245 */ /* 0x004fce0000201000 */
.L_x_2078:
[----:B------:R-:W-:Y:S05]  /*66e0*/  BSYNC B6 ;  /* 0x0000000000067941 */ /* 0x000fea0003800000 */
.L_x_2072:
[----:B------:R-:W2:Y:S01]  /*66f0*/  LDC.U8 R4, c[0x0][0x4aa] ;  /* 0x00012a80ff047b82 */ /* 0x000ea20000000000 */
[----:B------:R-:W-:Y:S01]  /*6700*/  ULDC.64 UR4, c[0x0][0x488] ;  /* 0x0001220000047ab9 */ /* 0x000fe20000000a00 */
[----:B------:R-:W-:Y:S01]  /*6710*/  BSSY B6, `(.L_x_2100) ;  /* 0x00000df000067945 */ /* 0x000fe20003800000 */
[----:B0---4-:R-:W-:-:S05]  /*6720*/  IADD3 R2, P0, R18, UR4, RZ ;  /* 0x0000000412027c10 */ /* 0x011fca000ff1e0ff */
        /* <DEDUP_REMOVED lines=15> */
.L_x_2104:
[----:B------:R-:W2:Y:S02]  /*6820*/  LDG.E.U8 R0, desc[UR36][R2.64] ;  /* 0x0000002402007981 */ /* 0x000ea4000c1e1100 */
[----:B--2---:R-:W-:Y:S01]  /*6830*/  I2FP.F32.U32 R0, R0 ;  /* 0x0000000000007245 */ /* 0x004fe20000201000 */
[----:B------:R-:W-:Y:S06]  /*6840*/  BRA `(.L_x_2106) ;  /* 0x0000000c002c7947 */ /* 0x000fec0003800000 */
.L_x_2103:
[----:B------:R-:W-:-:S13]  /*6850*/  ISETP.NE.AND P0, PT, R0, 0x2, PT ;  /* 0x000000020000780c */ /* 0x000fda0003f05270 */
[----:B------:R-:W-:Y:S05]  /*6860*/  @!P0 BRA `(.L_x_2107) ;  /* 0x0000000000288947 */ /* 0x000fea0003800000 */
[----:B------:R-:W-:-:S13]  /*6870*/  ISETP.NE.AND P0, PT, R0, 0x3, PT ;  /* 0x000000030000780c */ /* 0x000fda0003f05270 */
[----:B------:R-:W-:Y:S05]  /*6880*/  @!P0 BRA `(.L_x_2108) ;  /* 0x0000000000148947 */ /* 0x000fea0003800000 */
[----:B------:R-:W-:-:S13]  /*6890*/  ISETP.NE.AND P0, PT, R0, 0x4, PT ;  /* 0x000000040000780c */ /* 0x000fda0003f05270 */
[----:B------:R-:W-:Y:S05]  /*68a0*/  @P0 BRA `(.L_x_2105) ;  /* 0x0000000800b80947 */ /* 0x000fea0003800000 */
[----:B------:R-:W2:Y:S02]  /*68b0*/  LDG.E.64 R2, desc[UR36][R2.64] ;  /* 0x0000002402027981 */ /* 0x000ea4000c1e1b00 */
[----:B--2---:R0:W2:Y:S01]  /*68c0*/  I2F.S64 R0, R2 ;  /* 0x0000000200007312 */ /* 0x0040a20000301400 */
[----:B------:R-:W-:Y:S05]  /*68d0*/  BRA `(.L_x_2106) ;  /* 0x0000000c00087947 */ /* 0x000fea0003800000 */
.L_x_2108:
[----:B------:R-:W2:Y:S02]  /*68e0*/  LDG.E R0, desc[UR36][R2.64] ;  /* 0x0000002402007981 */ /* 0x000ea4000c1e1900 */
[----:B--2---:R-:W-:Y:S01]  /*68f0*/  I2FP.F32.S32 R0, R0 ;  /* 0x0000000000007245 */ /* 0x004fe20000201400 */
[----:B------:R-:W-:Y:S06]  /*6900*/  BRA `(.L_x_2106) ;  /* 0x0000000800fc7947 */ /* 0x000fec0003800000 */
.L_x_2107:
[----:B------:R-:W2:Y:S02]  /*6910*/  LDG.E.U16 R0, desc[UR36][R2.64] ;  /* 0x0000002402007981 */ /* 0x000ea4000c1e1500 */
[----:B--2---:R-:W0:Y:S01]  /*6920*/  I2F.S16 R0, R0 ;  /* 0x0000000000007306 */ /* 0x004e220000101400 */
[----:B------:R-:W-:Y:S05]  /*6930*/  BRA `(.L_x_2106) ;  /* 0x0000000800f07947 */ /* 0x000fea0003800000 */
.L_x_2102:
        /* <DEDUP_REMOVED lines=8> */
.L_x_2110:
[----:B------:R-:W2:Y:S02]  /*69c0*/  LDG.E.U16 R0, desc[UR36][R2.64] ;  /* 0x0000002402007981 */ /* 0x000ea4000c1e1500 */
[----:B--2---:R-:W-:Y:S01]  /*69d0*/  HADD2.F32 R0, -RZ, R0.H0_H0 ;  /* 0x20000000ff007230 */ /* 0x004fe20000004100 */
[----:B------:R-:W-:Y:S06]  /*69e0*/  BRA `(.L_x_2106) ;  /* 0x0000000800c47947 */ /* 0x000fec0003800000 */
.L_x_2109:
        /* <DEDUP_REMOVED lines=8> */
.L_x_2112:
[----:B------:R-:W2:Y:S02]  /*6a70*/  LDG.E.U16 R0, desc[UR36][R2.64] ;  /* 0x0000002402007981 */ /* 0x000ea4000c1e1500 */
[----:B--2---:R-:W-:Y:S01]  /*6a80*/  HADD2.F32 R0, -RZ, R0.H0_H0 ;  /* 0x20000000ff007230 */ /* 0x004fe20000004100 */
[----:B------:R-:W-:Y:S06]  /*6a90*/  BRA `(.L_x_2106) ;  /* 0x0000000800987947 */ /* 0x000fec0003800000 */
.L_x_2111:
[----:B------:R-:W2:Y:S01]  /*6aa0*/  LDG.E.64 R2, desc[UR36][R2.64] ;  /* 0x0000002402027981 */ /* 0x000ea2000c1e1b00 */
[----:B------:R-:W-:Y:S01]  /*6ab0*/  UMOV UR4, 0xf0000000 ;  /* 0xf000000000047882 */ /* 0x000fe20000000000 */
[----:B------:R-:W-:Y:S01]  /*6ac0*/  UMOV UR5, 0x380fffff ;  /* 0x380fffff00057882 */ /* 0x000fe20000000000 */
[----:B--2---:R-:W0:Y:S01]  /*6ad0*/  F2F.F32.F64 R0, R2 ;  /* 0x0000000200007310 */ /* 0x004e220000301000 */
[----:B------:R-:W-:-:S14]  /*6ae0*/  DSETP.GEU.AND P0, PT, |R2|, UR4, PT ;  /* 0x0000000402007e2a */ /* 0x000fdc000bf0e200 */
[----:B0-----:R-:W-:Y:S01]  /*6af0*/  @!P0 FMUL R0, R0, 1.175494350822287508e-38 ;  /* 0x0080000000008820 */ /* 0x001fe20000400000 */
[----:B------:R-:W-:Y:S06]  /*6b00*/  BRA `(.L_x_2106) ;  /* 0x00000008007c7947 */ /* 0x000fec0003800000 */
.L_x_2101:
        /* <DEDUP_REMOVED lines=12> */
.L_x_2115:
[----:B------:R-:W2:Y:S01]  /*6bd0*/  LDG.E.64 R2, desc[UR36][R2.64] ;  /* 0x0000002402027981 */ /* 0x000ea2000c1e1b00 */
[----:B------:R-:W-:Y:S01]  /*6be0*/  UMOV UR4, 0xf0000000 ;  /* 0xf000000000047882 */ /* 0x000fe20000000000 */
[----:B------:R-:W-:Y:S01]  /*6bf0*/  UMOV UR5, 0x380fffff ;  /* 0x380fffff00057882 */ /* 0x000fe20000000000 */
[----:B--2---:R-:W0:Y:S01]  /*6c00*/  F2F.F32.F64 R0, R2 ;  /* 0x0000000200007310 */ /* 0x004e220000301000 */
[----:B------:R-:W-:-:S14]  /*6c10*/  DSETP.GEU.AND P0, PT, |R2|, UR4, PT ;  /* 0x0000000402007e2a */ /* 0x000fdc000bf0e200 */
[----:B0-----:R-:W-:Y:S01]  /*6c20*/  @!P0 FMUL R0, R0, 1.175494350822287508e-38 ;  /* 0x0080000000008820 */ /* 0x001fe20000400000 */
[----:B------:R-:W-:Y:S06]  /*6c30*/  BRA `(.L_x_2106) ;  /* 0x0000000800307947 */ /* 0x000fec0003800000 */
.L_x_2114:
        /* <DEDUP_REMOVED lines=26> */
.L_x_2117:
        /* <DEDUP_REMOVED lines=13> */
.L_x_2116:
[----:B------:R-:W2:Y:S02]  /*6eb0*/  LDG.E.U16 R0, desc[UR36][R2.64] ;  /* 0x0000002402007981 */ /* 0x000ea4000c1e1500 */
[----:B--2---:R-:W-:Y:S01]  /*6ec0*/  IMAD.U32 R0, R0, 0x10000, RZ ;  /* 0x0001000000007824 */ /* 0x004fe200078e00ff */
[----:B------:R-:W-:Y:S06]  /*6ed0*/  BRA `(.L_x_2106) ;  /* 0x0000000400887947 */ /* 0x000fec0003800000 */
.L_x_2113:
        /* <DEDUP_REMOVED lines=11> */
.L_x_2120:
        /* <DEDUP_REMOVED lines=20> */
.L_x_2122:
[----:B------:R-:W-:Y:S05]  /*70d0*/  BSYNC B0 ;  /* 0x0000000000007941 */ /* 0x000fea0003800000 */
.L_x_2121:
[----:B------:R-:W-:Y:S01]  /*70e0*/  LEA R3, R0, 0x3b800000, 0x17 ;  /* 0x3b80000000037811 */ /* 0x000fe200078eb8ff */
[----:B------:R-:W-:-:S05]  /*70f0*/  IMAD.SHL.U32 R0, R2, 0x100000, RZ ;  /* 0x0010000002007824 */ /* 0x000fca00078e00ff */
[----:B------:R-:W-:Y:S01]  /*7100*/  LOP3.LUT R0, R3, R0, R4, 0xfe, !PT ;  /* 0x0000000003007212 */ /* 0x000fe200078efe04 */
[----:B------:R-:W-:Y:S06]  /*7110*/  BRA `(.L_x_2106) ;  /* 0x0000000000f87947 */ /* 0x000fec0003800000 */
.L_x_2119:
        /* <DEDUP_REMOVED lines=20> */
.L_x_2124:
[----:B------:R-:W-:Y:S05]  /*7260*/  BSYNC B0 ;  /* 0x0000000000007941 */ /* 0x000fea0003800000 */
.L_x_2123:
[----:B------:R-:W-:Y:S01]  /*7270*/  LEA R3, R0, 0x37800000, 0x17 ;  /* 0x3780000000037811 */ /* 0x000fe200078eb8ff */
[----:B------:R-:W-:-:S05]  /*7280*/  IMAD.SHL.U32 R0, R2, 0x200000, RZ ;  /* 0x0020000002007824 */ /* 0x000fca00078e00ff */
[----:B------:R-:W-:Y:S01]  /*7290*/  LOP3.LUT R0, R3, R0, R4, 0xfe, !PT ;  /* 0x0000000003007212 */ /* 0x000fe200078efe04 */
[----:B------:R-:W-:Y:S06]  /*72a0*/  BRA `(.L_x_2106) ;  /* 0x0000000000947947 */ /* 0x000fec0003800000 */
.L_x_2118:
        /* <DEDUP_REMOVED lines=14> */
.L_x_2105:
        /* <DEDUP_REMOVED lines=15> */
[----:B01-3-5:R-:W-:Y:S05]  /*7480*/  CALL.ABS.NOINC R2 ;  /* 0x0000000002007343 */ /* 0x02bfea0003c00000 */
.L_x_2127:
[----:B------:R-:W-:Y:S01]  /*7490*/  IMAD.MOV.U32 R0, RZ, RZ, RZ ;  /* 0x000000ffff007224 */ /* 0x000fe200078e00ff */
[----:B------:R-:W-:Y:S06]  /*74a0*/  BRA `(.L_x_2106) ;  /* 0x0000000000147947 */ /* 0x000fec0003800000 */
.L_x_2126:
[----:B------:R-:W2:Y:S02]  /*74b0*/  LDG.E.64 R2, desc[UR36][R2.64] ;  /* 0x0000002402027981 */ /* 0x000ea4000c1e1b00 */
[----:B--2---:R0:W2:Y:S01]  /*74c0*/  I2F.U64 R0, R2 ;  /* 0x0000000200007312 */ /* 0x0040a20000301000 */
[----:B------:R-:W-:Y:S05]  /*74d0*/  BRA `(.L_x_2106) ;  /* 0x0000000000087947 */ /* 0x000fea0003800000 */
.L_x_2125:
[----:B------:R-:W2:Y:S02]  /*74e0*/  LDG.E R0, desc[UR36][R2.64] ;  /* 0x0000002402007981 */ /* 0x000ea4000c1e1900 */
[----:B--2---:R-:W-:-:S07]  /*74f0*/  I2FP.F32.U32 R0, R0 ;  /* 0x0000000000007245 */ /* 0x004fce0000201000 */
.L_x_2106:
[----:B------:R-:W-:Y:S05]  /*7500*/  BSYNC B6 ;  /* 0x0000000000067941 */ /* 0x000fea0003800000 */
.L_x_2100:
[----:B------:R-:W1:Y:S01]  /*7510*/  LDC.U8 R5, c[0x0][0x4a8] ;  /* 0x00012a00ff057b82 */ /* 0x000e620000000000 */
[----:B0-2--5:R-:W-:Y:S01]  /*7520*/  FSETP.GTU.FTZ.AND P0, PT, R0, -3, PT ;  /* 0xc04000000000780b */ /* 0x025fe20003f1c000 */
[----:B------:R-:W-:Y:S01]  /*7530*/  BSSY B0, `(.L_x_2128) ;  /* 0x000000a000007945 */ /* 0x000fe20003800000 */
[----:B----4-:R-:W-:Y:S01]  /*7540*/  IMAD.MOV.U32 R2, RZ, RZ, RZ ;  /* 0x000000ffff027224 */ /* 0x010fe200078e00ff */
[----:B-1----:R-:W-:-:S04]  /*7550*/  PRMT R4, R5, 0x9910, RZ ;  /* 0x0000991005047816 */ /* 0x002fc800000000ff */
[----:B------:R-:W-:-:S06]  /*7560*/  ISETP.GT.AND P1, PT, R4, 0x9, PT ;  /* 0x000000090400780c */ /* 0x000fcc0003f24270 */
[----:B------:R-:W-:Y:S07]  /*7570*/  @!P0 BRA `(.L_x_2129) ;  /* 0x0000000000148947 */ /* 0x000fee0003800000 */
[----:B------:R-:W-:Y:S01]  /*7580*/  FSETP.GEU.FTZ.AND P0, PT, R0, 3, PT ;  /* 0x404000000000780b */ /* 0x000fe20003f1e000 */
[----:B---3--:R-:W-:-:S12]  /*7590*/  IMAD.MOV.U32 R2, RZ, RZ, R22 ;  /* 0x000000ffff027224 */ /* 0x008fd800078e0016 */
[----:B------:R-:W-:-:S04]  /*75a0*/  @!P0 IMAD.MOV.U32 R3, RZ, RZ, 0x3eaaaaab ;  /* 0x3eaaaaabff038424 */ /* 0x000fc800078e00ff */
[----:B------:R-:W-:-:S04]  /*75b0*/  @!P0 FFMA.FTZ R3, R0, R3, 0.5 ;  /* 0x3f00000000038423 */ /* 0x000fc80000010003 */
[----:B------:R-:W-:-:S07]  /*75c0*/  @!P0 FMUL.FTZ R2, R3, R22 ;  /* 0x0000001603028220 */ /* 0x000fce0000410000 */
.L_x_2129:
[----:B------:R-:W-:Y:S05]  /*75d0*/  BSYNC B0 ;  /* 0x0000000000007941 */ /* 0x000fea0003800000 */
.L_x_2128:
        /* <DEDUP_REMOVED lines=12> */
.L_x_2133:
[----:B------:R-:W0:Y:S02]  /*76a0*/  F2I.S64.TRUNC R2, R2 ;  /* 0x0000000200027311 */ /* 0x000e24000020d900 */
[----:B0-----:R-:W-:-:S05]  /*76b0*/  IMAD.MOV.U32 R5, RZ, RZ, R2 ;  /* 0x000000ffff057224 */ /* 0x001fca00078e0002 */
[----:B------:R0:W-:Y:S01]  /*76c0*/  STG.E.U8 desc[UR36][R16.64], R5 ;  /* 0x0000000510007986 */ /* 0x0001e2000c101124 */
[----:B------:R-:W-:Y:S05]  /*76d0*/  BRA `(.L_x_2135) ;  /* 0x0000000c00407947 */ /* 0x000fea0003800000 */
.L_x_2132:
        /* <DEDUP_REMOVED lines=9> */
.L_x_2137:
[----:B------:R-:W0:Y:S02]  /*7770*/  F2I.FTZ.TRUNC.NTZ R3, R2 ;  /* 0x0000000200037305 */ /* 0x000e24000021f100 */
[----:B0-----:R2:W-:Y:S01]  /*7780*/  STG.E desc[UR36][R16.64], R3 ;  /* 0x0000000310007986 */ /* 0x0015e2000c101924 */
[----:B------:R-:W-:Y:S05]  /*7790*/  BRA `(.L_x_2135) ;  /* 0x0000000c00107947 */ /* 0x000fea0003800000 */
.L_x_2136:
[----:B------:R-:W0:Y:S02]  /*77a0*/  F2I.FTZ.TRUNC.NTZ R3, R2 ;  /* 0x0000000200037305 */ /* 0x000e24000021f100 */
[----:B0-----:R0:W-:Y:S01]  /*77b0*/  STG.E.U16 desc[UR36][R16.64], R3 ;  /* 0x0000000310007986 */ /* 0x0011e2000c101524 */
[----:B------:R-:W-:Y:S05]  /*77c0*/  BRA `(.L_x_2135) ;  /* 0x0000000c00047947 */ /* 0x000fea0003800000 */
.L_x_2131:
        /* <DEDUP_REMOVED lines=8> */
.L_x_2139:
[----:B------:R-:W-:-:S05]  /*7850*/  F2FP.F16.F32.PACK_AB R2, RZ, R2 ;  /* 0x00000002ff02723e */ /* 0x000fca00000000ff */
[----:B------:R0:W-:Y:S01]  /*7860*/  STG.E.U16 desc[UR36][R16.64], R2 ;  /* 0x0000000210007986 */ /* 0x0001e2000c101524 */
[----:B------:R-:W-:Y:S05]  /*7870*/  BRA `(.L_x_2135) ;  /* 0x0000000800d87947 */ /* 0x000fea0003800000 */
.L_x_2138:
        /* <DEDUP_REMOVED lines=9> */
.L_x_2141:
[----:B------:R-:W-:-:S04]  /*7910*/  F2FP.F16.F32.PACK_AB R3, RZ, R2 ;  /* 0x00000002ff03723e */ /* 0x000fc800000000ff */
[----:B------:R-:W-:-:S05]  /*7920*/  PRMT R3, R3, 0x5410, RZ ;  /* 0x0000541003037816 */ /* 0x000fca00000000ff */
[----:B------:R0:W-:Y:S01]  /*7930*/  STG.E desc[UR36][R16.64], R3 ;  /* 0x0000000310007986 */ /* 0x0001e2000c101924 */
[----:B------:R-:W-:Y:S05]  /*7940*/  BRA `(.L_x_2135) ;  /* 0x0000000800a47947 */ /* 0x000fea0003800000 */
.L_x_2140:
[----:B------:R-:W-:-:S06]  /*7950*/  FMUL.FTZ R2, R2, 1 ;  /* 0x3f80000002027820 */ /* 0x000fcc0000410000 */
[----:B------:R-:W0:Y:S02]  /*7960*/  F2F.F64.F32 R2, R2 ;  /* 0x0000000200027310 */ /* 0x000e240000201800 */
[----:B0-----:R0:W-:Y:S01]  /*7970*/  STG.E.64 desc[UR36][R16.64], R2 ;  /* 0x0000000210007986 */ /* 0x0011e2000c101b24 */
[----:B------:R-:W-:Y:S05]  /*7980*/  BRA `(.L_x_2135) ;  /* 0x0000000800947947 */ /* 0x000fea0003800000 */
.L_x_2130:
        /* <DEDUP_REMOVED lines=12> */
.L_x_2144:
[----:B------:R-:W-:Y:S01]  /*7a50*/  FMUL.FTZ R4, R2, 1 ;  /* 0x3f80000002047820 */ /* 0x000fe20000410000 */
[----:B------:R-:W-:-:S05]  /*7a60*/  CS2R R6, SRZ ;  /* 0x0000000000067805 */ /* 0x000fca000001ff00 */
[----:B------:R-:W0:Y:S02]  /*7a70*/  F2F.F64.F32 R4, R4 ;  /* 0x0000000400047310 */ /* 0x000e240000201800 */
[----:B0-----:R0:W-:Y:S01]  /*7a80*/  STG.E.128 desc[UR36][R16.64], R4 ;  /* 0x0000000410007986 */ /* 0x0011e2000c101d24 */
[----:B------:R-:W-:Y:S05]  /*7a90*/  BRA `(.L_x_2135) ;  /* 0x0000000800507947 */ /* 0x000fea0003800000 */
.L_x_2143:
        /* <DEDUP_REMOVED lines=20> */
.L_x_2148:
[----:B------:R-:W-:Y:S05]  /*7be0*/  BSYNC B0 ;  /* 0x0000000000007941 */ /* 0x000fea0003800000 */
.L_x_2147:
[----:B------:R-:W-:-:S05]  /*7bf0*/  LOP3.LUT R5, R0, R5, RZ, 0xfc, !PT ;  /* 0x0000000500057212 */ /* 0x000fca00078efcff */
[----:B------:R0:W-:Y:S01]  /*7c00*/  STG.E.U8 desc[UR36][R16.64], R5 ;  /* 0x0000000510007986 */ /* 0x0001e2000c101124 */
[----:B------:R-:W-:Y:S05]  /*7c10*/  BRA `(.L_x_2135) ;  /* 0x0000000400f07947 */ /* 0x000fea0003800000 */
.L_x_2146:
        /* <DEDUP_REMOVED lines=12> */
.L_x_2150:
[----:B------:R-:W-:Y:S01]  /*7ce0*/  IMAD.MOV.U32 R0, RZ, RZ, 0x7f ;  /* 0x0000007fff007424 */ /* 0x000fe200078e00ff */
[----:B------:R-:W-:-:S04]  /*7cf0*/  ISETP.GT.U32.AND P0, PT, R4, 0x7f800000, PT ;  /* 0x7f8000000400780c */ /* 0x000fc80003f04070 */
[----:B------:R-:W-:-:S09]  /*7d00*/  SEL R0, R0, 0x7c, P0 ;  /* 0x0000007c00007807 */ /* 0x000fd20000000000 */
.L_x_2151:
[----:B------:R-:W-:Y:S05]  /*7d10*/  BSYNC B0 ;  /* 0x0000000000007941 */ /* 0x000fea0003800000 */
.L_x_2149:
[----:B------:R-:W-:-:S04]  /*7d20*/  LOP3.LUT R2, R2, 0x80000000, RZ, 0xc0, !PT ;  /* 0x8000000002027812 */ /* 0x000fc800078ec0ff */
[----:B------:R-:W-:-:S04]  /*7d30*/  SHF.R.U32.HI R3, RZ, 0x18, R2 ;  /* 0x00000018ff037819 */ /* 0x000fc80000011602 */
[----:B------:R-:W-:-:S05]  /*7d40*/  LOP3.LUT R3, R0, R3, RZ, 0xfc, !PT ;  /* 0x0000000300037212 */ /* 0x000fca00078efcff */
[----:B------:R0:W-:Y:S01]  /*7d50*/  STG.E.U8 desc[UR36][R16.64], R3 ;  /* 0x0000000310007986 */ /* 0x0001e2000c101124 */
[----:B------:R-:W-:Y:S05]  /*7d60*/  BRA `(.L_x_2135) ;  /* 0x00000004009c7947 */ /* 0x000fea0003800000 */
.L_x_2145:
[----:B------:R-:W-:-:S05]  /*7d70*/  F2FP.BF16.F32.PACK_AB R2, RZ, R2 ;  /* 0x00000002ff02723e */ /* 0x000fca00000010ff */
[----:B------:R0:W-:Y:S01]  /*7d80*/  STG.E.U16 desc[UR36][R16.64], R2 ;  /* 0x0000000210007986 */ /* 0x0001e2000c101524 */
[----:B------:R-:W-:Y:S05]  /*7d90*/  BRA `(.L_x_2135) ;  /* 0x0000000400907947 */ /* 0x000fea0003800000 */
.L_x_2142:
        /* <DEDUP_REMOVED lines=11> */
.L_x_2154:
        /* <DEDUP_REMOVED lines=16> */
.L_x_2157:
[----:B------:R-:W-:-:S04]  /*7f50*/  LOP3.LUT R2, R2, 0x80000000, RZ, 0xc0, !PT ;  /* 0x8000000002027812 */ /* 0x000fc800078ec0ff */
[----:B------:R-:W-:-:S04]  /*7f60*/  SHF.R.U32.HI R3, RZ, 0x18, R2 ;  /* 0x00000018ff037819 */ /* 0x000fc80000011602 */
[----:B------:R-:W-:-:S04]  /*7f70*/  LOP3.LUT R0, R0, R3, RZ, 0xfc, !PT ;  /* 0x0000000300007212 */ /* 0x000fc800078efcff */
[----:B------:R-:W-:-:S07]  /*7f80*/  PRMT R8, R0, 0x7610, R8 ;  /* 0x0000761000087816 */ /* 0x000fce0000000008 */
.L_x_2156:
[----:B------:R-:W-:Y:S05]  /*7f90*/  BSYNC B0 ;  /* 0x0000000000007941 */ /* 0x000fea0003800000 */
.L_x_2155:
[----:B------:R0:W-:Y:S01]  /*7fa0*/  STG.E.U8 desc[UR36][R16.64], R8 ;  /* 0x0000000810007986 */ /* 0x0001e2000c101124 */
[----:B------:R-:W-:Y:S05]  /*7fb0*/  BRA `(.L_x_2135) ;  /* 0x0000000400087947 */ /* 0x000fea0003800000 */
.L_x_2153:
        /* <DEDUP_REMOVED lines=16> */
.L_x_2160:
[----:B------:R-:W-:-:S04]  /*80c0*/  LOP3.LUT R2, R2, 0x80000000, RZ, 0xc0, !PT ;  /* 0x8000000002027812 */ /* 0x000fc800078ec0ff */
[----:B------:R-:W-:-:S04]  /*80d0*/  SHF.R.U32.HI R3, RZ, 0x18, R2 ;  /* 0x00000018ff037819 */ /* 0x000fc80000011602 */
[----:B------:R-:W-:-:S04]  /*80e0*/  LOP3.LUT R0, R0, R3, RZ, 0xfc, !PT ;  /* 0x0000000300007212 */ /* 0x000fc800078efcff */
[----:B------:R-:W-:-:S07]  /*80f0*/  PRMT R8, R0, 0x7610, R8 ;  /* 0x0000761000087816 */ /* 0x000fce0000000008 */
.L_x_2159:
[----:B------:R-:W-:Y:S05]  /*8100*/  BSYNC B0 ;  /* 0x0000000000007941 */ /* 0x000fea0003800000 */
.L_x_2158:
[----:B------:R0:W-:Y:S01]  /*8110*/  STG.E.U8 desc[UR36][R16.64], R8 ;  /* 0x0000000810007986 */ /* 0x0001e2000c101124 */
[----:B------:R-:W-:Y:S05]  /*8120*/  BRA `(.L_x_2135) ;  /* 0x0000000000ac7947 */ /* 0x000fea0003800000 */
.L_x_2152:
        /* <DEDUP_REMOVED lines=21> */
.L_x_2134:
        /* <DEDUP_REMOVED lines=15> */
[----:B-1-3--:R-:W-:Y:S05]  /*8370*/  CALL.ABS.NOINC R2 ;  /* 0x0000000002007343 */ /* 0x00afea0003c00000 */
.L_x_2163:
[----:B------:R-:W-:Y:S05]  /*8380*/  BRA `(.L_x_2135) ;  /* 0x0000000000147947 */ /* 0x000fea0003800000 */
.L_x_2162:
[----:B------:R-:W0:Y:S02]  /*8390*/  F2I.U64.TRUNC R2, R2 ;  /* 0x0000000200027311 */ /* 0x000e24000020d800 */
[----:B0-----:R0:W-:Y:S01]  /*83a0*/  STG.E.64 desc[UR36][R16.64], R2 ;  /* 0x0000000210007986 */ /* 0x0011e2000c101b24 */
[----:B------:R-:W-:Y:S05]  /*83b0*/  BRA `(.L_x_2135) ;  /* 0x0000000000087947 */ /* 0x000fea0003800000 */
.L_x_2161:
[----:B------:R-:W0:Y:S02]  /*83c0*/  F2I.FTZ.U32.TRUNC.NTZ R3, R2 ;  /* 0x0000000200037305 */ /* 0x000e24000021f000 */
[----:B0-----:R0:W-:Y:S02]  /*83d0*/  STG.E desc[UR36][R16.64], R3 ;  /* 0x0000000310007986 */ /* 0x0011e4000c101924 */
.L_x_2135:
[----:B------:R-:W-:-:S07]  /*83e0*/  VIADD R19, R19, 0x80 ;  /* 0x0000008013137836 */ /* 0x000fce0000000000 */
.L_x_2070:
[----:B------:R-:W-:Y:S05]  /*83f0*/  BSYNC B7 ;  /* 0x0000000000077941 */ /* 0x000fea0003800000 */
.L_x_2069:
        /* <DEDUP_REMOVED lines=358> */
.L_x_2166:
        /* <DEDUP_REMOVED lines=22> */
.L_x_2171:
[----:B------:R-:W2:Y:S02]  /*9bc0*/  LDG.E.U8 R2, desc[UR36][R2.64] ;  /* 0x0000002402027981 */ /* 0x000ea4000c1e1100 */
[----:B--2---:R-:W-:Y:S01]  /*9bd0*/  I2FP.F32.U32 R22, R2 ;  /* 0x0000000200167245 */ /* 0x004fe20000201000 */
[----:B------:R-:W-:Y:S06]  /*9be0*/  BRA `(.L_x_2173) ;  /* 0x0000000c002c7947 */ /* 0x000fec0003800000 */
.L_x_2170:
        /* <DEDUP_REMOVED lines=9> */
.L_x_2175:
[----:B------:R-:W2:Y:S02]  /*9c80*/  LDG.E R2, desc[UR36][R2.64] ;  /* 0x0000002402027981 */ /* 0x000ea4000c1e1900 */
[----:B--2---:R-:W-:Y:S01]  /*9c90*/  I2FP.F32.S32 R22, R2 ;  /* 0x0000000200167245 */ /* 0x004fe20000201400 */
[----:B------:R-:W-:Y:S06]  /*9ca0*/  BRA `(.L_x_2173) ;  /* 0x0000000800fc7947 */ /* 0x000fec0003800000 */
.L_x_2174:
[----:B------:R-:W2:Y:S02]  /*9cb0*/  LDG.E.U16 R2, desc[UR36][R2.64] ;  /* 0x0000002402027981 */ /* 0x000ea4000c1e1500 */
[----:B--2---:R0:W1:Y:S01]  /*9cc0*/  I2F.S16 R22, R2 ;  /* 0x0000000200167306 */ /* 0x0040620000101400 */
[----:B------:R-:W-:Y:S05]  /*9cd0*/  BRA `(.L_x_2173) ;  /* 0x0000000800f07947 */ /* 0x000fea0003800000 */
.L_x_2169:
        /* <DEDUP_REMOVED lines=8> */
.L_x_2177:
[----:B------:R-:W2:Y:S02]  /*9d60*/  LDG.E.U16 R2, desc[UR36][R2.64] ;  /* 0x0000002402027981 */ /* 0x000ea4000c1e1500 */
[----:B--2---:R-:W-:Y:S01]  /*9d70*/  HADD2.F32 R22, -RZ, R2.H0_H0 ;  /* 0x20000002ff167230 */ /* 0x004fe20000004100 */
[----:B------:R-:W-:Y:S06]  /*9d80*/  BRA `(.L_x_2173) ;  /* 0x0000000800c47947 */ /* 0x000fec0003800000 */
.L_x_2176:
        /* <DEDUP_REMOVED lines=8> */
.L_x_2179:
[----:B------:R-:W2:Y:S02]  /*9e10*/  LDG.E.U16 R2, desc[UR36][R2.64] ;  /* 0x0000002402027981 */ /* 0x000ea4000c1e1500 */
[----:B--2---:R-:W-:Y:S01]  /*9e20*/  HADD2.F32 R22, -RZ, R2.H0_H0 ;  /* 0x20000002ff167230 */ /* 0x004fe20000004100 */
[----:B------:R-:W-:Y:S06]  /*9e30*/  BRA `(.L_x_2173) ;  /* 0x0000000800987947 */ /* 0x000fec0003800000 */
.L_x_2178:
[----:B------:R-:W2:Y:S01]  /*9e40*/  LDG.E.64 R2, desc[UR36][R2.64] ;  /* 0x0000002402027981 */ /* 0x000ea2000c1e1b00 */
[----:B------:R-:W-:Y:S01]  /*9e50*/  UMOV UR4, 0xf0000000 ;  /* 0xf000000000047882 */ /* 0x000fe20000000000 */
[----:B------:R-:W-:Y:S01]  /*9e60*/  UMOV UR5, 0x380fffff ;  /* 0x380fffff00057882 */ /* 0x000fe20000000000 */
[----:B--2---:R-:W0:Y:S01]  /*9e70*/  F2F.F32.F64 R22, R2 ;  /* 0x0000000200167310 */ /* 0x004e220000301000 */
[----:B------:R-:W-:-:S14]  /*9e80*/  DSETP.GEU.AND P0, PT, |R2|, UR4, PT ;  /* 0x0000000402007e2a */ /* 0x000fdc000bf0e200 */
[----:B0-----:R-:W-:Y:S01]  /*9e90*/  @!P0 FMUL R22, R22, 1.175494350822287508e-38 ;  /* 0x0080000016168820 */ /* 0x001fe20000400000 */
[----:B------:R-:W-:Y:S06]  /*9ea0*/  BRA `(.L_x_2173) ;  /* 0x00000008007c7947 */ /* 0x000fec0003800000 */
.L_x_2168:
        /* <DEDUP_REMOVED lines=12> */
.L_x_2182:
[----:B------:R-:W2:Y:S01]  /*9f70*/  LDG.E.64 R2, desc[UR36][R2.64] ;  /* 0x0000002402027981 */ /* 0x000ea2000c1e1b00 */
[----:B------:R-:W-:Y:S01]  /*9f80*/  UMOV UR4, 0xf0000000 ;  /* 0xf000000000047882 */ /* 0x000fe20000000000 */
[----:B------:R-:W-:Y:S01]  /*9f90*/  UMOV UR5, 0x380fffff ;  /* 0x380fffff00057882 */ /* 0x000fe20000000000 */
[----:B--2---:R-:W0:Y:S01]  /*9fa0*/  F2F.F32.F64 R22, R2 ;  /* 0x0000000200167310 */ /* 0x004e220000301000 */
[----:B------:R-:W-:-:S14]  /*9fb0*/  DSETP.GEU.AND P0, PT, |R2|, UR4, PT ;  /* 0x0000000402007e2a */ /* 0x000fdc000bf0e200 */
[----:B0-----:R-:W-:Y:S01]  /*9fc0*/  @!P0 FMUL R22, R22, 1.175494350822287508e-38 ;  /* 0x0080000016168820 */ /* 0x001fe20000400000 */
[----:B------:R-:W-:Y:S06]  /*9fd0*/  BRA `(.L_x_2173) ;  /* 0x0000000800307947 */ /* 0x000fec0003800000 */
.L_x_2181:
        /* <DEDUP_REMOVED lines=26> */
.L_x_2184:
        /* <DEDUP_REMOVED lines=13> */
.L_x_2183:
[----:B------:R-:W2:Y:S02]  /*a250*/  LDG.E.U16 R2, desc[UR36][R2.64] ;  /* 0x0000002402027981 */ /* 0x000ea4000c1e1500 */
[----:B--2---:R-:W-:Y:S01]  /*a260*/  IMAD.U32 R22, R2, 0x10000, RZ ;  /* 0x0001000002167824 */ /* 0x004fe200078e00ff */
[----:B------:R-:W-:Y:S06]  /*a270*/  BRA `(.L_x_2173) ;  /* 0x0000000400887947 */ /* 0x000fec0003800000 */
.L_x_2180:
        /* <DEDUP_REMOVED lines=11> */
.L_x_2187:
        /* <DEDUP_REMOVED lines=20> */
.L_x_2189:
[----:B------:R-:W-:Y:S05]  /*a470*/  BSYNC B0 ;  /* 0x0000000000007941 */ /* 0x000fea0003800000 */
.L_x_2188:
[----:B------:R-:W-:Y:S01]  /*a480*/  IMAD.SHL.U32 R2, R2, 0x100000, RZ ;  /* 0x0010000002027824 */ /* 0x000fe200078e00ff */
[----:B------:R-:W-:-:S04]  /*a490*/  LEA R3, R0, 0x3b800000, 0x17 ;  /* 0x3b80000000037811 */ /* 0x000fc800078eb8ff */
[----:B------:R-:W-:Y:S01]  /*a4a0*/  LOP3.LUT R22, R3, R2, R22, 0xfe, !PT ;  /* 0x0000000203167212 */ /* 0x000fe200078efe16 */
[----:B------:R-:W-:Y:S06]  /*a4b0*/  BRA `(.L_x_2173) ;  /* 0x0000000000f87947 */ /* 0x000fec0003800000 */
.L_x_2186:
        /* <DEDUP_REMOVED lines=20> */
.L_x_2191:
[----:B------:R-:W-:Y:S05]  /*a600*/  BSYNC B0 ;  /* 0x0000000000007941 */ /* 0x000fea0003800000 */
.L_x_2190:
[----:B------:R-:W-:Y:S01]  /*a610*/  IMAD.SHL.U32 R2, R2, 0x200000, RZ ;  /* 0x0020000002027824 */ /* 0x000fe200078e00ff */
[----:B------:R-:W-:-:S04]  /*a620*/  LEA R3, R0, 0x37800000, 0x17 ;  /* 0x3780000000037811 */ /* 0x000fc800078eb8ff */
[----:B------:R-:W-:Y:S01]  /*a630*/  LOP3.LUT R22, R3, R2, R22, 0xfe, !PT ;  /* 0x0000000203167212 */ /* 0x000fe200078efe16 */
[----:B------:R-:W-:Y:S06]  /*a640*/  BRA `(.L_x_2173) ;  /* 0x0000000000947947 */ /* 0x000fec0003800000 */
.L_x_2185:
        /* <DEDUP_REMOVED lines=14> */
.L_x_2172:
        /* <DEDUP_REMOVED lines=16> */
.L_x_2194:
[----:B------:R-:W-:Y:S01]  /*a830*/  IMAD.MOV.U32 R22, RZ, RZ, RZ ;  /* 0x000000ffff167224 */ /* 0x000fe200078e00ff */
[----:B------:R-:W-:Y:S06]  /*a840*/  BRA `(.L_x_2173) ;  /* 0x0000000000147947 */ /* 0x000fec0003800000 */
.L_x_2193:
[----:B------:R-:W2:Y:S02]  /*a850*/  LDG.E.64 R22, desc[UR36][R2.64] ;  /* 0x0000002402167981 */ /* 0x000ea4000c1e1b00 */
[----:B--2---:R0:W1:Y:S01]  /*a860*/  I2F.U64 R22, R22 ;  /* 0x0000001600167312 */ /* 0x0040620000301000 */
[----:B------:R-:W-:Y:S05]  /*a870*/  BRA `(.L_x_2173) ;  /* 0x0000000000087947 */ /* 0x000fea0003800000 */
.L_x_2192:
[----:B------:R-:W2:Y:S02]  /*a880*/  LDG.E R2, desc[UR36][R2.64] ;  /* 0x0000002402027981 */ /* 0x000ea4000c1e1900 */
[----:B--2---:R-:W-:-:S07]  /*a890*/  I2FP.F32.U32 R22, R2 ;  /* 0x0000000200167245 */ /* 0x004fce0000201000 */
.L_x_2173:
[----:B------:R-:W-:Y:S05]  /*a8a0*/  BSYNC B6 ;  /* 0x0000000000067941 */ /* 0x000fea0003800000 */
.L_x_2167:
        /* <DEDUP_REMOVED lines=17> */
[----:B--2---:R-:W4:Y:S01]  /*a9c0*/  I2F.S16 R0, R0 ;  /* 0x0000000000007306 */ /* 0x004f220000101400 */
[----:B------:R-:W-:Y:S05]  /*a9d0*/  BRA `(.L_x_2201) ;  /* 0x0000000c00387947 */ /* 0x000fea0003800000 */
.L_x_2199:
[----:B------:R-:W2:Y:S02]  /*a9e0*/  LDG.E.U8 R0, desc[UR36][R2.64] ;  /* 0x0000002402007981 */ /* 0x000ea4000c1e1100 */
[----:B--2---:R-:W-:Y:S01]  /*a9f0*/  I2FP.F32.U32 R0, R0 ;  /* 0x0000000000007245 */ /* 0x004fe20000201000 */
[----:B------:R-:W-:Y:S06]  /*aa00*/  BRA `(.L_x_2201) ;  /* 0x0000000c002c7947 */ /* 0x000fec0003800000 */
.L_x_2198:
        /* <DEDUP_REMOVED lines=9> */
.L_x_2203:
[----:B------:R-:W2:Y:S02]  /*aaa0*/  LDG.E R0, desc[UR36][R2.64] ;  /* 0x0000002402007981 */ /* 0x000ea4000c1e1900 */
[----:B--2---:R-:W-:Y:S01]  /*aab0*/  I2FP.F32.S32 R0, R0 ;  /* 0x0000000000007245 */ /* 0x004fe20000201400 */
[----:B------:R-:W-:Y:S06]  /*aac0*/  BRA `(.L_x_2201) ;  /* 0x0000000800fc7947 */ /* 0x000fec0003800000 */
.L_x_2202:
[----:B------:R-:W2:Y:S02]  /*aad0*/  LDG.E.U16 R0, desc[UR36][R2.64] ;  /* 0x0000002402007981 */ /* 0x000ea4000c1e1500 */
[----:B--2---:R-:W0:Y:S01]  /*aae0*/  I2F.S16 R0, R0 ;  /* 0x0000000000007306 */ /* 0x004e220000101400 */
[----:B------:R-:W-:Y:S05]  /*aaf0*/  BRA `(.L_x_2201) ;  /* 0x0000000800f07947 */ /* 0x000fea0003800000 */
.L_x_2197:
        /* <DEDUP_REMOVED lines=8> */
.L_x_2205:
[----:B------:R-:W2:Y:S02]  /*ab80*/  LDG.E.U16 R0, desc[UR36][R2.64] ;  /* 0x0000002402007981 */ /* 0x000ea4000c1e1500 */
[----:B--2---:R-:W-:Y:S01]  /*ab90*/  HADD2.F32 R0, -RZ, R0.H0_H0 ;  /* 0x20000000ff007230 */ /* 0x004fe20000004100 */
[----:B------:R-:W-:Y:S06]  /*aba0*/  BRA `(.L_x_2201) ;  /* 0x0000000800c47947 */ /* 0x000fec0003800000 */
.L_x_2204:
        /* <DEDUP_REMOVED lines=8> */
.L_x_2207:
[----:B------:R-:W2:Y:S02]  /*ac30*/  LDG.E.U16 R0, desc[UR36][R2.64] ;  /* 0x0000002402007981 */ /* 0x000ea4000c1e1500 */
[----:B--2---:R-:W-:Y:S01]  /*ac40*/  HADD2.F32 R0, -RZ, R0.H0_H0 ;  /* 0x20000000ff007230 */ /* 0x004fe20000004100 */
[----:B------:R-:W-:Y:S06]  /*ac50*/  BRA `(.L_x_2201) ;  /* 0x0000000800987947 */ /* 0x000fec0003800000 */
.L_x_2206:
[----:B------:R-:W2:Y:S01]  /*ac60*/  LDG.E.64 R2, desc[UR36][R2.64] ;  /* 0x0000002402027981 */ /* 0x000ea2000c1e1b00 */
[----:B------:R-:W-:Y:S01]  /*ac70*/  UMOV UR4, 0xf0000000 ;  /* 0xf000000000047882 */ /* 0x000fe20000000000 */
[----:B------:R-:W-:Y:S01]  /*ac80*/  UMOV UR5, 0x380fffff ;  /* 0x380fffff00057882 */ /* 0x000fe20000000000 */
[----:B--2---:R-:W0:Y:S01]  /*ac90*/  F2F.F32.F64 R0, R2 ;  /* 0x0000000200007310 */ /* 0x004e220000301000 */
[----:B------:R-:W-:-:S14]  /*aca0*/  DSETP.GEU.AND P0, PT, |R2|, UR4, PT ;  /* 0x0000000402007e2a */ /* 0x000fdc000bf0e200 */
[----:B0-----:R-:W-:Y:S01]  /*acb0*/  @!P0 FMUL R0, R0, 1.175494350822287508e-38 ;  /* 0x0080000000008820 */ /* 0x001fe20000400000 */
[----:B------:R-:W-:Y:S06]  /*acc0*/  BRA `(.L_x_2201) ;  /* 0x00000008007c7947 */ /* 0x000fec0003800000 */
.L_x_2196:
        /* <DEDUP_REMOVED lines=12> */
.L_x_2210:
[----:B------:R-:W2:Y:S01]  /*ad90*/  LDG.E.64 R2, desc[UR36][R2.64] ;  /* 0x0000002402027981 */ /* 0x000ea2000c1e1b00 */
[----:B------:R-:W-:Y:S01]  /*ada0*/  UMOV UR4, 0xf0000000 ;  /* 0xf000000000047882 */ /* 0x000fe20000000000 */
[----:B------:R-:W-:Y:S01]  /*adb0*/  UMOV UR5, 0x380fffff ;  /* 0x380fffff00057882 */ /* 0x000fe20000000000 */
[----:B--2---:R-:W0:Y:S01]  /*adc0*/  F2F.F32.F64 R0, R2 ;  /* 0x0000000200007310 */ /* 0x004e220000301000 */
[----:B------:R-:W-:-:S14]  /*add0*/  DSETP.GEU.AND P0, PT, |R2|, UR4, PT ;  /* 0x0000000402007e2a */ /* 0x000fdc000bf0e200 */
[----:B0-----:R-:W-:Y:S01]  /*ade0*/  @!P0 FMUL R0, R0, 1.175494350822287508e-38 ;  /* 0x0080000000008820 */ /* 0x001fe20000400000 */
[----:B------:R-:W-:Y:S06]  /*adf0*/  BRA `(.L_x_2201) ;  /* 0x0000000800307947 */ /* 0x000fec0003800000 */
.L_x_2209:
        /* <DEDUP_REMOVED lines=26> */
.L_x_2212:
        /* <DEDUP_REMOVED lines=13> */
.L_x_2211:
[----:B------:R-:W2:Y:S02]  /*b070*/  LDG.E.U16 R0, desc[UR36][R2.64] ;  /* 0x0000002402007981 */ /* 0x000ea4000c1e1500 */
[----:B--2---:R-:W-:Y:S01]  /*b080*/  IMAD.U32 R0, R0, 0x10000, RZ ;  /* 0x0001000000007824 */ /* 0x004fe200078e00ff */
[----:B------:R-:W-:Y:S06]  /*b090*/  BRA `(.L_x_2201) ;  /* 0x0000000400887947 */ /* 0x000fec0003800000 */
.L_x_2208:
        /* <DEDUP_REMOVED lines=11> */
.L_x_2215:
        /* <DEDUP_REMOVED lines=20> */
.L_x_2217:
[----:B------:R-:W-:Y:S05]  /*b290*/  BSYNC B0 ;  /* 0x0000000000007941 */ /* 0x000fea0003800000 */
.L_x_2216:
[----:B------:R-:W-:Y:S01]  /*b2a0*/  LEA R3, R0, 0x3b800000, 0x17 ;  /* 0x3b80000000037811 */ /* 0x000fe200078eb8ff */
[----:B------:R-:W-:-:S05]  /*b2b0*/  IMAD.SHL.U32 R0, R2, 0x100000, RZ ;  /* 0x0010000002007824 */ /* 0x000fca00078e00ff */
[----:B------:R-:W-:Y:S01]  /*b2c0*/  LOP3.LUT R0, R3, R0, R4, 0xfe, !PT ;  /* 0x0000000003007212 */ /* 0x000fe200078efe04 */
[----:B------:R-:W-:Y:S06]  /*b2d0*/  BRA `(.L_x_2201) ;  /* 0x0000000000f87947 */ /* 0x000fec0003800000 */
.L_x_2214:
        /* <DEDUP_REMOVED lines=20> */
.L_x_2219:
[----:B------:R-:W-:Y:S05]  /*b420*/  BSYNC B0 ;  /* 0x0000000000007941 */ /* 0x000fea0003800000 */
.L_x_2218:
[----:B------:R-:W-:Y:S01]  /*b430*/  LEA R3, R0, 0x37800000, 0x17 ;  /* 0x3780000000037811 */ /* 0x000fe200078eb8ff */
[----:B------:R-:W-:-:S05]  /*b440*/  IMAD.SHL.U32 R0, R2, 0x200000, RZ ;  /* 0x0020000002007824 */ /* 0x000fca00078e00ff */
[----:B------:R-:W-:Y:S01]  /*b450*/  LOP3.LUT R0, R3, R0, R4, 0xfe, !PT ;  /* 0x0000000003007212 */ /* 0x000fe200078efe04 */
[----:B------:R-:W-:Y:S06]  /*b460*/  BRA `(.L_x_2201) ;  /* 0x0000000000947947 */ /* 0x000fec0003800000 */
.L_x_2213:
        /* <DEDUP_REMOVED lines=14> */
.L_x_2200:
        /* <DEDUP_REMOVED lines=16> */
.L_x_2222:
[----:B------:R-:W-:Y:S01]  /*b650*/  IMAD.MOV.U32 R0, RZ, RZ, RZ ;  /* 0x000000ffff007224 */ /* 0x000fe200078e00ff */
[----:B------:R-:W-:Y:S06]  /*b660*/  BRA `(.L_x_2201) ;  /* 0x0000000000147947 */ /* 0x000fec0003800000 */
.L_x_2221:
[----:B------:R-:W2:Y:S02]  /*b670*/  LDG.E.64 R2, desc[UR36][R2.64] ;  /* 0x0000002402027981 */ /* 0x000ea4000c1e1b00 */
[----:B--2---:R0:W2:Y:S01]  /*b680*/  I2F.U64 R0, R2 ;  /* 0x0000000200007312 */ /* 0x0040a20000301000 */
[----:B------:R-:W-:Y:S05]  /*b690*/  BRA `(.L_x_2201) ;  /* 0x0000000000087947 */ /* 0x000fea0003800000 */
.L_x_2220:
[----:B------:R-:W2:Y:S02]  /*b6a0*/  LDG.E R0, desc[UR36][R2.64] ;  /* 0x0000002402007981 */ /* 0x000ea4000c1e1900 */
[----:B--2---:R-:W-:-:S07]  /*b6b0*/  I2FP.F32.U32 R0, R0 ;  /* 0x0000000000007245 */ /* 0x004fce0000201000 */
.L_x_2201:
[----:B------:R-:W-:Y:S05]  /*b6c0*/  BSYNC B6 ;  /* 0x0000000000067941 */ /* 0x000fea0003800000 */
.L_x_2195:
[----:B------:R-:W1:Y:S01]  /*b6d0*/  LDC.U8 R5, c[0x0][0x4a8] ;  /* 0x00012a00ff057b82 */ /* 0x000e620000000000 */
[----:B0-2-45:R-:W-:Y:S01]  /*b6e0*/  FSETP.GTU.FTZ.AND P0, PT, R0, -3, PT ;  /* 0xc04000000000780b */ /* 0x035fe20003f1c000 */
[----:B------:R-:W-:Y:S01]  /*b6f0*/  BSSY B0, `(.L_x_2223) ;  /* 0x000000a000007945 */ /* 0x000fe20003800000 */
[----:B------:R-:W-:Y:S01]  /*b700*/  IMAD.MOV.U32 R2, RZ, RZ, RZ ;  /* 0x000000ffff027224 */ /* 0x000fe200078e00ff */
        /* <DEDUP_REMOVED lines=8> */
.L_x_2224:
[----:B------:R-:W-:Y:S05]  /*b790*/  BSYNC B0 ;  /* 0x0000000000007941 */ /* 0x000fea0003800000 */
.L_x_2223:
        /* <DEDUP_REMOVED lines=12> */
.L_x_2228:
[----:B------:R-:W0:Y:S02]  /*b860*/  F2I.S64.TRUNC R2, R2 ;  /* 0x0000000200027311 */ /* 0x000e24000020d900 */
[----:B0-----:R-:W-:-:S05]  /*b870*/  IMAD.MOV.U32 R5, RZ, RZ, R2 ;  /* 0x000000ffff057224 */ /* 0x001fca00078e0002 */
[----:B------:R0:W-:Y:S01]  /*b880*/  STG.E.U8 desc[UR36][R16.64], R5 ;  /* 0x0000000510007986 */ /* 0x0001e2000c101124 */
[----:B------:R-:W-:Y:S05]  /*b890*/  BRA `(.L_x_2230) ;  /* 0x0000000c00407947 */ /* 0x000fea0003800000 */
.L_x_2227:
        /* <DEDUP_REMOVED lines=9> */
.L_x_2232:
[----:B------:R-:W0:Y:S02]  /*b930*/  F2I.FTZ.TRUNC.NTZ R3, R2 ;  /* 0x0000000200037305 */ /* 0x000e24000021f100 */
[----:B0-----:R0:W-:Y:S01]  /*b940*/  STG.E desc[UR36][R16.64], R3 ;  /* 0x0000000310007986 */ /* 0x0011e2000c101924 */
[----:B------:R-:W-:Y:S05]  /*b950*/  BRA `(.L_x_2230) ;  /* 0x0000000c00107947 */ /* 0x000fea0003800000 */
.L_x_2231:
[----:B------:R-:W0:Y:S02]  /*b960*/  F2I.FTZ.TRUNC.NTZ R3, R2 ;  /* 0x0000000200037305 */ /* 0x000e24000021f100 */
[----:B0-----:R0:W-:Y:S01]  /*b970*/  STG.E.U16 desc[UR36][R16.64], R3 ;  /* 0x0000000310007986 */ /* 0x0011e2000c101524 */
[----:B------:R-:W-:Y:S05]  /*b980*/  BRA `(.L_x_2230) ;  /* 0x0000000c00047947 */ /* 0x000fea0003800000 */
.L_x_2226:
        /* <DEDUP_REMOVED lines=8> */
.L_x_2234:
[----:B------:R-:W-:-:S05]  /*ba10*/  F2FP.F16.F32.PACK_AB R2, RZ, R2 ;  /* 0x00000002ff02723e */ /* 0x000fca00000000ff */
[----:B------:R0:W-:Y:S01]  /*ba20*/  STG.E.U16 desc[UR36][R16.64], R2 ;  /* 0x0000000210007986 */ /* 0x0001e2000c101524 */
[----:B------:R-:W-:Y:S05]  /*ba30*/  BRA `(.L_x_2230) ;  /* 0x0000000800d87947 */ /* 0x000fea0003800000 */
.L_x_2233:
        /* <DEDUP_REMOVED lines=9> */
.L_x_2236:
[----:B------:R-:W-:-:S04]  /*bad0*/  F2FP.F16.F32.PACK_AB R3, RZ, R2 ;  /* 0x00000002ff03723e */ /* 0x000fc800000000ff */
[----:B------:R-:W-:-:S05]  /*bae0*/  PRMT R3, R3, 0x5410, RZ ;  /* 0x0000541003037816 */ /* 0x000fca00000000ff */
[----:B------:R0:W-:Y:S01]  /*baf0*/  STG.E desc[UR36][R16.64], R3 ;  /* 0x0000000310007986 */ /* 0x0001e2000c101924 */
[----:B------:R-:W-:Y:S05]  /*bb00*/  BRA `(.L_x_2230) ;  /* 0x0000000800a47947 */ /* 0x000fea0003800000 */
.L_x_2235:
[----:B------:R-:W-:-:S06]  /*bb10*/  FMUL.FTZ R2, R2, 1 ;  /* 0x3f80000002027820 */ /* 0x000fcc0000410000 */
[----:B------:R-:W0:Y:S02]  /*bb20*/  F2F.F64.F32 R2, R2 ;  /* 0x0000000200027310 */ /* 0x000e240000201800 */
[----:B0-----:R0:W-:Y:S01]  /*bb30*/  STG.E.64 desc[UR36][R16.64], R2 ;  /* 0x0000000210007986 */ /* 0x0011e2000c101b24 */
[----:B------:R-:W-:Y:S05]  /*bb40*/  BRA `(.L_x_2230) ;  /* 0x0000000800947947 */ /* 0x000fea0003800000 */
.L_x_2225:
        /* <DEDUP_REMOVED lines=12> */
.L_x_2239:
[----:B------:R-:W-:Y:S01]  /*bc10*/  FMUL.FTZ R4, R2, 1 ;  /* 0x3f80000002047820 */ /* 0x000fe20000410000 */
[----:B------:R-:W-:-:S05]  /*bc20*/  CS2R R6, SRZ ;  /* 0x0000000000067805 */ /* 0x000fca000001ff00 */
[----:B------:R-:W0:Y:S02]  /*bc30*/  F2F.F64.F32 R4, R4 ;  /* 0x0000000400047310 */ /* 0x000e240000201800 */
[----:B0-----:R0:W-:Y:S01]  /*bc40*/  STG.E.128 desc[UR36][R16.64], R4 ;  /* 0x0000000410007986 */ /* 0x0011e2000c101d24 */
[----:B------:R-:W-:Y:S05]  /*bc50*/  BRA `(.L_x_2230) ;  /* 0x0000000800507947 */ /* 0x000fea0003800000 */
.L_x_2238:
        /* <DEDUP_REMOVED lines=20> */
.L_x_2243:
[----:B------:R-:W-:Y:S05]  /*bda0*/  BSYNC B0 ;  /* 0x0000000000007941 */ /* 0x000fea0003800000 */
.L_x_2242:
[----:B------:R-:W-:-:S05]  /*bdb0*/  LOP3.LUT R5, R0, R5, RZ, 0xfc, !PT ;  /* 0x0000000500057212 */ /* 0x000fca00078efcff */
[----:B------:R4:W-:Y:S01]  /*bdc0*/  STG.E.U8 desc[UR36][R16.64], R5 ;  /* 0x0000000510007986 */ /* 0x0009e2000c101124 */
[----:B------:R-:W-:Y:S05]  /*bdd0*/  BRA `(.L_x_2230) ;  /* 0x0000000400f07947 */ /* 0x000fea0003800000 */
.L_x_2241:
        /* <DEDUP_REMOVED lines=12> */
.L_x_2245:
[----:B------:R-:W-:Y:S01]  /*bea0*/  IMAD.MOV.U32 R0, RZ, RZ, 0x7f ;  /* 0x0000007fff007424 */ /* 0x000fe200078e00ff */
[----:B------:R-:W-:-:S04]  /*beb0*/  ISETP.GT.U32.AND P0, PT, R4, 0x7f800000, PT ;  /* 0x7f8000000400780c */ /* 0x000fc80003f04070 */
[----:B------:R-:W-:-:S09]  /*bec0*/  SEL R0, R0, 0x7c, P0 ;  /* 0x0000007c00007807 */ /* 0x000fd20000000000 */
.L_x_2246:
[----:B------:R-:W-:Y:S05]  /*bed0*/  BSYNC B0 ;  /* 0x0000000000007941 */ /* 0x000fea0003800000 */
.L_x_2244:
[----:B------:R-:W-:-:S04]  /*bee0*/  LOP3.LUT R2, R2, 0x80000000, RZ, 0xc0, !PT ;  /* 0x8000000002027812 */ /* 0x000fc800078ec0ff */
[----:B------:R-:W-:-:S04]  /*bef0*/  SHF.R.U32.HI R3, RZ, 0x18, R2 ;  /* 0x00000018ff037819 */ /* 0x000fc80000011602 */
[----:B------:R-:W-:-:S05]  /*bf00*/  LOP3.LUT R3, R0, R3, RZ, 0xfc, !PT ;  /* 0x0000000300037212 */ /* 0x000fca00078efcff */
[----:B------:R0:W-:Y:S01]  /*bf10*/  STG.E.U8 desc[UR36][R16.64], R3 ;  /* 0x0000000310007986 */ /* 0x0001e2000c101124 */
[----:B------:R-:W-:Y:S05]  /*bf20*/  BRA `(.L_x_2230) ;  /* 0x00000004009c7947 */ /* 0x000fea0003800000 */
.L_x_2240:
[----:B------:R-:W-:-:S05]  /*bf30*/  F2FP.BF16.F32.PACK_AB R2, RZ, R2 ;  /* 0x00000002ff02723e */ /* 0x000fca00000010ff */
[----:B------:R2:W-:Y:S01]  /*bf40*/  STG.E.U16 desc[UR36][R16.64], R2 ;  /* 0x0000000210007986 */ /* 0x0005e2000c101524 */
[----:B------:R-:W-:Y:S05]  /*bf50*/  BRA `(.L_x_2230) ;  /* 0x0000000400907947 */ /* 0x000fea0003800000 */
.L_x_2237:
        /* <DEDUP_REMOVED lines=11> */
.L_x_2249:
        /* <DEDUP_REMOVED lines=16> */
.L_x_2252:
[----:B------:R-:W-:-:S04]  /*c110*/  LOP3.LUT R2, R2, 0x80000000, RZ, 0xc0, !PT ;  /* 0x8000000002027812 */ /* 0x000fc800078ec0ff */
[----:B------:R-:W-:-:S04]  /*c120*/  SHF.R.U32.HI R3, RZ, 0x18, R2 ;  /* 0x00000018ff037819 */ /* 0x000fc80000011602 */
[----:B------:R-:W-:-:S04]  /*c130*/  LOP3.LUT R0, R0, R3, RZ, 0xfc, !PT ;  /* 0x0000000300007212 */ /* 0x000fc800078efcff */
[----:B------:R-:W-:-:S07]  /*c140*/  PRMT R8, R0, 0x7610, R8 ;  /* 0x0000761000087816 */ /* 0x000fce0000000008 */
.L_x_2251:
[----:B------:R-:W-:Y:S05]  /*c150*/  BSYNC B0 ;  /* 0x0000000000007941 */ /* 0x000fea0003800000 */
.L_x_2250:
[----:B------:R0:W-:Y:S01]  /*c160*/  STG.E.U8 desc[UR36][R16.64], R8 ;  /* 0x0000000810007986 */ /* 0x0001e2000c101124 */
[----:B------:R-:W-:Y:S05]  /*c170*/  BRA `(.L_x_2230) ;  /* 0x0000000400087947 */ /* 0x000fea0003800000 */
.L_x_2248:
        /* <DEDUP_REMOVED lines=16> */
.L_x_2255:
[----:B------:R-:W-:-:S04]  /*c280*/  LOP3.LUT R2, R2, 0x80000000, RZ, 0xc0, !PT ;  /* 0x8000000002027812 */ /* 0x000fc800078ec0ff */
[----:B------:R-:W-:-:S04]  /*c290*/  SHF.R.U32.HI R3, RZ, 0x18, R2 ;  /* 0x00000018ff037819 */ /* 0x000fc80000011602 */
[----:B------:R-:W-:-:S04]  /*c2a0*/  LOP3.LUT R0, R0, R3, RZ, 0xfc, !PT ;  /* 0x0000000300007212 */ /* 0x000fc800078efcff */
[----:B------:R-:W-:-:S07]  /*c2b0*/  PRMT R8, R0, 0x7610, R8 ;  /* 0x0000761000087816 */ /* 0x000fce0000000008 */
.L_x_2254:
[----:B------:R-:W-:Y:S05]  /*c2c0*/  BSYNC B0 ;  /* 0x0000000000007941 */ /* 0x000fea0003800000 */
.L_x_2253:
[----:B------:R0:W-:Y:S01]  /*c2d0*/  STG.E.U8 desc[UR36][R16.64], R8 ;  /* 0x0000000810007986 */ /* 0x0001e2000c101124 */
[----:B------:R-:W-:Y:S05]  /*c2e0*/  BRA `(.L_x_2230) ;  /* 0x0000000000ac7947 */ /* 0x000fea0003800000 */
.L_x_2247:
        /* <DEDUP_REMOVED lines=21> */
.L_x_2229:
        /* <DEDUP_REMOVED lines=16> */
.L_x_2258:
[----:B------:R-:W-:Y:S05]  /*c540*/  BRA `(.L_x_2230) ;  /* 0x0000000000147947 */ /* 0x000fea0003800000 */
.L_x_2257:
[----:B------:R-:W0:Y:S02]  /*c550*/  F2I.U64.TRUNC R2, R2 ;  /* 0x0000000200027311 */ /* 0x000e24000020d800 */
[----:B0-----:R0:W-:Y:S01]  /*c560*/  STG.E.64 desc[UR36][R16.64], R2 ;  /* 0x0000000210007986 */ /* 0x0011e2000c101b24 */
[----:B------:R-:W-:Y:S05]  /*c570*/  BRA `(.L_x_2230) ;  /* 0x0000000000087947 */ /* 0x000fea0003800000 */
.L_x_2256:
[----:B------:R-:W0:Y:S02]  /*c580*/  F2I.FTZ.U32.TRUNC.NTZ R3, R2 ;  /* 0x0000000200037305 */ /* 0x000e24000021f000 */
[----:B0-----:R0:W-:Y:S02]  /*c590*/  STG.E desc[UR36][R16.64], R3 ;  /* 0x0000000310007986 */ /* 0x0011e4000c101924 */
.L_x_2230:
[----:B------:R-:W-:-:S07]  /*c5a0*/  VIADD R19, R19, 0x80 ;  /* 0x0000008013137836 */ /* 0x000fce0000000000 */
.L_x_2165:
[----:B------:R-:W-:Y:S05]  /*c5b0*/  BSYNC B7 ;  /* 0x0000000000077941 */ /* 0x000fea0003800000 */
.L_x_2164:
[----:B------:R-:W-:Y:S02]  /*c5c0*/  ULDC UR4, c[0x0][0x210] ;  /* 0x0000840000047ab9 */ /* 0x000fe40000000800 */
[----:B------:R-:W-:-:S13]  /*c5d0*/  ISETP.GE.AND P0, PT, R19, UR4, PT ;  /* 0x0000000413007c0c */ /* 0x000fda000bf06270 */
[----:B------:R-:W-:Y:S05]  /*c5e0*/  @P0 EXIT ;  /* 0x000000000000094d */ /* 0x000fea0003800000 */
        /* <DEDUP_REMOVED lines=354> */
.L_x_2259:
        /* <DEDUP_REMOVED lines=22> */
.L_x_2264:
[----:B------:R-:W2:Y:S02]  /*dd70*/  LDG.E.U8 R2, desc[UR36][R2.64] ;  /* 0x0000002402027981 */ /* 0x000ea4000c1e1100 */
[----:B--2---:R-:W-:Y:S01]  /*dd80*/  I2FP.F32.U32 R19, R2 ;  /* 0x0000000200137245 */ /* 0x004fe20000201000 */
[----:B------:R-:W-:Y:S06]  /*dd90*/  BRA `(.L_x_2266) ;  /* 0x0000000c002c7947 */ /* 0x000fec0003800000 */
.L_x_2263:
        /* <DEDUP_REMOVED lines=9> */
.L_x_2268:
[----:B------:R-:W2:Y:S02]  /*de30*/  LDG.E R2, desc[UR36][R2.64] ;  /* 0x0000002402027981 */ /* 0x000ea4000c1e1900 */
[----:B--2---:R-:W-:Y:S01]  /*de40*/  I2FP.F32.S32 R19, R2 ;  /* 0x0000000200137245 */ /* 0x004fe20000201400 */
[----:B------:R-:W-:Y:S06]  /*de50*/  BRA `(.L_x_2266) ;  /* 0x0000000800fc7947 */ /* 0x000fec0003800000 */
.L_x_2267:
[----:B------:R-:W2:Y:S02]  /*de60*/  LDG.E.U16 R2, desc[UR36][R2.64] ;  /* 0x0000002402027981 */ /* 0x000ea4000c1e1500 */
[----:B--2---:R2:W3:Y:S01]  /*de70*/  I2F.S16 R19, R2 ;  /* 0x0000000200137306 */ /* 0x0044e20000101400 */
[----:B------:R-:W-:Y:S05]  /*de80*/  BRA `(.L_x_2266) ;  /* 0x0000000800f07947 */ /* 0x000fea0003800000 */
.L_x_2262:
        /* <DEDUP_REMOVED lines=8> */
.L_x_2270:
[----:B------:R-:W2:Y:S02]  /*df10*/  LDG.E.U16 R2, desc[UR36][R2.64] ;  /* 0x0000002402027981 */ /* 0x000ea4000c1e1500 */
[----:B--2---:R-:W-:Y:S01]  /*df20*/  HADD2.F32 R19, -RZ, R2.H0_H0 ;  /* 0x20000002ff137230 */ /* 0x004fe20000004100 */
[----:B------:R-:W-:Y:S06]  /*df30*/  BRA `(.L_x_2266) ;  /* 0x0000000800c47947 */ /* 0x000fec0003800000 */
.L_x_2269:
        /* <DEDUP_REMOVED lines=8> */
.L_x_2272:
[----:B------:R-:W2:Y:S02]  /*dfc0*/  LDG.E.U16 R2, desc[UR36][R2.64] ;  /* 0x0000002402027981 */ /* 0x000ea4000c1e1500 */
[----:B--2---:R-:W-:Y:S01]  /*dfd0*/  HADD2.F32 R19, -RZ, R2.H0_H0 ;  /* 0x20000002ff137230 */ /* 0x004fe20000004100 */
[----:B------:R-:W-:Y:S06]  /*dfe0*/  BRA `(.L_x_2266) ;  /* 0x0000000800987947 */ /* 0x000fec0003800000 */
.L_x_2271:
[----:B------:R-:W2:Y:S01]  /*dff0*/  LDG.E.64 R2, desc[UR36][R2.64] ;  /* 0x0000002402027981 */ /* 0x000ea2000c1e1b00 */
[----:B------:R-:W-:Y:S01]  /*e000*/  UMOV UR4, 0xf0000000 ;  /* 0xf000000000047882 */ /* 0x000fe20000000000 */
[----:B------:R-:W-:Y:S01]  /*e010*/  UMOV UR5, 0x380fffff ;  /* 0x380fffff00057882 */ /* 0x000fe20000000000 */
[----:B--2---:R-:W0:Y:S01]  /*e020*/  F2F.F32.F64 R19, R2 ;  /* 0x0000000200137310 */ /* 0x004e220000301000 */
[----:B------:R-:W-:-:S14]  /*e030*/  DSETP.GEU.AND P0, PT, |R2|, UR4, PT ;  /* 0x0000000402007e2a */ /* 0x000fdc000bf0e200 */
[----:B0-----:R-:W-:Y:S01]  /*e040*/  @!P0 FMUL R19, R19, 1.175494350822287508e-38 ;  /* 0x0080000013138820 */ /* 0x001fe20000400000 */
[----:B------:R-:W-:Y:S06]  /*e050*/  BRA `(.L_x_2266) ;  /* 0x00000008007c7947 */ /* 0x000fec0003800000 */
.L_x_2261:
        /* <DEDUP_REMOVED lines=12> */
.L_x_2275:
[----:B------:R-:W2:Y:S01]  /*e120*/  LDG.E.64 R2, desc[UR36][R2.64] ;  /* 0x0000002402027981 */ /* 0x000ea2000c1e1b00 */
[----:B------:R-:W-:Y:S01]  /*e130*/  UMOV UR4, 0xf0000000 ;  /* 0xf000000000047882 */ /* 0x000fe20000000000 */
[----:B------:R-:W-:Y:S01]  /*e140*/  UMOV UR5, 0x380fffff ;  /* 0x380fffff00057882 */ /* 0x000fe20000000000 */
[----:B--2---:R-:W0:Y:S01]  /*e150*/  F2F.F32.F64 R19, R2 ;  /* 0x0000000200137310 */ /* 0x004e220000301000 */
[----:B------:R-:W-:-:S14]  /*e160*/  DSETP.GEU.AND P0, PT, |R2|, UR4, PT ;  /* 0x0000000402007e2a */ /* 0x000fdc000bf0e200 */
[----:B0-----:R-:W-:Y:S01]  /*e170*/  @!P0 FMUL R19, R19, 1.175494350822287508e-38 ;  /* 0x0080000013138820 */ /* 0x001fe20000400000 */
[----:B------:R-:W-:Y:S06]  /*e180*/  BRA `(.L_x_2266) ;  /* 0x0000000800307947 */ /* 0x000fec0003800000 */
.L_x_2274:
        /* <DEDUP_REMOVED lines=26> */
.L_x_2277:
        /* <DEDUP_REMOVED lines=13> */
.L_x_2276:
[----:B------:R-:W2:Y:S02]  /*e400*/  LDG.E.U16 R2, desc[UR36][R2.64] ;  /* 0x0000002402027981 */ /* 0x000ea4000c1e1500 */
[----:B--2---:R-:W-:Y:S01]  /*e410*/  IMAD.U32 R19, R2, 0x10000, RZ ;  /* 0x0001000002137824 */ /* 0x004fe200078e00ff */
[----:B------:R-:W-:Y:S06]  /*e420*/  BRA `(.L_x_2266) ;  /* 0x0000000400887947 */ /* 0x000fec0003800000 */
.L_x_2273:
        /* <DEDUP_REMOVED lines=11> */
.L_x_2280:
        /* <DEDUP_REMOVED lines=20> */
.L_x_2282:
[----:B------:R-:W-:Y:S05]  /*e620*/  BSYNC B0 ;  /* 0x0000000000007941 */ /* 0x000fea0003800000 */
.L_x_2281:
[----:B------:R-:W-:Y:S01]  /*e630*/  IMAD.SHL.U32 R2, R2, 0x100000, RZ ;  /* 0x0010000002027824 */ /* 0x000fe200078e00ff */
[----:B------:R-:W-:-:S04]  /*e640*/  LEA R0, R0, 0x3b800000, 0x17 ;  /* 0x3b80000000007811 */ /* 0x000fc800078eb8ff */
[----:B------:R-:W-:Y:S01]  /*e650*/  LOP3.LUT R19, R0, R2, R19, 0xfe, !PT ;  /* 0x0000000200137212 */ /* 0x000fe200078efe13 */
[----:B------:R-:W-:Y:S06]  /*e660*/  BRA `(.L_x_2266) ;  /* 0x0000000000f87947 */ /* 0x000fec0003800000 */
.L_x_2279:
        /* <DEDUP_REMOVED lines=20> */
.L_x_2284:
[----:B------:R-:W-:Y:S05]  /*e7b0*/  BSYNC B0 ;  /* 0x0000000000007941 */ /* 0x000fea0003800000 */
.L_x_2283:
[----:B------:R-:W-:Y:S01]  /*e7c0*/  IMAD.SHL.U32 R2, R2, 0x200000, RZ ;  /* 0x0020000002027824 */ /* 0x000fe200078e00ff */
[----:B------:R-:W-:-:S04]  /*e7d0*/  LEA R0, R0, 0x37800000, 0x17 ;  /* 0x3780000000007811 */ /* 0x000fc800078eb8ff */
[----:B------:R-:W-:Y:S01]  /*e7e0*/  LOP3.LUT R19, R0, R2, R19, 0xfe, !PT ;  /* 0x0000000200137212 */ /* 0x000fe200078efe13 */
[----:B------:R-:W-:Y:S06]  /*e7f0*/  BRA `(.L_x_2266) ;  /* 0x0000000000947947 */ /* 0x000fec0003800000 */
.L_x_2278:
        /* <DEDUP_REMOVED lines=14> */
.L_x_2265:
        /* <DEDUP_REMOVED lines=16> */
.L_x_2287:
[----:B------:R-:W-:Y:S01]  /*e9e0*/  IMAD.MOV.U32 R19, RZ, RZ, RZ ;  /* 0x000000ffff137224 */ /* 0x000fe200078e00ff */
[----:B------:R-:W-:Y:S06]  /*e9f0*/  BRA `(.L_x_2266) ;  /* 0x0000000000147947 */ /* 0x000fec0003800000 */
.L_x_2286:
[----:B------:R-:W2:Y:S02]  /*ea00*/  LDG.E.64 R2, desc[UR36][R2.64] ;  /* 0x0000002402027981 */ /* 0x000ea4000c1e1b00 */
[----:B--2---:R0:W1:Y:S01]  /*ea10*/  I2F.U64 R19, R2 ;  /* 0x0000000200137312 */ /* 0x0040620000301000 */
[----:B------:R-:W-:Y:S05]  /*ea20*/  BRA `(.L_x_2266) ;  /* 0x0000000000087947 */ /* 0x000fea0003800000 */
.L_x_2285:
[----:B------:R-:W2:Y:S02]  /*ea30*/  LDG.E R2, desc[UR36][R2.64] ;  /* 0x0000002402027981 */ /* 0x000ea4000c1e1900 */
[----:B--2---:R-:W-:-:S07]  /*ea40*/  I2FP.F32.U32 R19, R2 ;  /* 0x0000000200137245 */ /* 0x004fce0000201000 */
.L_x_2266:
[----:B------:R-:W-:Y:S05]  /*ea50*/  BSYNC B6 ;  /* 0x0000000000067941 */ /* 0x000fea0003800000 */
.L_x_2260:
[----:B------:R-:W3:Y:S01]  /*ea60*/  LDC.U8 R4, c[0x0][0x4aa] ;  /* 0x00012a80ff047b82 */ /* 0x000ee20000000000 */
[----:B------:R-:W-:Y:S01]  /*ea70*/  ULDC.64 UR4, c[0x0][0x488] ;  /* 0x0001220000047ab9 */ /* 0x000fe20000000a00 */
[----:B------:R-:W-:Y:S01]  /*ea80*/  BSSY B6, `(.L_x_2288) ;  /* 0x00000df000067945 */ /* 0x000fe20003800000 */
[----:B012-4-:R-:W-:-:S05]  /*ea90*/  IADD3 R2, P0, R18, UR4, RZ ;  /* 0x0000000412027c10 */ /* 0x017fca000ff1e0ff */
[----:B------:R-:W-:Y:S01]  /*eaa0*/  IMAD.X R3, RZ, RZ, UR5, P0 ;  /* 0x00000005ff037e24 */ /* 0x000fe200080e06ff */
[----:B---3--:R-:W-:-:S04]  /*eab0*/  PRMT R0, R4, 0x9910, RZ ;  /* 0x0000991004007816 */ /* 0x008fc800000000ff */
        /* <DEDUP_REMOVED lines=13> */
.L_x_2292:
[----:B------:R-:W2:Y:S02]  /*eb90*/  LDG.E.U8 R0, desc[UR36][R2.64] ;  /* 0x0000002402007981 */ /* 0x000ea4000c1e1100 */
[----:B--2---:R-:W-:Y:S01]  /*eba0*/  I2FP.F32.U32 R0, R0 ;  /* 0x0000000000007245 */ /* 0x004fe20000201000 */
[----:B------:R-:W-:Y:S06]  /*ebb0*/  BRA `(.L_x_2294) ;  /* 0x0000000c002c7947 */ /* 0x000fec0003800000 */
.L_x_2291:
        /* <DEDUP_REMOVED lines=9> */
.L_x_2296:
[----:B------:R-:W2:Y:S02]  /*ec50*/  LDG.E R0, desc[UR36][R2.64] ;  /* 0x0000002402007981 */ /* 0x000ea4000c1e1900 */
[----:B--2---:R-:W-:Y:S01]  /*ec60*/  I2FP.F32.S32 R0, R0 ;  /* 0x0000000000007245 */ /* 0x004fe20000201400 */
[----:B------:R-:W-:Y:S06]  /*ec70*/  BRA `(.L_x_2294) ;  /* 0x0000000800fc7947 */ /* 0x000fec0003800000 */
.L_x_2295:
[----:B------:R-:W2:Y:S02]  /*ec80*/  LDG.E.U16 R0, desc[UR36][R2.64] ;  /* 0x0000002402007981 */ /* 0x000ea4000c1e1500 */
[----:B--2---:R-:W1:Y:S01]  /*ec90*/  I2F.S16 R0, R0 ;  /* 0x0000000000007306 */ /* 0x004e620000101400 */
[----:B------:R-:W-:Y:S05]  /*eca0*/  BRA `(.L_x_2294) ;  /* 0x0000000800f07947 */ /* 0x000fea0003800000 */
.L_x_2290:
        /* <DEDUP_REMOVED lines=8> */
.L_x_2298:
[----:B------:R-:W2:Y:S02]  /*ed30*/  LDG.E.U16 R0, desc[UR36][R2.64] ;  /* 0x0000002402007981 */ /* 0x000ea4000c1e1500 */
[----:B--2---:R-:W-:Y:S01]  /*ed40*/  HADD2.F32 R0, -RZ, R0.H0_H0 ;  /* 0x20000000ff007230 */ /* 0x004fe20000004100 */
[----:B------:R-:W-:Y:S06]  /*ed50*/  BRA `(.L_x_2294) ;  /* 0x0000000800c47947 */ /* 0x000fec0003800000 */
.L_x_2297:
        /* <DEDUP_REMOVED lines=8> */
.L_x_2300:
[----:B------:R-:W2:Y:S02]  /*ede0*/  LDG.E.U16 R0, desc[UR36][R2.64] ;  /* 0x0000002402007981 */ /* 0x000ea4000c1e1500 */
[----:B--2---:R-:W-:Y:S01]  /*edf0*/  HADD2.F32 R0, -RZ, R0.H0_H0 ;  /* 0x20000000ff007230 */ /* 0x004fe20000004100 */
[----:B------:R-:W-:Y:S06]  /*ee00*/  BRA `(.L_x_2294) ;  /* 0x0000000800987947 */ /* 0x000fec0003800000 */
.L_x_2299:
[----:B------:R-:W2:Y:S01]  /*ee10*/  LDG.E.64 R2, desc[UR36][R2.64] ;  /* 0x0000002402027981 */ /* 0x000ea2000c1e1b00 */
[----:B------:R-:W-:Y:S01]  /*ee20*/  UMOV UR4, 0xf0000000 ;  /* 0xf000000000047882 */ /* 0x000fe20000000000 */
[----:B------:R-:W-:Y:S01]  /*ee30*/  UMOV UR5, 0x380fffff ;  /* 0x380fffff00057882 */ /* 0x000fe20000000000 */
[----:B--2---:R-:W0:Y:S01]  /*ee40*/  F2F.F32.F64 R0, R2 ;  /* 0x0000000200007310 */ /* 0x004e220000301000 */
[----:B------:R-:W-:-:S14]  /*ee50*/  DSETP.GEU.AND P0, PT, |R2|, UR4, PT ;  /* 0x0000000402007e2a */ /* 0x000fdc000bf0e200 */
[----:B0-----:R-:W-:Y:S01]  /*ee60*/  @!P0 FMUL R0, R0, 1.175494350822287508e-38 ;  /* 0x0080000000008820 */ /* 0x001fe20000400000 */
[----:B------:R-:W-:Y:S06]  /*ee70*/  BRA `(.L_x_2294) ;  /* 0x00000008007c7947 */ /* 0x000fec0003800000 */
.L_x_2289:
        /* <DEDUP_REMOVED lines=12> */
.L_x_2303:
[----:B------:R-:W2:Y:S01]  /*ef40*/  LDG.E.64 R2, desc[UR36][R2.64] ;  /* 0x0000002402027981 */ /* 0x000ea2000c1e1b00 */
[----:B------:R-:W-:Y:S01]  /*ef50*/  UMOV UR4, 0xf0000000 ;  /* 0xf000000000047882 */ /* 0x000fe20000000000 */
[----:B------:R-:W-:Y:S01]  /*ef60*/  UMOV UR5, 0x380fffff ;  /* 0x380fffff00057882 */ /* 0x000fe20000000000 */
[----:B--2---:R-:W0:Y:S01]  /*ef70*/  F2F.F32.F64 R0, R2 ;  /* 0x0000000200007310 */ /* 0x004e220000301000 */
[----:B------:R-:W-:-:S14]  /*ef80*/  DSETP.GEU.AND P0, PT, |R2|, UR4, PT ;  /* 0x0000000402007e2a */ /* 0x000fdc000bf0e200 */
[----:B0-----:R-:W-:Y:S01]  /*ef90*/  @!P0 FMUL R0, R0, 1.175494350822287508e-38 ;  /* 0x0080000000008820 */ /* 0x001fe20000400000 */
[----:B------:R-:W-:Y:S06]  /*efa0*/  BRA `(.L_x_2294) ;  /* 0x0000000800307947 */ /* 0x000fec0003800000 */
.L_x_2302:
        /* <DEDUP_REMOVED lines=26> */
.L_x_2305:
        /* <DEDUP_REMOVED lines=13> */
.L_x_2304:
[----:B------:R-:W2:Y:S02]  /*f220*/  LDG.E.U16 R0, desc[UR36][R2.64] ;  /* 0x0000002402007981 */ /* 0x000ea4000c1e1500 */
[----:B--2---:R-:W-:Y:S01]  /*f230*/  IMAD.U32 R0, R0, 0x10000, RZ ;  /* 0x0001000000007824 */ /* 0x004fe200078e00ff */
[----:B------:R-:W-:Y:S06]  /*f240*/  BRA `(.L_x_2294) ;  /* 0x0000000400887947 */ /* 0x000fec0003800000 */
.L_x_2301:
        /* <DEDUP_REMOVED lines=11> */
.L_x_2308:
        /* <DEDUP_REMOVED lines=20> */
.L_x_2310:
[----:B------:R-:W-:Y:S05]  /*f440*/  BSYNC B0 ;  /* 0x0000000000007941 */ /* 0x000fea0003800000 */
.L_x_2309:
[----:B------:R-:W-:Y:S01]  /*f450*/  LEA R3, R0, 0x3b800000, 0x17 ;  /* 0x3b80000000037811 */ /* 0x000fe200078eb8ff */
[----:B------:R-:W-:-:S05]  /*f460*/  IMAD.SHL.U32 R0, R2, 0x100000, RZ ;  /* 0x0010000002007824 */ /* 0x000fca00078e00ff */
[----:B------:R-:W-:Y:S01]  /*f470*/  LOP3.LUT R0, R3, R0, R4, 0xfe, !PT ;  /* 0x0000000003007212 */ /* 0x000fe200078efe04 */
[----:B------:R-:W-:Y:S06]  /*f480*/  BRA `(.L_x_2294) ;  /* 0x0000000000f87947 */ /* 0x000fec0003800000 */
.L_x_2307:
        /* <DEDUP_REMOVED lines=20> */
.L_x_2312:
[----:B------:R-:W-:Y:S05]  /*f5d0*/  BSYNC B0 ;  /* 0x0000000000007941 */ /* 0x000fea0003800000 */
.L_x_2311:
[----:B------:R-:W-:Y:S01]  /*f5e0*/  LEA R3, R0, 0x37800000, 0x17 ;  /* 0x3780000000037811 */ /* 0x000fe200078eb8ff */
[----:B------:R-:W-:-:S05]  /*f5f0*/  IMAD.SHL.U32 R0, R2, 0x200000, RZ ;  /* 0x0020000002007824 */ /* 0x000fca00078e00ff */
[----:B------:R-:W-:Y:S01]  /*f600*/  LOP3.LUT R0, R3, R0, R4, 0xfe, !PT ;  /* 0x0000000003007212 */ /* 0x000fe200078efe04 */
[----:B------:R-:W-:Y:S06]  /*f610*/  BRA `(.L_x_2294) ;  /* 0x0000000000947947 */ /* 0x000fec0003800000 */
.L_x_2306:
        /* <DEDUP_REMOVED lines=14> */
.L_x_2293:
        /* <DEDUP_REMOVED lines=16> */
.L_x_2315:
[----:B------:R-:W-:Y:S01]  /*f800*/  IMAD.MOV.U32 R0, RZ, RZ, RZ ;  /* 0x000000ffff007224 */ /* 0x000fe200078e00ff */
[----:B------:R-:W-:Y:S06]  /*f810*/  BRA `(.L_x_2294) ;  /* 0x0000000000147947 */ /* 0x000fec0003800000 */
.L_x_2314:
[----:B------:R-:W2:Y:S02]  /*f820*/  LDG.E.64 R2, desc[UR36][R2.64] ;  /* 0x0000002402027981 */ /* 0x000ea4000c1e1b00 */
[----:B--2---:R0:W1:Y:S01]  /*f830*/  I2F.U64 R0, R2 ;  /* 0x0000000200007312 */ /* 0x0040620000301000 */
[----:B------:R-:W-:Y:S05]  /*f840*/  BRA `(.L_x_2294) ;  /* 0x0000000000087947 */ /* 0x000fea0003800000 */
.L_x_2313:
[----:B------:R-:W2:Y:S02]  /*f850*/  LDG.E R0, desc[UR36][R2.64] ;  /* 0x0000002402007981 */ /* 0x000ea4000c1e1900 */
[----:B--2---:R-:W-:-:S07]  /*f860*/  I2FP.F32.U32 R0, R0 ;  /* 0x0000000000007245 */ /* 0x004fce0000201000 */
.L_x_2294:
[----:B------:R-:W-:Y:S05]  /*f870*/  BSYNC B6 ;  /* 0x0000000000067941 */ /* 0x000fea0003800000 */
.L_x_2288:
[----:B------:R-:W2:Y:S01]  /*f880*/  LDC.U8 R5, c[0x0][0x4a8] ;  /* 0x00012a00ff057b82 */ /* 0x000ea20000000000 */
[----:B01-3-5:R-:W-:Y:S01]  /*f890*/  FSETP.GTU.FTZ.AND P0, PT, R0, -3, PT ;  /* 0xc04000000000780b */ /* 0x02bfe20003f1c000 */
[----:B------:R-:W-:Y:S01]  /*f8a0*/  BSSY B0, `(.L_x_2316) ;  /* 0x000000a000007945 */ /* 0x000fe20003800000 */
[----:B--2-4-:R-:W-:Y:S01]  /*f8b0*/  IMAD.MOV.U32 R2, RZ, RZ, RZ ;  /* 0x000000ffff027224 */ /* 0x014fe200078e00ff */
        /* <DEDUP_REMOVED lines=8> */
.L_x_2317:
[----:B------:R-:W-:Y:S05]  /*f940*/  BSYNC B0 ;  /* 0x0000000000007941 */ /* 0x000fea0003800000 */
.L_x_2316:
        /* <DEDUP_REMOVED lines=10> */
[----:B0-----:R-:W-:Y:S01]  /*f9f0*/  STG.E.U8 desc[UR36][R16.64], R3 ;  /* 0x0000000310007986 */ /* 0x001fe2000c101124 */
[----:B------:R-:W-:Y:S05]  /*fa00*/  EXIT ;  /* 0x000000000000794d */ /* 0x000fea0003800000 */
.L_x_2321:
[----:B------:R-:W0:Y:S02]  /*fa10*/  F2I.S64.TRUNC R2, R2 ;  /* 0x0000000200027311 */ /* 0x000e24000020d900 */
[----:B0-----:R-:W-:-:S05]  /*fa20*/  IMAD.MOV.U32 R5, RZ, RZ, R2 ;  /* 0x000000ffff057224 */ /* 0x001fca00078e0002 */
[----:B------:R-:W-:Y:S01]  /*fa30*/  STG.E.U8 desc[UR36][R16.64], R5 ;  /* 0x0000000510007986 */ /* 0x000fe2000c101124 */
[----:B------:R-:W-:Y:S05]  /*fa40*/  EXIT ;  /* 0x000000000000794d */ /* 0x000fea0003800000 */
.L_x_2320:
[----:B------:R-:W-:-:S13]  /*fa50*/  ISETP.NE.AND P0, PT, R4, 0x2, PT ;  /* 0x000000020400780c */ /* 0x000fda0003f05270 */
[----:B------:R-:W-:Y:S05]  /*fa60*/  @!P0 BRA `(.L_x_2323) ;  /* 0x0000000000288947 */ /* 0x000fea0003800000 */
[----:B------:R-:W-:-:S13]  /*fa70*/  ISETP.NE.AND P0, PT, R4, 0x3, PT ;  /* 0x000000030400780c */ /* 0x000fda0003f05270 */
[----:B------:R-:W-:Y:S05]  /*fa80*/  @!P0 BRA `(.L_x_2324) ;  /* 0x0000000000148947 */ /* 0x000fea0003800000 */
[----:B------:R-:W-:-:S13]  /*fa90*/  ISETP.NE.AND P0, PT, R4, 0x4, PT ;  /* 0x000000040400780c */ /* 0x000fda0003f05270 */
[----:B------:R-:W-:Y:S05]  /*faa0*/  @P0 BRA `(.L_x_2322) ;  /* 0x0000000800d00947 */ /* 0x000fea0003800000 */
[----:B------:R-:W0:Y:S02]  /*fab0*/  F2I.S64.TRUNC R2, R2 ;  /* 0x0000000200027311 */ /* 0x000e24000020d900 */
[----:B0-----:R-:W-:Y:S01]  /*fac0*/  STG.E.64 desc[UR36][R16.64], R2 ;  /* 0x0000000210007986 */ /* 0x001fe2000c101b24 */
[----:B------:R-:W-:Y:S05]  /*fad0*/  EXIT ;  /* 0x000000000000794d */ /* 0x000fea0003800000 */
.L_x_2324:
[----:B------:R-:W0:Y:S02]  /*fae0*/  F2I.FTZ.TRUNC.NTZ R3, R2 ;  /* 0x0000000200037305 */ /* 0x000e24000021f100 */
[----:B0-----:R-:W-:Y:S01]  /*faf0*/  STG.E desc[UR36][R16.64], R3 ;  /* 0x0000000310007986 */ /* 0x001fe2000c101924 */
[----:B------:R-:W-:Y:S05]  /*fb00*/  EXIT ;  /* 0x000000000000794d */ /* 0x000fea0003800000 */
.L_x_2323:
[----:B------:R-:W0:Y:S02]  /*fb10*/  F2I.FTZ.TRUNC.NTZ R3, R2 ;  /* 0x0000000200037305 */ /* 0x000e24000021f100 */
[----:B0-----:R-:W-:Y:S01]  /*fb20*/  STG.E.U16 desc[UR36][R16.64], R3 ;  /* 0x0000000310007986 */ /* 0x001fe2000c101524 */
[----:B------:R-:W-:Y:S05]  /*fb30*/  EXIT ;  /* 0x000000000000794d */ /* 0x000fea0003800000 */
.L_x_2319:
[----:B------:R-:W-:-:S13]  /*fb40*/  ISETP.GT.AND P0, PT, R4, 0x6, PT ;  /* 0x000000060400780c */ /* 0x000fda0003f04270 */
[----:B------:R-:W-:Y:S05]  /*fb50*/  @P0 BRA `(.L_x_2325) ;  /* 0x0000000000240947 */ /* 0x000fea0003800000 */
[----:B------:R-:W-:-:S13]  /*fb60*/  ISETP.NE.AND P0, PT, R4, 0x5, PT ;  /* 0x000000050400780c */ /* 0x000fda0003f05270 */
[----:B------:R-:W-:Y:S05]  /*fb70*/  @!P0 BRA `(.L_x_2326) ;  /* 0x0000000000108947 */ /* 0x000fea0003800000 */
[----:B------:R-:W-:-:S13]  /*fb80*/  ISETP.NE.AND P0, PT, R4, 0x6, PT ;  /* 0x000000060400780c */ /* 0x000fda0003f05270 */
[----:B------:R-:W-:Y:S05]  /*fb90*/  @P0 BRA `(.L_x_2322) ;  /* 0x0000000800940947 */ /* 0x000fea0003800000 */
[----:B------:R-:W-:Y:S01]  /*fba0*/  STG.E desc[UR36][R16.64], R2 ;  /* 0x0000000210007986 */ /* 0x000fe2000c101924 */
[----:B------:R-:W-:Y:S05]  /*fbb0*/  EXIT ;  /* 0x000000000000794d */ /* 0x000fea0003800000 */
.L_x_2326:
[----:B------:R-:W-:-:S05]  /*fbc0*/  F2FP.F16.F32.PACK_AB R2, RZ, R2 ;  /* 0x00000002ff02723e */ /* 0x000fca00000000ff */
[----:B------:R-:W-:Y:S01]  /*fbd0*/  STG.E.U16 desc[UR36][R16.64], R2 ;  /* 0x0000000210007986 */ /* 0x000fe2000c101524 */
[----:B------:R-:W-:Y:S05]  /*fbe0*/  EXIT ;  /* 0x000000000000794d */ /* 0x000fea0003800000 */
.L_x_2325:
[----:B------:R-:W-:-:S13]  /*fbf0*/  ISETP.NE.AND P0, PT, R4, 0x7, PT ;  /* 0x000000070400780c */ /* 0x000fda0003f05270 */
[----:B------:R-:W-:Y:S05]  /*fc00*/  @!P0 BRA `(.L_x_2327) ;  /* 0x00000000002c8947 */ /* 0x000fea0003800000 */
[----:B------:R-:W-:-:S13]  /*fc10*/  ISETP.NE.AND P0, PT, R4, 0x8, PT ;  /* 0x000000080400780c */ /* 0x000fda0003f05270 */
[----:B------:R-:W-:Y:S05]  /*fc20*/  @!P0 BRA `(.L_x_2328) ;  /* 0x0000000000148947 */ /* 0x000fea0003800000 */
[----:B------:R-:W-:-:S13]  /*fc30*/  ISETP.NE.AND P0, PT, R4, 0x9, PT ;  /* 0x000000090400780c */ /* 0x000fda0003f05270 */
[----:B------:R-:W-:Y:S05]  /*fc40*/  @P0 BRA `(.L_x_2322) ;  /* 0x0000000800680947 */ /* 0x000fea0003800000 */
[----:B------:R-:W-:-:S05]  /*fc50*/  IMAD.MOV.U32 R3, RZ, RZ, RZ ;  /* 0x000000ffff037224 */ /* 0x000fca00078e00ff */
[----:B------:R-:W-:Y:S01]  /*fc60*/  STG.E.64 desc[UR36][R16.64], R2 ;  /* 0x0000000210007986 */ /* 0x000fe2000c101b24 */
[----:B------:R-:W-:Y:S05]  /*fc70*/  EXIT ;  /* 0x000000000000794d */ /* 0x000fea0003800000 */
.L_x_2328:
[----:B------:R-:W-:-:S04]  /*fc80*/  F2FP.F16.F32.PACK_AB R3, RZ, R2 ;  /* 0x00000002ff03723e */ /* 0x000fc800000000ff */
[----:B------:R-:W-:-:S05]  /*fc90*/  PRMT R3, R3, 0x5410, RZ ;  /* 0x0000541003037816 */ /* 0x000fca00000000ff */
[----:B------:R-:W-:Y:S01]  /*fca0*/  STG.E desc[UR36][R16.64], R3 ;  /* 0x0000000310007986 */ /* 0x000fe2000c101924 */
[----:B------:R-:W-:Y:S05]  /*fcb0*/  EXIT ;  /* 0x000000000000794d */ /* 0x000fea0003800000 */
.L_x_2327:
[----:B------:R-:W-:-:S06]  /*fcc0*/  FMUL.FTZ R2, R2, 1 ;  /* 0x3f80000002027820 */ /* 0x000fcc0000410000 */
[----:B------:R-:W0:Y:S02]  /*fcd0*/  F2F.F64.F32 R2, R2 ;  /* 0x0000000200027310 */ /* 0x000e240000201800 */
[----:B0-----:R-:W-:Y:S01]  /*fce0*/  STG.E.64 desc[UR36][R16.64], R2 ;  /* 0x0000000210007986 */ /* 0x001fe2000c101b24 */
[----:B------:R-:W-:Y:S05]  /*fcf0*/  EXIT ;  /* 0x000000000000794d */ /* 0x000fea0003800000 */
.L_x_2318:
        /* <DEDUP_REMOVED lines=10> */
[----:B------:R-:W-:Y:S01]  /*fda0*/  STG.E.U8 desc[UR36][R16.64], R3 ;  /* 0x0000000310007986 */ /* 0x000fe2000c101124 */
[----:B------:R-:W-:Y:S05]  /*fdb0*/  EXIT ;  /* 0x000000000000794d */ /* 0x000fea0003800000 */
.L_x_2331:
[----:B------:R-:W-:Y:S01]  /*fdc0*/  FMUL.FTZ R4, R2, 1 ;  /* 0x3f80000002047820 */ /* 0x000fe20000410000 */
[----:B------:R-:W-:-:S05]  /*fdd0*/  CS2R R6, SRZ ;  /* 0x0000000000067805 */ /* 0x000fca000001ff00 */
[----:B------:R-:W0:Y:S02]  /*fde0*/  F2F.F64.F32 R4, R4 ;  /* 0x0000000400047310 */ /* 0x000e240000201800 */
[----:B0-----:R-:W-:Y:S01]  /*fdf0*/  STG.E.128 desc[UR36][R16.64], R4 ;  /* 0x0000000410007986 */ /* 0x001fe2000c101d24 */
[----:B------:R-:W-:Y:S05]  /*fe00*/  EXIT ;  /* 0x000000000000794d */ /* 0x000fea0003800000 */
.L_x_2330:
        /* <DEDUP_REMOVED lines=20> */
.L_x_2335:
[----:B------:R-:W-:Y:S05]  /*ff50*/  BSYNC B0 ;  /* 0x0000000000007941 */ /* 0x000fea0003800000 */
.L_x_2334:
[----:B------:R-:W-:-:S05]  /*ff60*/  LOP3.LUT R5, R0, R5, RZ, 0xfc, !PT ;  /* 0x0000000500057212 */ /* 0x000fca00078efcff */
[----:B------:R-:W-:Y:S01]  /*ff70*/  STG.E.U8 desc[UR36][R16.64], R5 ;  /* 0x0000000510007986 */ /* 0x000fe2000c101124 */
[----:B------:R-:W-:Y:S05]  /*ff80*/  EXIT ;  /* 0x000000000000794d */ /* 0x000fea0003800000 */
.L_x_2333:
        /* <DEDUP_REMOVED lines=12> */
.L_x_2337:
[----:B------:R-:W-:Y:S01]  /*10050*/  IMAD.MOV.U32 R0, RZ, RZ, 0x7f ;  /* 0x0000007fff007424 */ /* 0x000fe200078e00ff */
[----:B------:R-:W-:-:S04]  /*10060*/  ISETP.GT.U32.AND P0, PT, R4, 0x7f800000, PT ;  /* 0x7f8000000400780c */ /* 0x000fc80003f04070 */
[----:B------:R-:W-:-:S09]  /*10070*/  SEL R0, R0, 0x7c, P0 ;  /* 0x0000007c00007807 */ /* 0x000fd20000000000 */
.L_x_2338:
[----:B------:R-:W-:Y:S05]  /*10080*/  BSYNC B0 ;  /* 0x0000000000007941 */ /* 0x000fea0003800000 */
.L_x_2336:
[----:B------:R-:W-:-:S04]  /*10090*/  LOP3.LUT R2, R2, 0x80000000, RZ, 0xc0, !PT ;  /* 0x8000000002027812 */ /* 0x000fc800078ec0ff */
[----:B------:R-:W-:-:S04]  /*100a0*/  SHF.R.U32.HI R3, RZ, 0x18, R2 ;  /* 0x00000018ff037819 */ /* 0x000fc80000011602 */
[----:B------:R-:W-:-:S05]  /*100b0*/  LOP3.LUT R3, R0, R3, RZ, 0xfc, !PT ;  /* 0x0000000300037212 */ /* 0x000fca00078efcff */
[----:B------:R-:W-:Y:S01]  /*100c0*/  STG.E.U8 desc[UR36][R16.64], R3 ;  /* 0x0000000310007986 */ /* 0x000fe2000c101124 */
[----:B------:R-:W-:Y:S05]  /*100d0*/  EXIT ;  /* 0x000000000000794d */ /* 0x000fea0003800000 */
.L_x_2332:
[----:B------:R-:W-:-:S05]  /*100e0*/  F2FP.BF16.F32.PACK_AB R2, RZ, R2 ;  /* 0x00000002ff02723e */ /* 0x000fca00000010ff */
[----:B------:R-:W-:Y:S01]  /*100f0*/  STG.E.U16 desc[UR36][R16.64], R2 ;  /* 0x0000000210007986 */ /* 0x000fe2000c101524 */
[----:B------:R-:W-:Y:S05]  /*10100*/  EXIT ;  /* 0x000000000000794d */ /* 0x000fea0003800000 */
.L_x_2329:
        /* <DEDUP_REMOVED lines=9> */
[----:B0-----:R-:W-:Y:S01]  /*101a0*/  STG.E.U16 desc[UR36][R16.64], R3 ;  /* 0x0000000310007986 */ /* 0x001fe2000c101524 */
[----:B------:R-:W-:Y:S05]  /*101b0*/  EXIT ;  /* 0x000000000000794d */ /* 0x000fea0003800000 */
.L_x_2341:
        /* <DEDUP_REMOVED lines=16> */
.L_x_2344:
[----:B------:R-:W-:-:S04]  /*102c0*/  LOP3.LUT R2, R2, 0x80000000, RZ, 0xc0, !PT ;  /* 0x8000000002027812 */ /* 0x000fc800078ec0ff */
[----:B------:R-:W-:-:S04]  /*102d0*/  SHF.R.U32.HI R3, RZ, 0x18, R2 ;  /* 0x00000018ff037819 */ /* 0x000fc80000011602 */
[----:B------:R-:W-:-:S04]  /*102e0*/  LOP3.LUT R0, R0, R3, RZ, 0xfc, !PT ;  /* 0x0000000300007212 */ /* 0x000fc800078efcff */
[----:B------:R-:W-:-:S07]  /*102f0*/  PRMT R8, R0, 0x7610, R8 ;  /* 0x0000761000087816 */ /* 0x000fce0000000008 */
.L_x_2343:
[----:B------:R-:W-:Y:S05]  /*10300*/  BSYNC B0 ;  /* 0x0000000000007941 */ /* 0x000fea0003800000 */
.L_x_2342:
[----:B------:R-:W-:Y:S01]  /*10310*/  STG.E.U8 desc[UR36][R16.64], R8 ;  /* 0x0000000810007986 */ /* 0x000fe2000c101124 */
[----:B------:R-:W-:Y:S05]  /*10320*/  EXIT ;  /* 0x000000000000794d */ /* 0x000fea0003800000 */
.L_x_2340:
        /* <DEDUP_REMOVED lines=16> */
.L_x_2347:
[----:B------:R-:W-:-:S04]  /*10430*/  LOP3.LUT R2, R2, 0x80000000, RZ, 0xc0, !PT ;  /* 0x8000000002027812 */ /* 0x000fc800078ec0ff */
[----:B------:R-:W-:-:S04]  /*10440*/  SHF.R.U32.HI R3, RZ, 0x18, R2 ;  /* 0x00000018ff037819 */ /* 0x000fc80000011602 */
[----:B------:R-:W-:-:S04]  /*10450*/  LOP3.LUT R0, R0, R3, RZ, 0xfc, !PT ;  /* 0x0000000300007212 */ /* 0x000fc800078efcff */
[----:B------:R-:W-:-:S07]  /*10460*/  PRMT R8, R0, 0x7610, R8 ;  /* 0x0000761000087816 */ /* 0x000fce0000000008 */
.L_x_2346:
[----:B------:R-:W-:Y:S05]  /*10470*/  BSYNC B0 ;  /* 0x0000000000007941 */ /* 0x000fea0003800000 */
.L_x_2345:
[----:B------:R-:W-:Y:S01]  /*10480*/  STG.E.U8 desc[UR36][R16.64], R8 ;  /* 0x0000000810007986 */ /* 0x000fe2000c101124 */
[----:B------:R-:W-:Y:S05]  /*10490*/  EXIT ;  /* 0x000000000000794d */ /* 0x000fea0003800000 */
.L_x_2339:
        /* <DEDUP_REMOVED lines=21> */
.L_x_2322:
        /* <DEDUP_REMOVED lines=16> */
.L_x_2350:
[----:B------:R-:W-:Y:S05]  /*106f0*/  EXIT ;  /* 0x000000000000794d */ /* 0x000fea0003800000 */
.L_x_2349:
[----:B------:R-:W0:Y:S02]  /*10700*/  F2I.U64.TRUNC R2, R2 ;  /* 0x0000000200027311 */ /* 0x000e24000020d800 */
[----:B0-----:R-:W-:Y:S01]  /*10710*/  STG.E.64 desc[UR36][R16.64], R2 ;  /* 0x0000000210007986 */ /* 0x001fe2000c101b24 */
[----:B------:R-:W-:Y:S05]  /*10720*/  EXIT ;  /* 0x000000000000794d */ /* 0x000fea0003800000 */
.L_x_2348:
[----:B------:R-:W0:Y:S02]  /*10730*/  F2I.FTZ.U32.TRUNC.NTZ R3, R2 ;  /* 0x0000000200037305 */ /* 0x000e24000021f000 */
[----:B0-----:R-:W-:Y:S01]  /*10740*/  STG.E desc[UR36][R16.64], R3 ;  /* 0x0000000310007986 */ /* 0x001fe2000c101924 */
[----:B------:R-:W-:Y:S05]  /*10750*/  EXIT ;  /* 0x000000000000794d */ /* 0x000fea0003800000 */
.L_x_2351:
        /* <DEDUP_REMOVED lines=10> */
.L_x_6618:


//--------------------- .text._ZN2at6native27unrolled_elementwise_kernelIZZZNS0_66_GLOBAL__N__a0cfb035_28_ActivationHardswishKernel_cu_f5210f67_355225hardswish_backward_kernelERNS_14TensorIteratorEENKUlvE_clEvENKUlvE0_clEvEUlffE_St5arrayIPcLm3EELi4E23TrivialOffsetCalculatorILi2EjESB_ILi1EjENS0_6memory12LoadWithCastILi2EEENSE_13StoreWithCastILi1EEEEEviT_T0_T2_T3_T4_T5_ --------------------------
	.section	.text._ZN2at6native27unrolled_elementwise_kernelIZZZNS0_66_GLOBAL__N__a0cfb035_28_ActivationHardswishKernel_cu_f5210f67_355225hardswish_backward_kernelERNS_14TensorIteratorEENKUlvE_clEvENKUlvE0_clEvEUlffE_St5arrayIPcLm3EELi4E23TrivialOffsetCalculatorILi2EjESB_ILi1EjENS0_6memory12LoadWithCastILi2EEENSE_13StoreWithCastILi1EEEEEviT_T0_T2_T3_T4_T5_,"ax",@progbits
	.align	128
        .global         _ZN2at6native27unrolled_elementwise_kernelIZZZNS0_66_GLOBAL__N__a0cfb035_28_ActivationHardswishKernel_cu_f5210f67_355225hardswish_backward_kernelERNS_14TensorIteratorEENKUlvE_clEvENKUlvE0_clEvEUlffE_St5arrayIPcLm3EELi4E23TrivialOffsetCalculatorILi2EjESB_ILi1EjENS0_6memory12LoadWithCastILi2EEENSE_13StoreWithCastILi1EEEEEviT_T0_T2_T3_T4_T5_
        .type           _ZN2at6native27unrolled_elementwise_kernelIZZZNS0_66_GLOBAL__N__a0cfb035_28_ActivationHardswishKernel_cu_f5210f67_355225hardswish_backward_kernelERNS_14TensorIteratorEENKUlvE_clEvENKUlvE0_clEvEUlffE_St5arrayIPcLm3EELi4E23TrivialOffsetCalculatorILi2EjESB_ILi1EjENS0_6memory12LoadWithCastILi2EEENSE_13StoreWithCastILi1EEEEEviT_T0_T2_T3_T4_T5_,@function
        .size           _ZN2at6native27unrolled_elementwise_kernelIZZZNS0_66_GLOBAL__N__a0cfb035_28_ActivationHardswishKernel_cu_f5210f67_355225hardswish_backward_kernelERNS_14TensorIteratorEENKUlvE_clEvENKUlvE0_clEvEUlffE_St5arrayIPcLm3EELi4E23TrivialOffsetCalculatorILi2EjESB_ILi1EjENS0_6memory12LoadWithCastILi2EEENSE_13StoreWithCastILi1EEEEEviT_T0_T2_T3_T4_T5_,(.L_x_6619 - _ZN2at6native27unrolled_elementwise_kernelIZZZNS0_66_GLOBAL__N__a0cfb035_28_ActivationHardswishKernel_cu_f5210f67_355225hardswish_backward_kernelERNS_14TensorIteratorEENKUlvE_clEvENKUlvE0_clEvEUlffE_St5arrayIPcLm3EELi4E23TrivialOffsetCalculatorILi2EjESB_ILi1EjENS0_6memory12LoadWithCastILi2EEENSE_13StoreWithCastILi1EEEEEviT_T0_T2_T3_T4_T5_)
        .other          _ZN2at6native27unrolled_elementwise_kernelIZZZNS0_66_GLOBAL__N__a0cfb035_28_ActivationHardswishKernel_cu_f5210f67_355225hardswish_backward_kernelERNS_14TensorIteratorEENKUlvE_clEvENKUlvE0_clEvEUlffE_St5arrayIPcLm3EELi4E23TrivialOffsetCalculatorILi2EjESB_ILi1EjENS0_6memory12LoadWithCastILi2EEENSE_13StoreWithCastILi1EEEEEviT_T0_T2_T3_T4_T5_,@"STO_CUDA_ENTRY STV_DEFAULT"
_ZN2at6native27unrolled_elementwise_kernelIZZZNS0_66_GLOBAL__N__a0cfb035_28_ActivationHardswishKernel_cu_f5210f67_355225hardswish_backward_kernelERNS_14TensorIteratorEENKUlvE_clEvENKUlvE0_clEvEUlffE_St5arrayIPcLm3EELi4E23TrivialOffsetCalculatorILi2EjESB_ILi1EjENS0_6memory12LoadWithCastILi2EEENSE_13StoreWithCastILi1EEEEEviT_T0_T2_T3_T4_T5_:
.text._ZN2at6native27unrolled_elementwise_kernelIZZZNS0_66_GLOBAL__N__a0cfb035_28_ActivationHardswishKernel_cu_f5210f67_355225hardswish_backward_kernelERNS_14TensorIteratorEENKUlvE_clEvENKUlvE0_clEvEUlffE_St5arrayIPcLm3EELi4E23TrivialOffsetCalculatorILi2EjESB_ILi1EjENS0_6memory12LoadWithCastILi2EEENSE_13StoreWithCastILi1EEEEEviT_T0_T2_T3_T4_T5_:
[----:B------:R-:W0:Y:S01]  /*0000*/  LDC R1, c[0x0][0x28] ;  /* 0x00000a00ff017b82 */ /* 0x000e220000000800 */
[----:B------:R-:W1:Y:S07]  /*0010*/  S2R R2, SR_CTAID.X ;  /* 0x0000000000027919 */ /* 0x000e6e0000002500 */
[----:B------:R-:W1:Y:S01]  /*0020*/  LDC R17, c[0x0][0x210] ;  /* 0x00008400ff117b82 */ /* 0x000e620000000800 */
[----:B------:R-:W-:Y:S01]  /*0030*/  ULDC.64 UR36, c[0x0][0x208] ;  /* 0x0000820000247ab9 */ /* 0x000fe20000000a00 */
[----:B------:R-:W-:Y:S01]  /*0040*/  BSSY B7, `(.L_x_2352) ;  /* 0x00001d3000077945 */ /* 0x000fe20003800000 */
[----:B------:R-:W2:Y:S01]  /*0050*/  S2R R16, SR_TID.X ;  /* 0x0000000000107919 */ /* 0x000ea20000002100 */
[----:B------:R-:W-:Y:S01]  /*0060*/  CS2R R28, SRZ ;  /* 0x00000000001c7805 */ /* 0x000fe2000001ff00 */
[----:B------:R-:W-:-:S03]  /*0070*/  IMAD.MOV.U32 R22, RZ, RZ, RZ ;  /* 0x000000ffff167224 */ /* 0x000fc600078e00ff */
[----:B------:R-:W3:Y:S08]  /*0080*/  LDC.U8 R19, c[0x0][0x24c] ;  /* 0x00009300ff137b82 */ /* 0x000ef00000000000 */
[----:B------:R-:W4:Y:S01]  /*0090*/  LDC.U8 R18, c[0x0][0x24d] ;  /* 0x00009340ff127b82 */ /* 0x000f220000000000 */
[----:B-1----:R-:W-:-:S05]  /*00a0*/  IMAD R17, R2, -0x200, R17 ;  /* 0xfffffe0002117824 */ /* 0x002fca00078e0211 */
[----:B--2---:R-:W-:-:S13]  /*00b0*/  ISETP.GE.AND P0, PT, R16, R17, PT ;  /* 0x000000111000720c */ /* 0x004fda0003f06270 */
[----:B0--34-:R-:W-:Y:S05]  /*00c0*/  @P0 BRA `(.L_x_2353) ;  /* 0x0000001c00280947 */ /* 0x019fea0003800000 */
[----:B------:R-:W0:Y:S01]  /*00d0*/  LDC.64 R4, c[0x0][0x238] ;  /* 0x00008e00ff047b82 */ /* 0x000e220000000a00 */
[----:B------:R-:W-:Y:S01]  /*00e0*/  PRMT R0, R19, 0x9910, RZ ;  /* 0x0000991013007816 */ /* 0x000fe200000000ff */
[----:B------:R-:W-:Y:S01]  /*00f0*/  IMAD R16, R2, 0x200, R16 ;  /* 0x0000020002107824 */ /* 0x000fe200078e0210 */
[----:B------:R-:W-:Y:S01]  /*0100*/  ULDC UR4, c[0x0][0x250] ;  /* 0x0000940000047ab9 */ /* 0x000fe20000000800 */
[----:B------:R-:W-:Y:S01]  /*0110*/  BSSY B6, `(.L_x_2354) ;  /* 0x00000e0000067945 */ /* 0x000fe20003800000 */
        /* <DEDUP_REMOVED lines=16> */
.L_x_2358:
[----:B------:R-:W2:Y:S02]  /*0220*/  LDG.E.U8 R4, desc[UR36][R4.64] ;  /* 0x0000002404047981 */ /* 0x000ea4000c1e1100 */
[----:B--2---:R-:W-:Y:S01]  /*0230*/  I2FP.F32.U32 R29, R4 ;  /* 0x00000004001d7245 */ /* 0x004fe20000201000 */
[----:B------:R-:W-:Y:S06]  /*0240*/  BRA `(.L_x_2360) ;  /* 0x0000000c00307947 */ /* 0x000fec0003800000 */
.L_x_2357:
        /* <DEDUP_REMOVED lines=9> */
.L_x_2362:
[----:B------:R-:W2:Y:S02]  /*02e0*/  LDG.E R4, desc[UR36][R4.64] ;  /* 0x0000002404047981 */ /* 0x000ea4000c1e1900 */
[----:B--2---:R-:W-:Y:S01]  /*02f0*/  I2FP.F32.S32 R29, R4 ;  /* 0x00000004001d7245 */ /* 0x004fe20000201400 */
[----:B------:R-:W-:Y:S06]  /*0300*/  BRA `(.L_x_2360) ;  /* 0x0000000c00007947 */ /* 0x000fec0003800000 */
.L_x_2361:
[----:B------:R-:W2:Y:S02]  /*0310*/  LDG.E.U16 R4, desc[UR36][R4.64] ;  /* 0x0000002404047981 */ /* 0x000ea4000c1e1500 */
[----:B--2---:R2:W3:Y:S01]  /*0320*/  I2F.S16 R29, R4 ;  /* 0x00000004001d7306 */ /* 0x0044e20000101400 */
[----:B------:R-:W-:Y:S05]  /*0330*/  BRA `(.L_x_2360) ;  /* 0x0000000800f47947 */ /* 0x000fea0003800000 */
.L_x_2356:
        /* <DEDUP_REMOVED lines=8> */
.L_x_2364:
[----:B------:R-:W2:Y:S02]  /*03c0*/  LDG.E.U16 R4, desc[UR36][R4.64] ;  /* 0x0000002404047981 */ /* 0x000ea4000c1e1500 */
[----:B--2---:R-:W-:Y:S01]  /*03d0*/  HADD2.F32 R29, -RZ, R4.H0_H0 ;  /* 0x20000004ff1d7230 */ /* 0x004fe20000004100 */
[----:B------:R-:W-:Y:S06]  /*03e0*/  BRA `(.L_x_2360) ;  /* 0x0000000800c87947 */ /* 0x000fec0003800000 */
.L_x_2363:
        /* <DEDUP_REMOVED lines=8> */
.L_x_2366:
[----:B------:R-:W2:Y:S02]  /*0470*/  LDG.E.U16 R4, desc[UR36][R4.64] ;  /* 0x0000002404047981 */ /* 0x000ea4000c1e1500 */
[----:B--2---:R-:W-:Y:S01]  /*0480*/  HADD2.F32 R29, -RZ, R4.H0_H0 ;  /* 0x20000004ff1d7230 */ /* 0x004fe20000004100 */
[----:B------:R-:W-:Y:S06]  /*0490*/  BRA `(.L_x_2360) ;  /* 0x00000008009c7947 */ /* 0x000fec0003800000 */
.L_x_2365:
[----:B------:R-:W2:Y:S01]  /*04a0*/  LDG.E.64 R4, desc[UR36][R4.64] ;  /* 0x0000002404047981 */ /* 0x000ea2000c1e1b00 */
[----:B------:R-:W-:Y:S01]  /*04b0*/  UMOV UR4, 0xf0000000 ;  /* 0xf000000000047882 */ /* 0x000fe20000000000 */
[----:B------:R-:W-:Y:S01]  /*04c0*/  UMOV UR5, 0x380fffff ;  /* 0x380fffff00057882 */ /* 0x000fe20000000000 */
[----:B--2---:R-:W0:Y:S01]  /*04d0*/  F2F.F32.F64 R29, R4 ;  /* 0x00000004001d7310 */ /* 0x004e220000301000 */
[----:B------:R-:W-:-:S14]  /*04e0*/  DSETP.GEU.AND P0, PT, |R4|, UR4, PT ;  /* 0x0000000404007e2a */ /* 0x000fdc000bf0e200 */
[----:B0-----:R-:W-:Y:S01]  /*04f0*/  @!P0 FMUL R29, R29, 1.175494350822287508e-38 ;  /* 0x008000001d1d8820 */ /* 0x001fe20000400000 */
[----:B------:R-:W-:Y:S06]  /*0500*/  BRA `(.L_x_2360) ;  /* 0x0000000800807947 */ /* 0x000fec0003800000 */
.L_x_2355:
        /* <DEDUP_REMOVED lines=12> */
.L_x_2369:
[----:B------:R-:W2:Y:S01]  /*05d0*/  LDG.E.64 R4, desc[UR36][R4.64] ;  /* 0x0000002404047981 */ /* 0x000ea2000c1e1b00 */
[----:B------:R-:W-:Y:S01]  /*05e0*/  UMOV UR4, 0xf0000000 ;  /* 0xf000000000047882 */ /* 0x000fe20000000000 */
[----:B------:R-:W-:Y:S01]  /*05f0*/  UMOV UR5, 0x380fffff ;  /* 0x380fffff00057882 */ /* 0x000fe20000000000 */
[----:B--2---:R-:W0:Y:S01]  /*0600*/  F2F.F32.F64 R29, R4 ;  /* 0x00000004001d7310 */ /* 0x004e220000301000 */
[----:B------:R-:W-:-:S14]  /*0610*/  DSETP.GEU.AND P0, PT, |R4|, UR4, PT ;  /* 0x0000000404007e2a */ /* 0x000fdc000bf0e200 */
[----:B0-----:R-:W-:Y:S01]  /*0620*/  @!P0 FMUL R29, R29, 1.175494350822287508e-38 ;  /* 0x008000001d1d8820 */ /* 0x001fe20000400000 */
[----:B------:R-:W-:Y:S06]  /*0630*/  BRA `(.L_x_2360) ;  /* 0x0000000800347947 */ /* 0x000fec0003800000 */
.L_x_2368:
        /* <DEDUP_REMOVED lines=16> */
[----:B------:R-:W-:-:S04]  /*0740*/  SEL R3, R3, RZ, P0 ;  /* 0x000000ff03037207 */ /* 0x000fc80000000000 */
[C---:B------:R-:W-:Y:S01]  /*0750*/  SHF.L.U32 R4, R0.reuse, R3, RZ ;  /* 0x0000000300047219 */ /* 0x040fe200000006ff */
[----:B------:R-:W-:Y:S02]  /*0760*/  IMAD R7, R3, R8, 0x3c000000 ;  /* 0x3c00000003077424 */ /* 0x000fe400078e0208 */
[----:B------:R-:W-:-:S03]  /*0770*/  VIADD R3, R0, 0xffffffff ;  /* 0xffffffff00037836 */ /* 0x000fc60000000000 */
[----:B------:R-:W-:Y:S02]  /*0780*/  LEA.HI R7, R4, R7, RZ, 0x1c ;  /* 0x0000000704077211 */ /* 0x000fe400078fe0ff */
[----:B------:R-:W-:Y:S02]  /*0790*/  SHF.R.S32.HI R3, RZ, 0x1f, R3 ;  /* 0x0000001fff037819 */ /* 0x000fe40000011403 */
[----:B------:R-:W-:-:S04]  /*07a0*/  LOP3.LUT R6, R7, 0x7f800000, R6, 0xf8, !PT ;  /* 0x7f80000007067812 */ /* 0x000fc800078ef806 */
[----:B------:R-:W-:-:S04]  /*07b0*/  LOP3.LUT R6, R6, R3, RZ, 0x30, !PT ;  /* 0x0000000306067212 */ /* 0x000fc800078e30ff */
[----:B------:R-:W-:Y:S01]  /*07c0*/  LOP3.LUT R29, R6, 0x80000000, R29, 0xf8, !PT ;  /* 0x80000000061d7812 */ /* 0x000fe200078ef81d */
[----:B------:R-:W-:Y:S06]  /*07d0*/  BRA `(.L_x_2360) ;  /* 0x0000000400cc7947 */ /* 0x000fec0003800000 */
.L_x_2371:
        /* <DEDUP_REMOVED lines=14> */
.L_x_2370:
[----:B------:R-:W2:Y:S02]  /*08c0*/  LDG.E.U16 R4, desc[UR36][R4.64] ;  /* 0x0000002404047981 */ /* 0x000ea4000c1e1500 */
[----:B--2---:R-:W-:Y:S01]  /*08d0*/  IMAD.U32 R29, R4, 0x10000, RZ ;  /* 0x00010000041d7824 */ /* 0x004fe200078e00ff */
[----:B------:R-:W-:Y:S06]  /*08e0*/  BRA `(.L_x_2360) ;  /* 0x0000000400887947 */ /* 0x000fec0003800000 */
.L_x_2367:
        /* <DEDUP_REMOVED lines=11> */
.L_x_2374:
        /* <DEDUP_REMOVED lines=20> */
.L_x_2376:
[----:B------:R-:W-:Y:S05]  /*0ae0*/  BSYNC B0 ;  /* 0x0000000000007941 */ /* 0x000fea0003800000 */
.L_x_2375:
[----:B------:R-:W-:Y:S01]  /*0af0*/  IMAD.SHL.U32 R3, R3, 0x100000, RZ ;  /* 0x0010000003037824 */ /* 0x000fe200078e00ff */
[----:B------:R-:W-:-:S04]  /*0b00*/  LEA R0, R0, 0x3b800000, 0x17 ;  /* 0x3b80000000007811 */ /* 0x000fc800078eb8ff */
[----:B------:R-:W-:Y:S01]  /*0b10*/  LOP3.LUT R29, R0, R3, R29, 0xfe, !PT ;  /* 0x00000003001d7212 */ /* 0x000fe200078efe1d */
[----:B------:R-:W-:Y:S06]  /*0b20*/  BRA `(.L_x_2360) ;  /* 0x0000000000f87947 */ /* 0x000fec0003800000 */
.L_x_2373:
        /* <DEDUP_REMOVED lines=20> */
.L_x_2378:
[----:B------:R-:W-:Y:S05]  /*0c70*/  BSYNC B0 ;  /* 0x0000000000007941 */ /* 0x000fea0003800000 */
.L_x_2377:
[----:B------:R-:W-:Y:S01]  /*0c80*/  IMAD.SHL.U32 R3, R3, 0x200000, RZ ;  /* 0x0020000003037824 */ /* 0x000fe200078e00ff */
[----:B------:R-:W-:-:S04]  /*0c90*/  LEA R0, R0, 0x37800000, 0x17 ;  /* 0x3780000000007811 */ /* 0x000fc800078eb8ff */
[----:B------:R-:W-:Y:S01]  /*0ca0*/  LOP3.LUT R29, R0, R3, R29, 0xfe, !PT ;  /* 0x00000003001d7212 */ /* 0x000fe200078efe1d */
[----:B------:R-:W-:Y:S06]  /*0cb0*/  BRA `(.L_x_2360) ;  /* 0x0000000000947947 */ /* 0x000fec0003800000 */
.L_x_2372:
        /* <DEDUP_REMOVED lines=14> */
.L_x_2359:
        /* <DEDUP_REMOVED lines=16> */
.L_x_2381:
[----:B------:R-:W-:Y:S01]  /*0ea0*/  IMAD.MOV.U32 R29, RZ, RZ, RZ ;  /* 0x000000ffff1d7224 */ /* 0x000fe200078e00ff */
[----:B------:R-:W-:Y:S06]  /*0eb0*/  BRA `(.L_x_2360) ;  /* 0x0000000000147947 */ /* 0x000fec0003800000 */
.L_x_2380:
[----:B------:R-:W2:Y:S02]  /*0ec0*/  LDG.E.64 R4, desc[UR36][R4.64] ;  /* 0x0000002404047981 */ /* 0x000ea4000c1e1b00 */
[----:B--2---:R0:W1:Y:S01]  /*0ed0*/  I2F.U64 R29, R4 ;  /* 0x00000004001d7312 */ /* 0x0040620000301000 */
[----:B------:R-:W-:Y:S05]  /*0ee0*/  BRA `(.L_x_2360) ;  /* 0x0000000000087947 */ /* 0x000fea0003800000 */
.L_x_2379:
[----:B------:R-:W2:Y:S02]  /*0ef0*/  LDG.E R4, desc[UR36][R4.64] ;  /* 0x0000002404047981 */ /* 0x000ea4000c1e1900 */
[----:B--2---:R-:W-:-:S07]  /*0f00*/  I2FP.F32.U32 R29, R4 ;  /* 0x00000004001d7245 */ /* 0x004fce0000201000 */
.L_x_2360:
[----:B------:R-:W-:Y:S05]  /*0f10*/  BSYNC B6 ;  /* 0x0000000000067941 */ /* 0x000fea0003800000 */
.L_x_2354:
[----:B0-2-4-:R-:W0:Y:S01]  /*0f20*/  LDC.64 R4, c[0x0][0x240] ;  /* 0x00009000ff047b82 */ /* 0x015e220000000a00 */
[----:B------:R-:W-:Y:S01]  /*0f30*/  PRMT R0, R18, 0x9910, RZ ;  /* 0x0000991012007816 */ /* 0x000fe200000000ff */
[----:B------:R-:W-:Y:S01]  /*0f40*/  ULDC UR4, c[0x0][0x254] ;  /* 0x0000950000047ab9 */ /* 0x000fe20000000800 */
[----:B------:R-:W-:Y:S01]  /*0f50*/  BSSY B6, `(.L_x_2382) ;  /* 0x00000df000067945 */ /* 0x000fe20003800000 */
        /* <DEDUP_REMOVED lines=14> */
[----:B--2---:R0:W2:Y:S01]  /*1040*/  I2F.S16 R22, R4 ;  /* 0x0000000400167306 */ /* 0x0040a20000101400 */
[----:B------:R-:W-:Y:S05]  /*1050*/  BRA `(.L_x_2388) ;  /* 0x0000000c00387947 */ /* 0x000fea0003800000 */
.L_x_2386:
[----:B------:R-:W2:Y:S02]  /*1060*/  LDG.E.U8 R4, desc[UR36][R4.64] ;  /* 0x0000002404047981 */ /* 0x000ea4000c1e1100 */
[----:B--2---:R-:W-:Y:S01]  /*1070*/  I2FP.F32.U32 R22, R4 ;  /* 0x0000000400167245 */ /* 0x004fe20000201000 */
[----:B------:R-:W-:Y:S06]  /*1080*/  BRA `(.L_x_2388) ;  /* 0x0000000c002c7947 */ /* 0x000fec0003800000 */
.L_x_2385:
        /* <DEDUP_REMOVED lines=9> */
.L_x_2390:
[----:B------:R-:W2:Y:S02]  /*1120*/  LDG.E R4, desc[UR36][R4.64] ;  /* 0x0000002404047981 */ /* 0x000ea4000c1e1900 */
[----:B--2---:R-:W-:Y:S01]  /*1130*/  I2FP.F32.S32 R22, R4 ;  /* 0x0000000400167245 */ /* 0x004fe20000201400 */
[----:B------:R-:W-:Y:S06]  /*1140*/  BRA `(.L_x_2388) ;  /* 0x0000000800fc7947 */ /* 0x000fec0003800000 */
.L_x_2389:
[----:B------:R-:W2:Y:S02]  /*1150*/  LDG.E.U16 R4, desc[UR36][R4.64] ;  /* 0x0000002404047981 */ /* 0x000ea4000c1e1500 */
[----:B--2---:R0:W2:Y:S01]  /*1160*/  I2F.S16 R22, R4 ;  /* 0x0000000400167306 */ /* 0x0040a20000101400 */
[----:B------:R-:W-:Y:S05]  /*1170*/  BRA `(.L_x_2388) ;  /* 0x0000000800f07947 */ /* 0x000fea0003800000 */
.L_x_2384:
        /* <DEDUP_REMOVED lines=8> */
.L_x_2392:
[----:B------:R-:W2:Y:S02]  /*1200*/  LDG.E.U16 R4, desc[UR36][R4.64] ;  /* 0x0000002404047981 */ /* 0x000ea4000c1e1500 */
[----:B--2---:R-:W-:Y:S01]  /*1210*/  HADD2.F32 R22, -RZ, R4.H0_H0 ;  /* 0x20000004ff167230 */ /* 0x004fe20000004100 */
[----:B------:R-:W-:Y:S06]  /*1220*/  BRA `(.L_x_2388) ;  /* 0x0000000800c47947 */ /* 0x000fec0003800000 */
.L_x_2391:
        /* <DEDUP_REMOVED lines=8> */
.L_x_2394:
[----:B------:R-:W2:Y:S02]  /*12b0*/  LDG.E.U16 R4, desc[UR36][R4.64] ;  /* 0x0000002404047981 */ /* 0x000ea4000c1e1500 */
[----:B--2---:R-:W-:Y:S01]  /*12c0*/  HADD2.F32 R22, -RZ, R4.H0_H0 ;  /* 0x20000004ff167230 */ /* 0x004fe20000004100 */
[----:B------:R-:W-:Y:S06]  /*12d0*/  BRA `(.L_x_2388) ;  /* 0x0000000800987947 */ /* 0x000fec0003800000 */
.L_x_2393:
[----:B------:R-:W2:Y:S01]  /*12e0*/  LDG.E.64 R4, desc[UR36][R4.64] ;  /* 0x0000002404047981 */ /* 0x000ea2000c1e1b00 */
[----:B------:R-:W-:Y:S01]  /*12f0*/  UMOV UR4, 0xf0000000 ;  /* 0xf000000000047882 */ /* 0x000fe20000000000 */
[----:B------:R-:W-:Y:S01]  /*1300*/  UMOV UR5, 0x380fffff ;  /* 0x380fffff00057882 */ /* 0x000fe20000000000 */
[----:B--2---:R-:W0:Y:S01]  /*1310*/  F2F.F32.F64 R22, R4 ;  /* 0x0000000400167310 */ /* 0x004e220000301000 */
[----:B------:R-:W-:-:S14]  /*1320*/  DSETP.GEU.AND P0, PT, |R4|, UR4, PT ;  /* 0x0000000404007e2a */ /* 0x000fdc000bf0e200 */
[----:B0-----:R-:W-:Y:S01]  /*1330*/  @!P0 FMUL R22, R22, 1.175494350822287508e-38 ;  /* 0x0080000016168820 */ /* 0x001fe20000400000 */
[----:B------:R-:W-:Y:S06]  /*1340*/  BRA `(.L_x_2388) ;  /* 0x00000008007c7947 */ /* 0x000fec0003800000 */
.L_x_2383:
        /* <DEDUP_REMOVED lines=12> */
.L_x_2397:
[----:B------:R-:W2:Y:S01]  /*1410*/  LDG.E.64 R4, desc[UR36][R4.64] ;  /* 0x0000002404047981 */ /* 0x000ea2000c1e1b00 */
[----:B------:R-:W-:Y:S01]  /*1420*/  UMOV UR4, 0xf0000000 ;  /* 0xf000000000047882 */ /* 0x000fe20000000000 */
[----:B------:R-:W-:Y:S01]  /*1430*/  UMOV UR5, 0x380fffff ;  /* 0x380fffff00057882 */ /* 0x000fe20000000000 */
[----:B--2---:R-:W0:Y:S01]  /*1440*/  F2F.F32.F64 R22, R4 ;  /* 0x0000000400167310 */ /* 0x004e220000301000 */
[----:B------:R-:W-:-:S14]  /*1450*/  DSETP.GEU.AND P0, PT, |R4|, UR4, PT ;  /* 0x0000000404007e2a */ /* 0x000fdc000bf0e200 */
[----:B0-----:R-:W-:Y:S01]  /*1460*/  @!P0 FMUL R22, R22, 1.175494350822287508e-38 ;  /* 0x0080000016168820 */ /* 0x001fe20000400000 */
[----:B------:R-:W-:Y:S06]  /*1470*/  BRA `(.L_x_2388) ;  /* 0x0000000800307947 */ /* 0x000fec0003800000 */
.L_x_2396:
        /* <DEDUP_REMOVED lines=26> */
.L_x_2399:
        /* <DEDUP_REMOVED lines=8> */
[----:B------:R-:W-:Y:S01]  /*16a0*/  @P0 FMUL.FTZ R22, R3, 1.9259299443872358531e-34 ;  /* 0x0780000003160820 */ /* 0x000fe20000410000 */
[----:B------:R-:W-:Y:S02]  /*16b0*/  IMAD.SHL.U32 R3, R4, 0x1000000, RZ ;  /* 0x0100000004037824 */ /* 0x000fe400078e00ff */
[----:B------:R-:W-:-:S05]  /*16c0*/  @!P0 FADD.FTZ R22, R0, -0.5 ;  /* 0xbf00000000168421 */ /* 0x000fca0000010000 */
[----:B------:R-:W-:Y:S01]  /*16d0*/  LOP3.LUT R22, R22, 0x80000000, R3, 0xf8, !PT ;  /* 0x8000000016167812 */ /* 0x000fe200078ef803 */
[----:B------:R-:W-:Y:S06]  /*16e0*/  BRA `(.L_x_2388) ;  /* 0x0000000400947947 */ /* 0x000fec0003800000 */
.L_x_2398:
[----:B------:R-:W2:Y:S02]  /*16f0*/  LDG.E.U16 R4, desc[UR36][R4.64] ;  /* 0x0000002404047981 */ /* 0x000ea4000c1e1500 */
[----:B--2---:R-:W-:Y:S01]  /*1700*/  IMAD.U32 R22, R4, 0x10000, RZ ;  /* 0x0001000004167824 */ /* 0x004fe200078e00ff */
[----:B------:R-:W-:Y:S06]  /*1710*/  BRA `(.L_x_2388) ;  /* 0x0000000400887947 */ /* 0x000fec0003800000 */
.L_x_2395:
        /* <DEDUP_REMOVED lines=11> */
.L_x_2402:
        /* <DEDUP_REMOVED lines=20> */
.L_x_2404:
[----:B------:R-:W-:Y:S05]  /*1910*/  BSYNC B0 ;  /* 0x0000000000007941 */ /* 0x000fea0003800000 */
.L_x_2403:
[----:B------:R-:W-:Y:S01]  /*1920*/  IMAD.SHL.U32 R3, R3, 0x100000, RZ ;  /* 0x0010000003037824 */ /* 0x000fe200078e00ff */
[----:B------:R-:W-:-:S04]  /*1930*/  LEA R5, R0, 0x3b800000, 0x17 ;  /* 0x3b80000000057811 */ /* 0x000fc800078eb8ff */
[----:B------:R-:W-:Y:S01]  /*1940*/  LOP3.LUT R22, R5, R3, R22, 0xfe, !PT ;  /* 0x0000000305167212 */ /* 0x000fe200078efe16 */
[----:B------:R-:W-:Y:S06]  /*1950*/  BRA `(.L_x_2388) ;  /* 0x0000000000f87947 */ /* 0x000fec0003800000 */
.L_x_2401:
        /* <DEDUP_REMOVED lines=20> */
.L_x_2406:
[----:B------:R-:W-:Y:S05]  /*1aa0*/  BSYNC B0 ;  /* 0x0000000000007941 */ /* 0x000fea0003800000 */
.L_x_2405:
[----:B------:R-:W-:Y:S01]  /*1ab0*/  IMAD.SHL.U32 R3, R3, 0x200000, RZ ;  /* 0x0020000003037824 */ /* 0x000fe200078e00ff */
[----:B------:R-:W-:-:S04]  /*1ac0*/  LEA R5, R0, 0x37800000, 0x17 ;  /* 0x3780000000057811 */ /* 0x000fc800078eb8ff */
[----:B------:R-:W-:Y:S01]  /*1ad0*/  LOP3.LUT R22, R5, R3, R22, 0xfe, !PT ;  /* 0x0000000305167212 */ /* 0x000fe200078efe16 */
[----:B------:R-:W-:Y:S06]  /*1ae0*/  BRA `(.L_x_2388) ;  /* 0x0000000000947947 */ /* 0x000fec0003800000 */
.L_x_2400:
        /* <DEDUP_REMOVED lines=14> */
.L_x_2387:
        /* <DEDUP_REMOVED lines=16> */
.L_x_2409:
[----:B------:R-:W-:Y:S01]  /*1cd0*/  IMAD.MOV.U32 R22, RZ, RZ, RZ ;  /* 0x000000ffff167224 */ /* 0x000fe200078e00ff */
[----:B------:R-:W-:Y:S06]  /*1ce0*/  BRA `(.L_x_2388) ;  /* 0x0000000000147947 */ /* 0x000fec0003800000 */
.L_x_2408:
[----:B------:R-:W2:Y:S02]  /*1cf0*/  LDG.E.64 R22, desc[UR36][R4.64] ;  /* 0x0000002404167981 */ /* 0x000ea4000c1e1b00 */
[----:B--2---:R0:W2:Y:S01]  /*1d00*/  I2F.U64 R22, R22 ;  /* 0x0000001600167312 */ /* 0x0040a20000301000 */
[----:B------:R-:W-:Y:S05]  /*1d10*/  BRA `(.L_x_2388) ;  /* 0x0000000000087947 */ /* 0x000fea0003800000 */
.L_x_2407:
[----:B------:R-:W2:Y:S02]  /*1d20*/  LDG.E R4, desc[UR36][R4.64] ;  /* 0x0000002404047981 */ /* 0x000ea4000c1e1900 */
[----:B--2---:R-:W-:-:S07]  /*1d30*/  I2FP.F32.U32 R22, R4 ;  /* 0x0000000400167245 */ /* 0x004fce0000201000 */
.L_x_2388:
[----:B------:R-:W-:Y:S05]  /*1d40*/  BSYNC B6 ;  /* 0x0000000000067941 */ /* 0x000fea0003800000 */
.L_x_2382:
[----:B------:R-:W0:Y:S02]  /*1d50*/  S2R R16, SR_TID.X ;  /* 0x0000000000107919 */ /* 0x000e240000002100 */
[----:B0-----:R-:W-:-:S07]  /*1d60*/  VIADD R16, R16, 0x80 ;  /* 0x0000008010107836 */ /* 0x001fce0000000000 */
.L_x_2353:
[----:B------:R-:W-:Y:S05]  /*1d70*/  BSYNC B7 ;  /* 0x0000000000077941 */ /* 0x000fea0003800000 */
.L_x_2352:
[----:B------:R-:W-:Y:S01]  /*1d80*/  ISETP.GE.AND P0, PT, R16, R17, PT ;  /* 0x000000111000720c */ /* 0x000fe20003f06270 */
[----:B------:R-:W-:Y:S01]  /*1d90*/  BSSY B7, `(.L_x_2410) ;  /* 0x00001cb000077945 */ /* 0x000fe20003800000 */
[----:B------:R-:W-:-:S11]  /*1da0*/  IMAD.MOV.U32 R24, RZ, RZ, RZ ;  /* 0x000000ffff187224 */ /* 0x000fd600078e00ff */
[----:B------:R-:W-:Y:S05]  /*1db0*/  @P0 BRA `(.L_x_2411) ;  /* 0x0000001c00200947 */ /* 0x000fea0003800000 */
[----:B----4-:R-:W0:Y:S01]  /*1dc0*/  LDC.64 R4, c[0x0][0x238] ;  /* 0x00008e00ff047b82 */ /* 0x010e220000000a00 */
        /* <DEDUP_REMOVED lines=17> */
[----:B------:R-:W4:Y:S02]  /*1ee0*/  LDG.E.S8 R4, desc[UR36][R4.64] ;  /* 0x0000002404047981 */ /* 0x000f24000c1e1300 */
[----:B----4-:R0:W4:Y:S01]  /*1ef0*/  I2F.S16 R28, R4 ;  /* 0x00000004001c7306 */ /* 0x0101220000101400 */
[----:B------:R-:W-:Y:S05]  /*1f00*/  BRA `(.L_x_2418) ;  /* 0x0000000c00387947 */ /* 0x000fea0003800000 */
.L_x_2416:
[----:B------:R-:W4:Y:S02]  /*1f10*/  LDG.E.U8 R4, desc[UR36][R4.64] ;  /* 0x0000002404047981 */ /* 0x000f24000c1e1100 */
[----:B----4-:R-:W-:Y:S01]  /*1f20*/  I2FP.F32.U32 R28, R4 ;  /* 0x00000004001c7245 */ /* 0x010fe20000201000 */
[----:B------:R-:W-:Y:S06]  /*1f30*/  BRA `(.L_x_2418) ;  /* 0x0000000c002c7947 */ /* 0x000fec0003800000 */
.L_x_2415:
[----:B------:R-:W-:-:S13]  /*1f40*/  ISETP.NE.AND P0, PT, R0, 0x2, PT ;  /* 0x000000020000780c */ /* 0x000fda0003f05270 */
[----:B------:R-:W-:Y:S05]  /*1f50*/  @!P0 BRA `(.L_x_2419) ;  /* 0x0000000000288947 */ /* 0x000fea0003800000 */
[----:B------:R-:W-:-:S13]  /*1f60*/  ISETP.NE.AND P0, PT, R0, 0x3, PT ;  /* 0x000000030000780c */ /* 0x000fda0003f05270 */
[----:B------:R-:W-:Y:S05]  /*1f70*/  @!P0 BRA `(.L_x_2420) ;  /* 0x0000000000148947 */ /* 0x000fea0003800000 */
[----:B------:R-:W-:-:S13]  /*1f80*/  ISETP.NE.AND P0, PT, R0, 0x4, PT ;  /* 0x000000040000780c */ /* 0x000fda0003f05270 */
[----:B------:R-:W-:Y:S05]  /*1f90*/  @P0 BRA `(.L_x_2417) ;  /* 0x0000000800b80947 */ /* 0x000fea0003800000 */
[----:B------:R-:W4:Y:S02]  /*1fa0*/  LDG.E.64 R4, desc[UR36][R4.64] ;  /* 0x0000002404047981 */ /* 0x000f24000c1e1b00 */
[----:B----4-:R0:W4:Y:S01]  /*1fb0*/  I2F.S64 R28, R4 ;  /* 0x00000004001c7312 */ /* 0x0101220000301400 */
[----:B------:R-:W-:Y:S05]  /*1fc0*/  BRA `(.L_x_2418) ;  /* 0x0000000c00087947 */ /* 0x000fea0003800000 */
.L_x_2420:
[----:B------:R-:W4:Y:S02]  /*1fd0*/  LDG.E R4, desc[UR36][R4.64] ;  /* 0x0000002404047981 */ /* 0x000f24000c1e1900 */
[----:B----4-:R-:W-:Y:S01]  /*1fe0*/  I2FP.F32.S32 R28, R4 ;  /* 0x00000004001c7245 */ /* 0x010fe20000201400 */
[----:B------:R-:W-:Y:S06]  /*1ff0*/  BRA `(.L_x_2418) ;  /* 0x0000000800fc7947 */ /* 0x000fec0003800000 */
.L_x_2419:
[----:B------:R-:W4:Y:S02]  /*2000*/  LDG.E.U16 R4, desc[UR36][R4.64] ;  /* 0x0000002404047981 */ /* 0x000f24000c1e1500 */
[----:B----4-:R0:W4:Y:S01]  /*2010*/  I2F.S16 R28, R4 ;  /* 0x00000004001c7306 */ /* 0x0101220000101400 */
[----:B------:R-:W-:Y:S05]  /*2020*/  BRA `(.L_x_2418) ;  /* 0x0000000800f07947 */ /* 0x000fea0003800000 */
.L_x_2414:
        /* <DEDUP_REMOVED lines=8> */
.L_x_2422:
[----:B------:R-:W4:Y:S02]  /*20b0*/  LDG.E.U16 R4, desc[UR36][R4.64] ;  /* 0x0000002404047981 */ /* 0x000f24000c1e1500 */
[----:B----4-:R-:W-:Y:S01]  /*20c0*/  HADD2.F32 R28, -RZ, R4.H0_H0 ;  /* 0x20000004ff1c7230 */ /* 0x010fe20000004100 */
[----:B------:R-:W-:Y:S06]  /*20d0*/  BRA `(.L_x_2418) ;  /* 0x0000000800c47947 */ /* 0x000fec0003800000 */
.L_x_2421:
        /* <DEDUP_REMOVED lines=8> */
.L_x_2424:
[----:B------:R-:W4:Y:S02]  /*2160*/  LDG.E.U16 R4, desc[UR36][R4.64] ;  /* 0x0000002404047981 */ /* 0x000f24000c1e1500 */
[----:B----4-:R-:W-:Y:S01]  /*2170*/  HADD2.F32 R28, -RZ, R4.H0_H0 ;  /* 0x20000004ff1c7230 */ /* 0x010fe20000004100 */
[----:B------:R-:W-:Y:S06]  /*2180*/  BRA `(.L_x_2418) ;  /* 0x0000000800987947 */ /* 0x000fec0003800000 */
.L_x_2423:
[----:B------:R-:W4:Y:S01]  /*2190*/  LDG.E.64 R4, desc[UR36][R4.64] ;  /* 0x0000002404047981 */ /* 0x000f22000c1e1b00 */
[----:B------:R-:W-:Y:S01]  /*21a0*/  UMOV UR4, 0xf0000000 ;  /* 0xf000000000047882 */ /* 0x000fe20000000000 */
[----:B------:R-:W-:Y:S01]  /*21b0*/  UMOV UR5, 0x380fffff ;  /* 0x380fffff00057882 */ /* 0x000fe20000000000 */
[----:B----4-:R-:W0:Y:S01]  /*21c0*/  F2F.F32.F64 R28, R4 ;  /* 0x00000004001c7310 */ /* 0x010e220000301000 */
[----:B------:R-:W-:-:S14]  /*21d0*/  DSETP.GEU.AND P0, PT, |R4|, UR4, PT ;  /* 0x0000000404007e2a */ /* 0x000fdc000bf0e200 */
[----:B0-----:R-:W-:Y:S01]  /*21e0*/  @!P0 FMUL R28, R28, 1.175494350822287508e-38 ;  /* 0x008000001c1c8820 */ /* 0x001fe20000400000 */
[----:B------:R-:W-:Y:S06]  /*21f0*/  BRA `(.L_x_2418) ;  /* 0x00000008007c7947 */ /* 0x000fec0003800000 */
.L_x_2413:
        /* <DEDUP_REMOVED lines=8> */
[----:B------:R-:W4:Y:S02]  /*2280*/  LDG.E.U8 R4, desc[UR36][R4.64] ;  /* 0x0000002404047981 */ /* 0x000f24000c1e1100 */
[----:B----4-:R-:W-:-:S04]  /*2290*/  ISETP.NE.AND P0, PT, R4, RZ, PT ;  /* 0x000000ff0400720c */ /* 0x010fc80003f05270 */
[----:B------:R-:W-:Y:S01]  /*22a0*/  FSEL R28, RZ, 1, !P0 ;  /* 0x3f800000ff1c7808 */ /* 0x000fe20004000000 */
[----:B------:R-:W-:Y:S08]  /*22b0*/  BRA `(.L_x_2418) ;  /* 0x00000008004c7947 */ /* 0x000ff00003800000 */
.L_x_2427:
[----:B------:R-:W4:Y:S01]  /*22c0*/  LDG.E.64 R4, desc[UR36][R4.64] ;  /* 0x0000002404047981 */ /* 0x000f22000c1e1b00 */
[----:B------:R-:W-:Y:S01]  /*22d0*/  UMOV UR4, 0xf0000000 ;  /* 0xf000000000047882 */ /* 0x000fe20000000000 */
[----:B------:R-:W-:Y:S01]  /*22e0*/  UMOV UR5, 0x380fffff ;  /* 0x380fffff00057882 */ /* 0x000fe20000000000 */
[----:B----4-:R-:W0:Y:S01]  /*22f0*/  F2F.F32.F64 R28, R4 ;  /* 0x00000004001c7310 */ /* 0x010e220000301000 */
[----:B------:R-:W-:-:S14]  /*2300*/  DSETP.GEU.AND P0, PT, |R4|, UR4, PT ;  /* 0x0000000404007e2a */ /* 0x000fdc000bf0e200 */
[----:B0-----:R-:W-:Y:S01]  /*2310*/  @!P0 FMUL R28, R28, 1.175494350822287508e-38 ;  /* 0x008000001c1c8820 */ /* 0x001fe20000400000 */
[----:B------:R-:W-:Y:S06]  /*2320*/  BRA `(.L_x_2418) ;  /* 0x0000000800307947 */ /* 0x000fec0003800000 */
.L_x_2426:
[----:B------:R-:W-:-:S13]  /*2330*/  ISETP.NE.AND P0, PT, R0, 0xf, PT ;  /* 0x0000000f0000780c */ /* 0x000fda0003f05270 */
[----:B------:R-:W-:Y:S05]  /*2340*/  @!P0 BRA `(.L_x_2428) ;  /* 0x0000000000948947 */ /* 0x000fea0003800000 */
[----:B------:R-:W-:-:S13]  /*2350*/  ISETP.NE.AND P0, PT, R0, 0x17, PT ;  /* 0x000000170000780c */ /* 0x000fda0003f05270 */
[----:B------:R-:W-:Y:S05]  /*2360*/  @!P0 BRA `(.L_x_2429) ;  /* 0x0000000000588947 */ /* 0x000fea0003800000 */
[----:B------:R-:W-:-:S13]  /*2370*/  ISETP.NE.AND P0, PT, R0, 0x18, PT ;  /* 0x000000180000780c */ /* 0x000fda0003f05270 */
[----:B------:R-:W-:Y:S05]  /*2380*/  @P0 BRA `(.L_x_2417) ;  /* 0x0000000400bc0947 */ /* 0x000fea0003800000 */
[----:B------:R-:W4:Y:S01]  /*2390*/  LDG.E.U8 R28, desc[UR36][R4.64] ;  /* 0x00000024041c7981 */ /* 0x000f22000c1e1100 */
[----:B------:R-:W-:Y:S02]  /*23a0*/  IMAD.MOV.U32 R8, RZ, RZ, -0x800000 ;  /* 0xff800000ff087424 */ /* 0x000fe400078e00ff */
[----:B----4-:R-:W-:-:S05]  /*23b0*/  IMAD.SHL.U32 R28, R28, 0x1000000, RZ ;  /* 0x010000001c1c7824 */ /* 0x010fca00078e00ff */
        /* <DEDUP_REMOVED lines=17> */
.L_x_2429:
[----:B------:R-:W4:Y:S02]  /*24d0*/  LDG.E.U8 R4, desc[UR36][R4.64] ;  /* 0x0000002404047981 */ /* 0x000f24000c1e1100 */
[----:B----4-:R-:W-:-:S05]  /*24e0*/  IMAD.SHL.U32 R0, R4, 0x2000000, RZ ;  /* 0x0200000004007824 */ /* 0x010fca00078e00ff */
        /* <DEDUP_REMOVED lines=11> */
.L_x_2428:
[----:B------:R-:W4:Y:S02]  /*25a0*/  LDG.E.U16 R4, desc[UR36][R4.64] ;  /* 0x0000002404047981 */ /* 0x000f24000c1e1500 */
[----:B----4-:R-:W-:Y:S01]  /*25b0*/  IMAD.U32 R28, R4, 0x10000, RZ ;  /* 0x00010000041c7824 */ /* 0x010fe200078e00ff */
[----:B------:R-:W-:Y:S06]  /*25c0*/  BRA `(.L_x_2418) ;  /* 0x0000000400887947 */ /* 0x000fec0003800000 */
.L_x_2425:
        /* <DEDUP_REMOVED lines=8> */
[----:B------:R-:W4:Y:S02]  /*2650*/  LDG.E.U16 R4, desc[UR36][R4.64] ;  /* 0x0000002404047981 */ /* 0x000f24000c1e1500 */
[----:B----4-:R-:W-:Y:S01]  /*2660*/  I2FP.F32.U32 R28, R4 ;  /* 0x00000004001c7245 */ /* 0x010fe20000201000 */
[----:B------:R-:W-:Y:S06]  /*2670*/  BRA `(.L_x_2418) ;  /* 0x00000004005c7947 */ /* 0x000fec0003800000 */
.L_x_2432:
[----:B------:R-:W4:Y:S01]  /*2680*/  LDG.E.U8 R3, desc[UR36][R4.64] ;  /* 0x0000002404037981 */ /* 0x000f22000c1e1100 */
[----:B------:R-:W-:Y:S01]  /*2690*/  IMAD.MOV.U32 R28, RZ, RZ, RZ ;  /* 0x000000ffff1c7224 */ /* 0x000fe200078e00ff */
[----:B----4-:R-:W-:-:S13]  /*26a0*/  ISETP.NE.AND P0, PT, R3, RZ, PT ;  /* 0x000000ff0300720c */ /* 0x010fda0003f05270 */
        /* <DEDUP_REMOVED lines=17> */
.L_x_2434:
[----:B------:R-:W-:Y:S05]  /*27c0*/  BSYNC B0 ;  /* 0x0000000000007941 */ /* 0x000fea0003800000 */
.L_x_2433:
[----:B------:R-:W-:Y:S01]  /*27d0*/  IMAD.SHL.U32 R3, R3, 0x100000, RZ ;  /* 0x0010000003037824 */ /* 0x000fe200078e00ff */
[----:B------:R-:W-:-:S04]  /*27e0*/  LEA R5, R0, 0x3b800000, 0x17 ;  /* 0x3b80000000057811 */ /* 0x000fc800078eb8ff */
[----:B------:R-:W-:Y:S01]  /*27f0*/  LOP3.LUT R28, R5, R3, R28, 0xfe, !PT ;  /* 0x00000003051c7212 */ /* 0x000fe200078efe1c */
[----:B------:R-:W-:Y:S06]  /*2800*/  BRA `(.L_x_2418) ;  /* 0x0000000000f87947 */ /* 0x000fec0003800000 */
.L_x_2431:
        /* <DEDUP_REMOVED lines=20> */
.L_x_2436:
[----:B------:R-:W-:Y:S05]  /*2950*/  BSYNC B0 ;  /* 0x0000000000007941 */ /* 0x000fea0003800000 */
.L_x_2435:
[----:B------:R-:W-:Y:S01]  /*2960*/  IMAD.SHL.U32 R3, R3, 0x200000, RZ ;  /* 0x0020000003037824 */ /* 0x000fe200078e00ff */
[----:B------:R-:W-:-:S04]  /*2970*/  LEA R5, R0, 0x37800000, 0x17 ;  /* 0x3780000000057811 */ /* 0x000fc800078eb8ff */
[----:B------:R-:W-:Y:S01]  /*2980*/  LOP3.LUT R28, R5, R3, R28, 0xfe, !PT ;  /* 0x00000003051c7212 */ /* 0x000fe200078efe1c */
[----:B------:R-:W-:Y:S06]  /*2990*/  BRA `(.L_x_2418) ;  /* 0x0000000000947947 */ /* 0x000fec0003800000 */
.L_x_2430:
[----:B------:R-:W-:-:S13]  /*29a0*/  ISETP.NE.AND P0, PT, R0, 0x1c, PT ;  /* 0x0000001c0000780c */ /* 0x000fda0003f05270 */
[----:B------:R-:W-:Y:S05]  /*29b0*/  @!P0 BRA `(.L_x_2437) ;  /* 0x0000000000848947 */ /* 0x000fea0003800000 */
[----:B------:R-:W-:-:S13]  /*29c0*/  ISETP.NE.AND P0, PT, R0, 0x1d, PT ;  /* 0x0000001d0000780c */ /* 0x000fda0003f05270 */
[----:B------:R-:W-:Y:S05]  /*29d0*/  @!P0 BRA `(.L_x_2438) ;  /* 0x0000000000708947 */ /* 0x000fea0003800000 */
[----:B------:R-:W-:-:S13]  /*29e0*/  ISETP.NE.AND P0, PT, R0, 0x2c, PT ;  /* 0x0000002c0000780c */ /* 0x000fda0003f05270 */
[----:B------:R-:W-:Y:S05]  /*29f0*/  @P0 BRA `(.L_x_2417) ;  /* 0x0000000000200947 */ /* 0x000fea0003800000 */
[----:B------:R-:W4:Y:S01]  /*2a00*/  LDG.E.U8 R4, desc[UR36][R4.64] ;  /* 0x0000002404047981 */ /* 0x000f22000c1e1100 */
[----:B------:R-:W-:Y:S01]  /*2a10*/  IMAD.MOV.U32 R28, RZ, RZ, 0x400000 ;  /* 0x00400000ff1c7424 */ /* 0x000fe200078e00ff */
[----:B----4-:R-:W-:-:S13]  /*2a20*/  ISETP.NE.AND P0, PT, R4, RZ, PT ;  /* 0x000000ff0400720c */ /* 0x010fda0003f05270 */
[----:B------:R-:W-:Y:S05]  /*2a30*/  @!P0 BRA `(.L_x_2418) ;  /* 0x00000000006c8947 */ /* 0x000fea0003800000 */
[----:B------:R-:W-:-:S13]  /*2a40*/  ISETP.NE.AND P0, PT, R4, 0xff, PT ;  /* 0x000000ff0400780c */ /* 0x000fda0003f05270 */
[----:B------:R-:W-:Y:S02]  /*2a50*/  @!P0 IMAD.MOV.U32 R28, RZ, RZ, 0x7f800001 ;  /* 0x7f800001ff1c8424 */ /* 0x000fe400078e00ff */
[----:B------:R-:W-:Y:S01]  /*2a60*/  @P0 IMAD.SHL.U32 R28, R4, 0x800000, RZ ;  /* 0x00800000041c0824 */ /* 0x000fe200078e00ff */
[----:B------:R-:W-:Y:S06]  /*2a70*/  BRA `(.L_x_2418) ;  /* 0x00000000005c7947 */ /* 0x000fec0003800000 */
.L_x_2417:
        /* <DEDUP_REMOVED lines=15> */
[----:B0123-5:R-:W-:Y:S05]  /*2b70*/  CALL.ABS.NOINC R14 ;  /* 0x000000000e007343 */ /* 0x02ffea0003c00000 */
.L_x_2439:
[----:B------:R-:W-:Y:S01]  /*2b80*/  IMAD.MOV.U32 R28, RZ, RZ, RZ ;  /* 0x000000ffff1c7224 */ /* 0x000fe200078e00ff */
[----:B------:R-:W-:Y:S06]  /*2b90*/  BRA `(.L_x_2418) ;  /* 0x0000000000147947 */ /* 0x000fec0003800000 */
.L_x_2438:
[----:B------:R-:W4:Y:S02]  /*2ba0*/  LDG.E.64 R4, desc[UR36][R4.64] ;  /* 0x0000002404047981 */ /* 0x000f24000c1e1b00 */
[----:B----4-:R0:W4:Y:S01]  /*2bb0*/  I2F.U64 R28, R4 ;  /* 0x00000004001c7312 */ /* 0x0101220000301000 */
[----:B------:R-:W-:Y:S05]  /*2bc0*/  BRA `(.L_x_2418) ;  /* 0x0000000000087947 */ /* 0x000fea0003800000 */
.L_x_2437:
[----:B------:R-:W4:Y:S02]  /*2bd0*/  LDG.E R4, desc[UR36][R4.64] ;  /* 0x0000002404047981 */ /* 0x000f24000c1e1900 */
[----:B----4-:R-:W-:-:S07]  /*2be0*/  I2FP.F32.U32 R28, R4 ;  /* 0x00000004001c7245 */ /* 0x010fce0000201000 */
.L_x_2418:
[----:B------:R-:W-:Y:S05]  /*2bf0*/  BSYNC B6 ;  /* 0x0000000000067941 */ /* 0x000fea0003800000 */
.L_x_2412:
[----:B0-----:R-:W0:Y:S01]  /*2c00*/  LDC.64 R4, c[0x0][0x240] ;  /* 0x00009000ff047b82 */ /* 0x001e220000000a00 */
        /* <DEDUP_REMOVED lines=19> */
.L_x_2444:
[----:B------:R-:W2:Y:S02]  /*2d40*/  LDG.E.U8 R4, desc[UR36][R4.64] ;  /* 0x0000002404047981 */ /* 0x000ea4000c1e1100 */
[----:B--2---:R-:W-:Y:S01]  /*2d50*/  I2FP.F32.U32 R24, R4 ;  /* 0x0000000400187245 */ /* 0x004fe20000201000 */
[----:B------:R-:W-:Y:S06]  /*2d60*/  BRA `(.L_x_2446) ;  /* 0x0000000c002c7947 */ /* 0x000fec0003800000 */
.L_x_2443:
        /* <DEDUP_REMOVED lines=9> */
.L_x_2448:
[----:B------:R-:W2:Y:S02]  /*2e00*/  LDG.E R4, desc[UR36][R4.64] ;  /* 0x0000002404047981 */ /* 0x000ea4000c1e1900 */
[----:B--2---:R-:W-:Y:S01]  /*2e10*/  I2FP.F32.S32 R24, R4 ;  /* 0x0000000400187245 */ /* 0x004fe20000201400 */
[----:B------:R-:W-:Y:S06]  /*2e20*/  BRA `(.L_x_2446) ;  /* 0x0000000800fc7947 */ /* 0x000fec0003800000 */
.L_x_2447:
[----:B------:R-:W2:Y:S02]  /*2e30*/  LDG.E.U16 R4, desc[UR36][R4.64] ;  /* 0x0000002404047981 */ /* 0x000ea4000c1e1500 */
[----:B--2---:R0:W2:Y:S01]  /*2e40*/  I2F.S16 R24, R4 ;  /* 0x0000000400187306 */ /* 0x0040a20000101400 */
[----:B------:R-:W-:Y:S05]  /*2e50*/  BRA `(.L_x_2446) ;  /* 0x0000000800f07947 */ /* 0x000fea0003800000 */
.L_x_2442:
        /* <DEDUP_REMOVED lines=8> */
.L_x_2450:
[----:B------:R-:W2:Y:S02]  /*2ee0*/  LDG.E.U16 R4, desc[UR36][R4.64] ;  /* 0x0000002404047981 */ /* 0x000ea4000c1e1500 */
[----:B--2---:R-:W-:Y:S01]  /*2ef0*/  HADD2.F32 R24, -RZ, R4.H0_H0 ;  /* 0x20000004ff187230 */ /* 0x004fe20000004100 */
[----:B------:R-:W-:Y:S06]  /*2f00*/  BRA `(.L_x_2446) ;  /* 0x0000000800c47947 */ /* 0x000fec0003800000 */
.L_x_2449:
        /* <DEDUP_REMOVED lines=8> */
.L_x_2452:
[----:B------:R-:W2:Y:S02]  /*2f90*/  LDG.E.U16 R4, desc[UR36][R4.64] ;  /* 0x0000002404047981 */ /* 0x000ea4000c1e1500 */
[----:B--2---:R-:W-:Y:S01]  /*2fa0*/  HADD2.F32 R24, -RZ, R4.H0_H0 ;  /* 0x20000004ff187230 */ /* 0x004fe20000004100 */
[----:B------:R-:W-:Y:S06]  /*2fb0*/  BRA `(.L_x_2446) ;  /* 0x0000000800987947 */ /* 0x000fec0003800000 */
.L_x_2451:
[----:B------:R-:W2:Y:S01]  /*2fc0*/  LDG.E.64 R4, desc[UR36][R4.64] ;  /* 0x0000002404047981 */ /* 0x000ea2000c1e1b00 */
[----:B------:R-:W-:Y:S01]  /*2fd0*/  UMOV UR4, 0xf0000000 ;  /* 0xf000000000047882 */ /* 0x000fe20000000000 */
[----:B------:R-:W-:Y:S01]  /*2fe0*/  UMOV UR5, 0x380fffff ;  /* 0x380fffff00057882 */ /* 0x000fe20000000000 */
[----:B--2---:R-:W0:Y:S01]  /*2ff0*/  F2F.F32.F64 R24, R4 ;  /* 0x0000000400187310 */ /* 0x004e220000301000 */
[----:B------:R-:W-:-:S14]  /*3000*/  DSETP.GEU.AND P0, PT, |R4|, UR4, PT ;  /* 0x0000000404007e2a */ /* 0x000fdc000bf0e200 */
[----:B0-----:R-:W-:Y:S01]  /*3010*/  @!P0 FMUL R24, R24, 1.175494350822287508e-38 ;  /* 0x0080000018188820 */ /* 0x001fe20000400000 */
[----:B------:R-:W-:Y:S06]  /*3020*/  BRA `(.L_x_2446) ;  /* 0x00000008007c7947 */ /* 0x000fec0003800000 */
.L_x_2441:
        /* <DEDUP_REMOVED lines=12> */
.L_x_2455:
[----:B------:R-:W2:Y:S01]  /*30f0*/  LDG.E.64 R4, desc[UR36][R4.64] ;  /* 0x0000002404047981 */ /* 0x000ea2000c1e1b00 */
[----:B------:R-:W-:Y:S01]  /*3100*/  UMOV UR4, 0xf0000000 ;  /* 0xf000000000047882 */ /* 0x000fe20000000000 */
[----:B------:R-:W-:Y:S01]  /*3110*/  UMOV UR5, 0x380fffff ;  /* 0x380fffff00057882 */ /* 0x000fe20000000000 */
[----:B--2---:R-:W0:Y:S01]  /*3120*/  F2F.F32.F64 R24, R4 ;  /* 0x0000000400187310 */ /* 0x004e220000301000 */
[----:B------:R-:W-:-:S14]  /*3130*/  DSETP.GEU.AND P0, PT, |R4|, UR4, PT ;  /* 0x0000000404007e2a */ /* 0x000fdc000bf0e200 */
[----:B0-----:R-:W-:Y:S01]  /*3140*/  @!P0 FMUL R24, R24, 1.175494350822287508e-38 ;  /* 0x0080000018188820 */ /* 0x001fe20000400000 */
[----:B------:R-:W-:Y:S06]  /*3150*/  BRA `(.L_x_2446) ;  /* 0x0000000800307947 */ /* 0x000fec0003800000 */
.L_x_2454:
        /* <DEDUP_REMOVED lines=26> */
.L_x_2457:
        /* <DEDUP_REMOVED lines=13> */
.L_x_2456:
[----:B------:R-:W2:Y:S02]  /*33d0*/  LDG.E.U16 R4, desc[UR36][R4.64] ;  /* 0x0000002404047981 */ /* 0x000ea4000c1e1500 */
[----:B--2---:R-:W-:Y:S01]  /*33e0*/  IMAD.U32 R24, R4, 0x10000, RZ ;  /* 0x0001000004187824 */ /* 0x004fe200078e00ff */
[----:B------:R-:W-:Y:S06]  /*33f0*/  BRA `(.L_x_2446) ;  /* 0x0000000400887947 */ /* 0x000fec0003800000 */
.L_x_2453:
        /* <DEDUP_REMOVED lines=11> */
.L_x_2460:
        /* <DEDUP_REMOVED lines=20> */
.L_x_2462:
[----:B------:R-:W-:Y:S05]  /*35f0*/  BSYNC B0 ;  /* 0x0000000000007941 */ /* 0x000fea0003800000 */
.L_x_2461:
[----:B------:R-:W-:Y:S01]  /*3600*/  IMAD.SHL.U32 R3, R3, 0x100000, RZ ;  /* 0x0010000003037824 */ /* 0x000fe200078e00ff */
[----:B------:R-:W-:-:S04]  /*3610*/  LEA R5, R0, 0x3b800000, 0x17 ;  /* 0x3b80000000057811 */ /* 0x000fc800078eb8ff */
[----:B------:R-:W-:Y:S01]  /*3620*/  LOP3.LUT R24, R5, R3, R24, 0xfe, !PT ;  /* 0x0000000305187212 */ /* 0x000fe200078efe18 */
[----:B------:R-:W-:Y:S06]  /*3630*/  BRA `(.L_x_2446) ;  /* 0x0000000000f87947 */ /* 0x000fec0003800000 */
.L_x_2459:
        /* <DEDUP_REMOVED lines=20> */
.L_x_2464:
[----:B------:R-:W-:Y:S05]  /*3780*/  BSYNC B0 ;  /* 0x0000000000007941 */ /* 0x000fea0003800000 */
.L_x_2463:
[----:B------:R-:W-:Y:S01]  /*3790*/  IMAD.SHL.U32 R3, R3, 0x200000, RZ ;  /* 0x0020000003037824 */ /* 0x000fe200078e00ff */
[----:B------:R-:W-:-:S04]  /*37a0*/  LEA R5, R0, 0x37800000, 0x17 ;  /* 0x3780000000057811 */ /* 0x000fc800078eb8ff */
[----:B------:R-:W-:Y:S01]  /*37b0*/  LOP3.LUT R24, R5, R3, R24, 0xfe, !PT ;  /* 0x0000000305187212 */ /* 0x000fe200078efe18 */
[----:B------:R-:W-:Y:S06]  /*37c0*/  BRA `(.L_x_2446) ;  /* 0x0000000000947947 */ /* 0x000fec0003800000 */
.L_x_2458:
        /* <DEDUP_REMOVED lines=14> */
.L_x_2445:
        /* <DEDUP_REMOVED lines=15> */
[----:B012345:R-:W-:Y:S05]  /*39a0*/  CALL.ABS.NOINC R14 ;  /* 0x000000000e007343 */ /* 0x03ffea0003c00000 */
.L_x_2467:
[----:B------:R-:W-:Y:S01]  /*39b0*/  IMAD.MOV.U32 R24, RZ, RZ, RZ ;  /* 0x000000ffff187224 */ /* 0x000fe200078e00ff */
[----:B------:R-:W-:Y:S06]  /*39c0*/  BRA `(.L_x_2446) ;  /* 0x0000000000147947 */ /* 0x000fec0003800000 */
.L_x_2466:
[----:B------:R-:W2:Y:S02]  /*39d0*/  LDG.E.64 R24, desc[UR36][R4.64] ;  /* 0x0000002404187981 */ /* 0x000ea4000c1e1b00 */
[----:B--2---:R0:W2:Y:S01]  /*39e0*/  I2F.U64 R24, R24 ;  /* 0x0000001800187312 */ /* 0x0040a20000301000 */
[----:B------:R-:W-:Y:S05]  /*39f0*/  BRA `(.L_x_2446) ;  /* 0x0000000000087947 */ /* 0x000fea0003800000 */
.L_x_2465:
[----:B------:R-:W2:Y:S02]  /*3a00*/  LDG.E R4, desc[UR36][R4.64] ;  /* 0x0000002404047981 */ /* 0x000ea4000c1e1900 */
[----:B--2---:R-:W-:-:S07]  /*3a10*/  I2FP.F32.U32 R24, R4 ;  /* 0x0000000400187245 */ /* 0x004fce0000201000 */
.L_x_2446:
[----:B------:R-:W-:Y:S05]  /*3a20*/  BSYNC B6 ;  /* 0x0000000000067941 */ /* 0x000fea0003800000 */
.L_x_2440:
[----:B------:R-:W-:-:S07]  /*3a30*/  VIADD R16, R16, 0x80 ;  /* 0x0000008010107836 */ /* 0x000fce0000000000 */
.L_x_2411:
[----:B------:R-:W-:Y:S05]  /*3a40*/  BSYNC B7 ;  /* 0x0000000000077941 */ /* 0x000fea0003800000 */
.L_x_2410:
[----:B------:R-:W-:Y:S01]  /*3a50*/  ISETP.GE.AND P0, PT, R16, R17, PT ;  /* 0x000000111000720c */ /* 0x000fe20003f06270 */
[----:B------:R-:W-:Y:S01]  /*3a60*/  BSSY B7, `(.L_x_2468) ;  /* 0x00001ce000077945 */ /* 0x000fe20003800000 */
[----:B------:R-:W-:Y:S02]  /*3a70*/  IMAD.MOV.U32 R23, RZ, RZ, RZ ;  /* 0x000000ffff177224 */ /* 0x000fe400078e00ff */
[----:B------:R-:W-:Y:S02]  /*3a80*/  IMAD.MOV.U32 R18, RZ, RZ, RZ ;  /* 0x000000ffff127224 */ /* 0x000fe400078e00ff */
[----:B------:R-:W-:-:S07]  /*3a90*/  IMAD.MOV.U32 R27, RZ, RZ, RZ ;  /* 0x000000ffff1b7224 */ /* 0x000fce00078e00ff */
[----:B------:R-:W-:Y:S05]  /*3aa0*/  @P0 BRA `(.L_x_2469) ;  /* 0x0000001c00240947 */ /* 0x000fea0003800000 */
[----:B0---4-:R-:W0:Y:S01]  /*3ab0*/  LDC.64 R4, c[0x0][0x238] ;  /* 0x00008e00ff047b82 */ /* 0x011e220000000a00 */
        /* <DEDUP_REMOVED lines=20> */
.L_x_2474:
[----:B------:R-:W4:Y:S02]  /*3c00*/  LDG.E.U8 R4, desc[UR36][R4.64] ;  /* 0x0000002404047981 */ /* 0x000f24000c1e1100 */
[----:B----4-:R-:W-:Y:S01]  /*3c10*/  I2FP.F32.U32 R18, R4 ;  /* 0x0000000400127245 */ /* 0x010fe20000201000 */
[----:B------:R-:W-:Y:S06]  /*3c20*/  BRA `(.L_x_2476) ;  /* 0x0000000c002c7947 */ /* 0x000fec0003800000 */
.L_x_2473:
        /* <DEDUP_REMOVED lines=9> */
.L_x_2478:
[----:B------:R-:W4:Y:S02]  /*3cc0*/  LDG.E R4, desc[UR36][R4.64] ;  /* 0x0000002404047981 */ /* 0x000f24000c1e1900 */
[----:B----4-:R-:W-:Y:S01]  /*3cd0*/  I2FP.F32.S32 R18, R4 ;  /* 0x0000000400127245 */ /* 0x010fe20000201400 */
[----:B------:R-:W-:Y:S06]  /*3ce0*/  BRA `(.L_x_2476) ;  /* 0x0000000800fc7947 */ /* 0x000fec0003800000 */
.L_x_2477:
[----:B------:R-:W4:Y:S02]  /*3cf0*/  LDG.E.U16 R4, desc[UR36][R4.64] ;  /* 0x0000002404047981 */ /* 0x000f24000c1e1500 */
[----:B----4-:R0:W4:Y:S01]  /*3d00*/  I2F.S16 R18, R4 ;  /* 0x0000000400127306 */ /* 0x0101220000101400 */
[----:B------:R-:W-:Y:S05]  /*3d10*/  BRA `(.L_x_2476) ;  /* 0x0000000800f07947 */ /* 0x000fea0003800000 */
.L_x_2472:
        /* <DEDUP_REMOVED lines=8> */
.L_x_2480:
[----:B------:R-:W4:Y:S02]  /*3da0*/  LDG.E.U16 R4, desc[UR36][R4.64] ;  /* 0x0000002404047981 */ /* 0x000f24000c1e1500 */
[----:B----4-:R-:W-:Y:S01]  /*3db0*/  HADD2.F32 R18, -RZ, R4.H0_H0 ;  /* 0x20000004ff127230 */ /* 0x010fe20000004100 */
[----:B------:R-:W-:Y:S06]  /*3dc0*/  BRA `(.L_x_2476) ;  /* 0x0000000800c47947 */ /* 0x000fec0003800000 */
.L_x_2479:
        /* <DEDUP_REMOVED lines=8> */
.L_x_2482:
[----:B------:R-:W4:Y:S02]  /*3e50*/  LDG.E.U16 R4, desc[UR36][R4.64] ;  /* 0x0000002404047981 */ /* 0x000f24000c1e1500 */
[----:B----4-:R-:W-:Y:S01]  /*3e60*/  HADD2.F32 R18, -RZ, R4.H0_H0 ;  /* 0x20000004ff127230 */ /* 0x010fe20000004100 */
[----:B------:R-:W-:Y:S06]  /*3e70*/  BRA `(.L_x_2476) ;  /* 0x0000000800987947 */ /* 0x000fec0003800000 */
.L_x_2481:
[----:B------:R-:W4:Y:S01]  /*3e80*/  LDG.E.64 R4, desc[UR36][R4.64] ;  /* 0x0000002404047981 */ /* 0x000f22000c1e1b00 */
[----:B------:R-:W-:Y:S01]  /*3e90*/  UMOV UR4, 0xf0000000 ;  /* 0xf000000000047882 */ /* 0x000fe20000000000 */
[----:B------:R-:W-:Y:S01]  /*3ea0*/  UMOV UR5, 0x380fffff ;  /* 0x380fffff00057882 */ /* 0x000fe20000000000 */
[----:B----4-:R-:W0:Y:S01]  /*3eb0*/  F2F.F32.F64 R18, R4 ;  /* 0x0000000400127310 */ /* 0x010e220000301000 */
[----:B------:R-:W-:-:S14]  /*3ec0*/  DSETP.GEU.AND P0, PT, |R4|, UR4, PT ;  /* 0x0000000404007e2a */ /* 0x000fdc000bf0e200 */
[----:B0-----:R-:W-:Y:S01]  /*3ed0*/  @!P0 FMUL R18, R18, 1.175494350822287508e-38 ;  /* 0x0080000012128820 */ /* 0x001fe20000400000 */
[----:B------:R-:W-:Y:S06]  /*3ee0*/  BRA `(.L_x_2476) ;  /* 0x00000008007c7947 */ /* 0x000fec0003800000 */
.L_x_2471:
        /* <DEDUP_REMOVED lines=12> */
.L_x_2485:
[----:B------:R-:W4:Y:S01]  /*3fb0*/  LDG.E.64 R4, desc[UR36][R4.64] ;  /* 0x0000002404047981 */ /* 0x000f22000c1e1b00 */
[----:B------:R-:W-:Y:S01]  /*3fc0*/  UMOV UR4, 0xf0000000 ;  /* 0xf000000000047882 */ /* 0x000fe20000000000 */
[----:B------:R-:W-:Y:S01]  /*3fd0*/  UMOV UR5, 0x380fffff ;  /* 0x380fffff00057882 */ /* 0x000fe20000000000 */
[----:B----4-:R-:W0:Y:S01]  /*3fe0*/  F2F.F32.F64 R18, R4 ;  /* 0x0000000400127310 */ /* 0x010e220000301000 */
[----:B------:R-:W-:-:S14]  /*3ff0*/  DSETP.GEU.AND P0, PT, |R4|, UR4, PT ;  /* 0x0000000404007e2a */ /* 0x000fdc000bf0e200 */
[----:B0-----:R-:W-:Y:S01]  /*4000*/  @!P0 FMUL R18, R18, 1.175494350822287508e-38 ;  /* 0x0080000012128820 */ /* 0x001fe20000400000 */
[----:B------:R-:W-:Y:S06]  /*4010*/  BRA `(.L_x_2476) ;  /* 0x0000000800307947 */ /* 0x000fec0003800000 */
.L_x_2484:
        /* <DEDUP_REMOVED lines=26> */
.L_x_2487:
        /* <DEDUP_REMOVED lines=13> */
.L_x_2486:
[----:B------:R-:W4:Y:S02]  /*4290*/  LDG.E.U16 R4, desc[UR36][R4.64] ;  /* 0x0000002404047981 */ /* 0x000f24000c1e1500 */
[----:B----4-:R-:W-:Y:S01]  /*42a0*/  IMAD.U32 R18, R4, 0x10000, RZ ;  /* 0x0001000004127824 */ /* 0x010fe200078e00ff */
[----:B------:R-:W-:Y:S06]  /*42b0*/  BRA `(.L_x_2476) ;  /* 0x0000000400887947 */ /* 0x000fec0003800000 */
.L_x_2483:
        /* <DEDUP_REMOVED lines=11> */
.L_x_2490:
        /* <DEDUP_REMOVED lines=20> */
.L_x_2492:
[----:B------:R-:W-:Y:S05]  /*44b0*/  BSYNC B0 ;  /* 0x0000000000007941 */ /* 0x000fea0003800000 */
.L_x_2491:
[----:B------:R-:W-:Y:S01]  /*44c0*/  IMAD.SHL.U32 R3, R3, 0x100000, RZ ;  /* 0x0010000003037824 */ /* 0x000fe200078e00ff */
[----:B------:R-:W-:-:S04]  /*44d0*/  LEA R5, R0, 0x3b800000, 0x17 ;  /* 0x3b80000000057811 */ /* 0x000fc800078eb8ff */
[----:B------:R-:W-:Y:S01]  /*44e0*/  LOP3.LUT R18, R5, R3, R18, 0xfe, !PT ;  /* 0x0000000305127212 */ /* 0x000fe200078efe12 */
[----:B------:R-:W-:Y:S06]  /*44f0*/  BRA `(.L_x_2476) ;  /* 0x0000000000f87947 */ /* 0x000fec0003800000 */
.L_x_2489:
        /* <DEDUP_REMOVED lines=20> */
.L_x_2494:
[----:B------:R-:W-:Y:S05]  /*4640*/  BSYNC B0 ;  /* 0x0000000000007941 */ /* 0x000fea0003800000 */
.L_x_2493:
[----:B------:R-:W-:Y:S01]  /*4650*/  IMAD.SHL.U32 R3, R3, 0x200000, RZ ;  /* 0x0020000003037824 */ /* 0x000fe200078e00ff */
[----:B------:R-:W-:-:S04]  /*4660*/  LEA R5, R0, 0x37800000, 0x17 ;  /* 0x3780000000057811 */ /* 0x000fc800078eb8ff */
[----:B------:R-:W-:Y:S01]  /*4670*/  LOP3.LUT R18, R5, R3, R18, 0xfe, !PT ;  /* 0x0000000305127212 */ /* 0x000fe200078efe12 */
[----:B------:R-:W-:Y:S06]  /*4680*/  BRA `(.L_x_2476) ;  /* 0x0000000000947947 */ /* 0x000fec0003800000 */
.L_x_2488:
        /* <DEDUP_REMOVED lines=14> */
.L_x_2475:
        /* <DEDUP_REMOVED lines=16> */
.L_x_2497:
[----:B------:R-:W-:Y:S01]  /*4870*/  IMAD.MOV.U32 R18, RZ, RZ, RZ ;  /* 0x000000ffff127224 */ /* 0x000fe200078e00ff */
[----:B------:R-:W-:Y:S06]  /*4880*/  BRA `(.L_x_2476) ;  /* 0x0000000000147947 */ /* 0x000fec0003800000 */
.L_x_2496:
[----:B------:R-:W4:Y:S02]  /*4890*/  LDG.E.64 R4, desc[UR36][R4.64] ;  /* 0x0000002404047981 */ /* 0x000f24000c1e1b00 */
[----:B----4-:R0:W4:Y:S01]  /*48a0*/  I2F.U64 R18, R4 ;  /* 0x0000000400127312 */ /* 0x0101220000301000 */
[----:B------:R-:W-:Y:S05]  /*48b0*/  BRA `(.L_x_2476) ;  /* 0x0000000000087947 */ /* 0x000fea0003800000 */
.L_x_2495:
[----:B------:R-:W4:Y:S02]  /*48c0*/  LDG.E R4, desc[UR36][R4.64] ;  /* 0x0000002404047981 */ /* 0x000f24000c1e1900 */
[----:B----4-:R-:W-:-:S07]  /*48d0*/  I2FP.F32.U32 R18, R4 ;  /* 0x0000000400127245 */ /* 0x010fce0000201000 */
.L_x_2476:
[----:B------:R-:W-:Y:S05]  /*48e0*/  BSYNC B6 ;  /* 0x0000000000067941 */ /* 0x000fea0003800000 */
.L_x_2470:
[----:B------:R-:W1:Y:S01]  /*48f0*/  LDC.U8 R3, c[0x0][0x24d] ;  /* 0x00009340ff037b82 */ /* 0x000e620000000000 */
[----:B------:R-:W-:Y:S01]  /*4900*/  ULDC UR4, c[0x0][0x254] ;  /* 0x0000950000047ab9 */ /* 0x000fe20000000800 */
[----:B------:R-:W-:Y:S01]  /*4910*/  BSSY B6, `(.L_x_2498) ;  /* 0x00000e1000067945 */ /* 0x000fe20003800000 */
        /* <DEDUP_REMOVED lines=18> */
.L_x_2502:
[----:B------:R-:W2:Y:S02]  /*4a40*/  LDG.E.U8 R4, desc[UR36][R4.64] ;  /* 0x0000002404047981 */ /* 0x000ea4000c1e1100 */
[----:B--2---:R-:W-:Y:S01]  /*4a50*/  I2FP.F32.U32 R27, R4 ;  /* 0x00000004001b7245 */ /* 0x004fe20000201000 */
[----:B------:R-:W-:Y:S06]  /*4a60*/  BRA `(.L_x_2504) ;  /* 0x0000000c002c7947 */ /* 0x000fec0003800000 */
.L_x_2501:
        /* <DEDUP_REMOVED lines=9> */
.L_x_2506:
[----:B------:R-:W2:Y:S02]  /*4b00*/  LDG.E R4, desc[UR36][R4.64] ;  /* 0x0000002404047981 */ /* 0x000ea4000c1e1900 */
[----:B--2---:R-:W-:Y:S01]  /*4b10*/  I2FP.F32.S32 R27, R4 ;  /* 0x00000004001b7245 */ /* 0x004fe20000201400 */
[----:B------:R-:W-:Y:S06]  /*4b20*/  BRA `(.L_x_2504) ;  /* 0x0000000800fc7947 */ /* 0x000fec0003800000 */
.L_x_2505:
[----:B------:R-:W2:Y:S02]  /*4b30*/  LDG.E.U16 R4, desc[UR36][R4.64] ;  /* 0x0000002404047981 */ /* 0x000ea4000c1e1500 */
[----:B--2---:R0:W1:Y:S01]  /*4b40*/  I2F.S16 R27, R4 ;  /* 0x00000004001b7306 */ /* 0x0040620000101400 */
[----:B------:R-:W-:Y:S05]  /*4b50*/  BRA `(.L_x_2504) ;  /* 0x0000000800f07947 */ /* 0x000fea0003800000 */
.L_x_2500:
        /* <DEDUP_REMOVED lines=8> */
.L_x_2508:
[----:B------:R-:W2:Y:S02]  /*4be0*/  LDG.E.U16 R4, desc[UR36][R4.64] ;  /* 0x0000002404047981 */ /* 0x000ea4000c1e1500 */
[----:B--2---:R-:W-:Y:S01]  /*4bf0*/  HADD2.F32 R27, -RZ, R4.H0_H0 ;  /* 0x20000004ff1b7230 */ /* 0x004fe20000004100 */
[----:B------:R-:W-:Y:S06]  /*4c00*/  BRA `(.L_x_2504) ;  /* 0x0000000800c47947 */ /* 0x000fec0003800000 */
.L_x_2507:
        /* <DEDUP_REMOVED lines=8> */
.L_x_2510:
[----:B------:R-:W2:Y:S02]  /*4c90*/  LDG.E.U16 R4, desc[UR36][R4.64] ;  /* 0x0000002404047981 */ /* 0x000ea4000c1e1500 */
[----:B--2---:R-:W-:Y:S01]  /*4ca0*/  HADD2.F32 R27, -RZ, R4.H0_H0 ;  /* 0x20000004ff1b7230 */ /* 0x004fe20000004100 */
[----:B------:R-:W-:Y:S06]  /*4cb0*/  BRA `(.L_x_2504) ;  /* 0x0000000800987947 */ /* 0x000fec0003800000 */
.L_x_2509:
[----:B------:R-:W2:Y:S01]  /*4cc0*/  LDG.E.64 R4, desc[UR36][R4.64] ;  /* 0x0000002404047981 */ /* 0x000ea2000c1e1b00 */
[----:B------:R-:W-:Y:S01]  /*4cd0*/  UMOV UR4, 0xf0000000 ;  /* 0xf000000000047882 */ /* 0x000fe20000000000 */
[----:B------:R-:W-:Y:S01]  /*4ce0*/  UMOV UR5, 0x380fffff ;  /* 0x380fffff00057882 */ /* 0x000fe20000000000 */
[----:B--2---:R-:W0:Y:S01]  /*4cf0*/  F2F.F32.F64 R27, R4 ;  /* 0x00000004001b7310 */ /* 0x004e220000301000 */
[----:B------:R-:W-:-:S14]  /*4d00*/  DSETP.GEU.AND P0, PT, |R4|, UR4, PT ;  /* 0x0000000404007e2a */ /* 0x000fdc000bf0e200 */
[----:B0-----:R-:W-:Y:S01]  /*4d10*/  @!P0 FMUL R27, R27, 1.175494350822287508e-38 ;  /* 0x008000001b1b8820 */ /* 0x001fe20000400000 */
[----:B------:R-:W-:Y:S06]  /*4d20*/  BRA `(.L_x_2504) ;  /* 0x00000008007c7947 */ /* 0x000fec0003800000 */
.L_x_2499:
        /* <DEDUP_REMOVED lines=12> */
.L_x_2513:
[----:B------:R-:W2:Y:S01]  /*4df0*/  LDG.E.64 R4, desc[UR36][R4.64] ;  /* 0x0000002404047981 */ /* 0x000ea2000c1e1b00 */
[----:B------:R-:W-:Y:S01]  /*4e00*/  UMOV UR4, 0xf0000000 ;  /* 0xf000000000047882 */ /* 0x000fe20000000000 */
[----:B------:R-:W-:Y:S01]  /*4e10*/  UMOV UR5, 0x380fffff ;  /* 0x380fffff00057882 */ /* 0x000fe20000000000 */
[----:B--2---:R-:W0:Y:S01]  /*4e20*/  F2F.F32.F64 R27, R4 ;  /* 0x00000004001b7310 */ /* 0x004e220000301000 */
[----:B------:R-:W-:-:S14]  /*4e30*/  DSETP.GEU.AND P0, PT, |R4|, UR4, PT ;  /* 0x0000000404007e2a */ /* 0x000fdc000bf0e200 */
[----:B0-----:R-:W-:Y:S01]  /*4e40*/  @!P0 FMUL R27, R27, 1.175494350822287508e-38 ;  /* 0x008000001b1b8820 */ /* 0x001fe20000400000 */
[----:B------:R-:W-:Y:S06]  /*4e50*/  BRA `(.L_x_2504) ;  /* 0x0000000800307947 */ /* 0x000fec0003800000 */
.L_x_2512:
        /* <DEDUP_REMOVED lines=26> */
.L_x_2515:
        /* <DEDUP_REMOVED lines=13> */
.L_x_2514:
[----:B------:R-:W2:Y:S02]  /*50d0*/  LDG.E.U16 R4, desc[UR36][R4.64] ;  /* 0x0000002404047981 */ /* 0x000ea4000c1e1500 */
[----:B--2---:R-:W-:Y:S01]  /*50e0*/  IMAD.U32 R27, R4, 0x10000, RZ ;  /* 0x00010000041b7824 */ /* 0x004fe200078e00ff */
[----:B------:R-:W-:Y:S06]  /*50f0*/  BRA `(.L_x_2504) ;  /* 0x0000000400887947 */ /* 0x000fec0003800000 */
.L_x_2511:
        /* <DEDUP_REMOVED lines=11> */
.L_x_2518:
        /* <DEDUP_REMOVED lines=20> */
.L_x_2520:
[----:B------:R-:W-:Y:S05]  /*52f0*/  BSYNC B0 ;  /* 0x0000000000007941 */ /* 0x000fea0003800000 */
.L_x_2519:
[----:B------:R-:W-:Y:S01]  /*5300*/  IMAD.SHL.U32 R3, R3, 0x100000, RZ ;  /* 0x0010000003037824 */ /* 0x000fe200078e00ff */
[----:B------:R-:W-:-:S04]  /*5310*/  LEA R0, R0, 0x3b800000, 0x17 ;  /* 0x3b80000000007811 */ /* 0x000fc800078eb8ff */
[----:B------:R-:W-:Y:S01]  /*5320*/  LOP3.LUT R27, R0, R3, R27, 0xfe, !PT ;  /* 0x00000003001b7212 */ /* 0x000fe200078efe1b */
[----:B------:R-:W-:Y:S06]  /*5330*/  BRA `(.L_x_2504) ;  /* 0x0000000000f87947 */ /* 0x000fec0003800000 */
.L_x_2517:
        /* <DEDUP_REMOVED lines=20> */
.L_x_2522:
[----:B------:R-:W-:Y:S05]  /*5480*/  BSYNC B0 ;  /* 0x0000000000007941 */ /* 0x000fea0003800000 */
.L_x_2521:
[----:B------:R-:W-:Y:S01]  /*5490*/  IMAD.SHL.U32 R3, R3, 0x200000, RZ ;  /* 0x0020000003037824 */ /* 0x000fe200078e00ff */
[----:B------:R-:W-:-:S04]  /*54a0*/  LEA R0, R0, 0x37800000, 0x17 ;  /* 0x3780000000007811 */ /* 0x000fc800078eb8ff */
[----:B------:R-:W-:Y:S01]  /*54b0*/  LOP3.LUT R27, R0, R3, R27, 0xfe, !PT ;  /* 0x00000003001b7212 */ /* 0x000fe200078efe1b */
[----:B------:R-:W-:Y:S06]  /*54c0*/  BRA `(.L_x_2504) ;  /* 0x0000000000947947 */ /* 0x000fec0003800000 */
.L_x_2516:
        /* <DEDUP_REMOVED lines=14> */
.L_x_2503:
        /* <DEDUP_REMOVED lines=16> */
.L_x_2525:
[----:B------:R-:W-:Y:S01]  /*56b0*/  IMAD.MOV.U32 R27, RZ, RZ, RZ ;  /* 0x000000ffff1b7224 */ /* 0x000fe200078e00ff */
[----:B------:R-:W-:Y:S06]  /*56c0*/  BRA `(.L_x_2504) ;  /* 0x0000000000147947 */ /* 0x000fec0003800000 */
.L_x_2524:
[----:B------:R-:W2:Y:S02]  /*56d0*/  LDG.E.64 R4, desc[UR36][R4.64] ;  /* 0x0000002404047981 */ /* 0x000ea4000c1e1b00 */
[----:B--2---:R0:W1:Y:S01]  /*56e0*/  I2F.U64 R27, R4 ;  /* 0x00000004001b7312 */ /* 0x0040620000301000 */
[----:B------:R-:W-:Y:S05]  /*56f0*/  BRA `(.L_x_2504) ;  /* 0x0000000000087947 */ /* 0x000fea0003800000 */
.L_x_2523:
[----:B------:R-:W2:Y:S02]  /*5700*/  LDG.E R4, desc[UR36][R4.64] ;  /* 0x0000002404047981 */ /* 0x000ea4000c1e1900 */
[----:B--2---:R-:W-:-:S07]  /*5710*/  I2FP.F32.U32 R27, R4 ;  /* 0x00000004001b7245 */ /* 0x004fce0000201000 */
.L_x_2504:
[----:B------:R-:W-:Y:S05]  /*5720*/  BSYNC B6 ;  /* 0x0000000000067941 */ /* 0x000fea0003800000 */
.L_x_2498:
[----:B------:R-:W-:-:S07]  /*5730*/  VIADD R16, R16, 0x80 ;  /* 0x0000008010107836 */ /* 0x000fce0000000000 */
.L_x_2469:
[----:B------:R-:W-:Y:S05]  /*5740*/  BSYNC B7 ;  /* 0x0000000000077941 */ /* 0x000fea0003800000 */
.L_x_2468:
[----:B------:R-:W-:Y:S01]  /*5750*/  ISETP.GE.AND P0, PT, R16, R17, PT ;  /* 0x000000111000720c */ /* 0x000fe20003f06270 */
[----:B------:R-:W-:Y:S01]  /*5760*/  BSSY B7, `(.L_x_2526) ;  /* 0x00001c6000077945 */ /* 0x000fe20003800000 */
[----:B0-----:R-:W-:-:S11]  /*5770*/  IMAD.MOV.U32 R25, RZ, RZ, RZ ;  /* 0x000000ffff197224 */ /* 0x001fd600078e00ff */
        /* <DEDUP_REMOVED lines=22> */
.L_x_2532:
[----:B------:R-:W4:Y:S02]  /*58e0*/  LDG.E.U8 R4, desc[UR36][R4.64] ;  /* 0x0000002404047981 */ /* 0x000f24000c1e1100 */
[----:B----4-:R-:W-:Y:S01]  /*58f0*/  I2FP.F32.U32 R25, R4 ;  /* 0x0000000400197245 */ /* 0x010fe20000201000 */
[----:B------:R-:W-:Y:S06]  /*5900*/  BRA `(.L_x_2534) ;  /* 0x0000000c002c7947 */ /* 0x000fec0003800000 */
.L_x_2531:
        /* <DEDUP_REMOVED lines=9> */
.L_x_2536:
[----:B------:R-:W4:Y:S02]  /*59a0*/  LDG.E R4, desc[UR36][R4.64] ;  /* 0x0000002404047981 */ /* 0x000f24000c1e1900 */
[----:B----4-:R-:W-:Y:S01]  /*59b0*/  I2FP.F32.S32 R25, R4 ;  /* 0x0000000400197245 */ /* 0x010fe20000201400 */
[----:B------:R-:W-:Y:S06]  /*59c0*/  BRA `(.L_x_2534) ;  /* 0x0000000800fc7947 */ /* 0x000fec0003800000 */
.L_x_2535:
[----:B------:R-:W4:Y:S02]  /*59d0*/  LDG.E.U16 R4, desc[UR36][R4.64] ;  /* 0x0000002404047981 */ /* 0x000f24000c1e1500 */
[----:B----4-:R0:W4:Y:S01]  /*59e0*/  I2F.S16 R25, R4 ;  /* 0x0000000400197306 */ /* 0x0101220000101400 */
[----:B------:R-:W-:Y:S05]  /*59f0*/  BRA `(.L_x_2534) ;  /* 0x0000000800f07947 */ /* 0x000fea0003800000 */
.L_x_2530:
        /* <DEDUP_REMOVED lines=8> */
.L_x_2538:
[----:B------:R-:W4:Y:S02]  /*5a80*/  LDG.E.U16 R4, desc[UR36][R4.64] ;  /* 0x0000002404047981 */ /* 0x000f24000c1e1500 */
[----:B----4-:R-:W-:Y:S01]  /*5a90*/  HADD2.F32 R25, -RZ, R4.H0_H0 ;  /* 0x20000004ff197230 */ /* 0x010fe20000004100 */
[----:B------:R-:W-:Y:S06]  /*5aa0*/  BRA `(.L_x_2534) ;  /* 0x0000000800c47947 */ /* 0x000fec0003800000 */
.L_x_2537:
        /* <DEDUP_REMOVED lines=8> */
.L_x_2540:
[----:B------:R-:W4:Y:S02]  /*5b30*/  LDG.E.U16 R4, desc[UR36][R4.64] ;  /* 0x0000002404047981 */ /* 0x000f24000c1e1500 */
[----:B----4-:R-:W-:Y:S01]  /*5b40*/  HADD2.F32 R25, -RZ, R4.H0_H0 ;  /* 0x20000004ff197230 */ /* 0x010fe20000004100 */
[----:B------:R-:W-:Y:S06]  /*5b50*/  BRA `(.L_x_2534) ;  /* 0x0000000800987947 */ /* 0x000fec0003800000 */
.L_x_2539:
[----:B------:R-:W4:Y:S01]  /*5b60*/  LDG.E.64 R4, desc[UR36][R4.64] ;  /* 0x0000002404047981 */ /* 0x000f22000c1e1b00 */
[----:B------:R-:W-:Y:S01]  /*5b70*/  UMOV UR4, 0xf0000000 ;  /* 0xf000000000047882 */ /* 0x000fe20000000000 */
[----:B------:R-:W-:Y:S01]  /*5b80*/  UMOV UR5, 0x380fffff ;  /* 0x380fffff00057882 */ /* 0x000fe20000000000 */
[----:B----4-:R-:W0:Y:S01]  /*5b90*/  F2F.F32.F64 R25, R4 ;  /* 0x0000000400197310 */ /* 0x010e220000301000 */
[----:B------:R-:W-:-:S14]  /*5ba0*/  DSETP.GEU.AND P0, PT, |R4|, UR4, PT ;  /* 0x0000000404007e2a */ /* 0x000fdc000bf0e200 */
[----:B0-----:R-:W-:Y:S01]  /*5bb0*/  @!P0 FMUL R25, R25, 1.175494350822287508e-38 ;  /* 0x0080000019198820 */ /* 0x001fe20000400000 */
[----:B------:R-:W-:Y:S06]  /*5bc0*/  BRA `(.L_x_2534) ;  /* 0x00000008007c7947 */ /* 0x000fec0003800000 */
.L_x_2529:
        /* <DEDUP_REMOVED lines=12> */
.L_x_2543:
[----:B------:R-:W4:Y:S01]  /*5c90*/  LDG.E.64 R4, desc[UR36][R4.64] ;  /* 0x0000002404047981 */ /* 0x000f22000c1e1b00 */
[----:B------:R-:W-:Y:S01]  /*5ca0*/  UMOV UR4, 0xf0000000 ;  /* 0xf000000000047882 */ /* 0x000fe20000000000 */
[----:B------:R-:W-:Y:S01]  /*5cb0*/  UMOV UR5, 0x380fffff ;  /* 0x380fffff00057882 */ /* 0x000fe20000000000 */
[----:B----4-:R-:W0:Y:S01]  /*5cc0*/  F2F.F32.F64 R25, R4 ;  /* 0x0000000400197310 */ /* 0x010e220000301000 */
[----:B------:R-:W-:-:S14]  /*5cd0*/  DSETP.GEU.AND P0, PT, |R4|, UR4, PT ;  /* 0x0000000404007e2a */ /* 0x000fdc000bf0e200 */
[----:B0-----:R-:W-:Y:S01]  /*5ce0*/  @!P0 FMUL R25, R25, 1.175494350822287508e-38 ;  /* 0x0080000019198820 */ /* 0x001fe20000400000 */
[----:B------:R-:W-:Y:S06]  /*5cf0*/  BRA `(.L_x_2534) ;  /* 0x0000000800307947 */ /* 0x000fec0003800000 */
.L_x_2542:
        /* <DEDUP_REMOVED lines=26> */
.L_x_2545:
        /* <DEDUP_REMOVED lines=13> */
.L_x_2544:
[----:B------:R-:W4:Y:S02]  /*5f70*/  LDG.E.U16 R4, desc[UR36][R4.64] ;  /* 0x0000002404047981 */ /* 0x000f24000c1e1500 */
[----:B----4-:R-:W-:Y:S01]  /*5f80*/  IMAD.U32 R25, R4, 0x10000, RZ ;  /* 0x0001000004197824 */ /* 0x010fe200078e00ff */
[----:B------:R-:W-:Y:S06]  /*5f90*/  BRA `(.L_x_2534) ;  /* 0x0000000400887947 */ /* 0x000fec0003800000 */
.L_x_2541:
        /* <DEDUP_REMOVED lines=11> */
.L_x_2548:
        /* <DEDUP_REMOVED lines=20> */
.L_x_2550:
[----:B------:R-:W-:Y:S05]  /*6190*/  BSYNC B0 ;  /* 0x0000000000007941 */ /* 0x000fea0003800000 */
.L_x_2549:
[----:B------:R-:W-:Y:S01]  /*61a0*/  IMAD.SHL.U32 R3, R3, 0x100000, RZ ;  /* 0x0010000003037824 */ /* 0x000fe200078e00ff */
[----:B------:R-:W-:-:S04]  /*61b0*/  LEA R0, R0, 0x3b800000, 0x17 ;  /* 0x3b80000000007811 */ /* 0x000fc800078eb8ff */
[----:B------:R-:W-:Y:S01]  /*61c0*/  LOP3.LUT R25, R0, R3, R25, 0xfe, !PT ;  /* 0x0000000300197212 */ /* 0x000fe200078efe19 */
[----:B------:R-:W-:Y:S06]  /*61d0*/  BRA `(.L_x_2534) ;  /* 0x0000000000f87947 */ /* 0x000fec0003800000 */
.L_x_2547:
        /* <DEDUP_REMOVED lines=20> */
.L_x_2552:
[----:B------:R-:W-:Y:S05]  /*6320*/  BSYNC B0 ;  /* 0x0000000000007941 */ /* 0x000fea0003800000 */
.L_x_2551:
[----:B------:R-:W-:Y:S01]  /*6330*/  IMAD.SHL.U32 R3, R3, 0x200000, RZ ;  /* 0x0020000003037824 */ /* 0x000fe200078e00ff */
[----:B------:R-:W-:-:S04]  /*6340*/  LEA R0, R0, 0x37800000, 0x17 ;  /* 0x3780000000007811 */ /* 0x000fc800078eb8ff */
[----:B------:R-:W-:Y:S01]  /*6350*/  LOP3.LUT R25, R0, R3, R25, 0xfe, !PT ;  /* 0x0000000300197212 */ /* 0x000fe200078efe19 */
[----:B------:R-:W-:Y:S06]  /*6360*/  BRA `(.L_x_2534) ;  /* 0x0000000000947947 */ /* 0x000fec0003800000 */
.L_x_2546:
        /* <DEDUP_REMOVED lines=14> */
.L_x_2533:
        /* <DEDUP_REMOVED lines=16> */
.L_x_2555:
[----:B------:R-:W-:Y:S01]  /*6550*/  IMAD.MOV.U32 R25, RZ, RZ, RZ ;  /* 0x000000ffff197224 */ /* 0x000fe200078e00ff */
[----:B------:R-:W-:Y:S06]  /*6560*/  BRA `(.L_x_2534) ;  /* 0x0000000000147947 */ /* 0x000fec0003800000 */
.L_x_2554:
[----:B------:R-:W4:Y:S02]  /*6570*/  LDG.E.64 R4, desc[UR36][R4.64] ;  /* 0x0000002404047981 */ /* 0x000f24000c1e1b00 */
[----:B----4-:R0:W4:Y:S01]  /*6580*/  I2F.U64 R25, R4 ;  /* 0x0000000400197312 */ /* 0x0101220000301000 */
[----:B------:R-:W-:Y:S05]  /*6590*/  BRA `(.L_x_2534) ;  /* 0x0000000000087947 */ /* 0x000fea0003800000 */
.L_x_2553:
[----:B------:R-:W4:Y:S02]  /*65a0*/  LDG.E R4, desc[UR36][R4.64] ;  /* 0x0000002404047981 */ /* 0x000f24000c1e1900 */
[----:B----4-:R-:W-:-:S07]  /*65b0*/  I2FP.F32.U32 R25, R4 ;  /* 0x0000000400197245 */ /* 0x010fce0000201000 */
.L_x_2534:
[----:B------:R-:W-:Y:S05]  /*65c0*/  BSYNC B6 ;  /* 0x0000000000067941 */ /* 0x000fea0003800000 */
.L_x_2528:
        /* <DEDUP_REMOVED lines=20> */
.L_x_2559:
[----:B------:R-:W2:Y:S02]  /*6710*/  LDG.E.U8 R4, desc[UR36][R4.64] ;  /* 0x0000002404047981 */ /* 0x000ea4000c1e1100 */
[----:B--2---:R-:W-:Y:S01]  /*6720*/  I2FP.F32.U32 R23, R4 ;  /* 0x0000000400177245 */ /* 0x004fe20000201000 */
[----:B------:R-:W-:Y:S06]  /*6730*/  BRA `(.L_x_2527) ;  /* 0x0000000c00207947 */ /* 0x000fec0003800000 */
.L_x_2558:
        /* <DEDUP_REMOVED lines=9> */
.L_x_2562:
[----:B------:R-:W2:Y:S02]  /*67d0*/  LDG.E R4, desc[UR36][R4.64] ;  /* 0x0000002404047981 */ /* 0x000ea4000c1e1900 */
[----:B--2---:R-:W-:Y:S01]  /*67e0*/  I2FP.F32.S32 R23, R4 ;  /* 0x0000000400177245 */ /* 0x004fe20000201400 */
[----:B------:R-:W-:Y:S06]  /*67f0*/  BRA `(.L_x_2527) ;  /* 0x0000000800f07947 */ /* 0x000fec0003800000 */
.L_x_2561:
[----:B------:R-:W2:Y:S02]  /*6800*/  LDG.E.U16 R4, desc[UR36][R4.64] ;  /* 0x0000002404047981 */ /* 0x000ea4000c1e1500 */
[----:B--2---:R0:W1:Y:S01]  /*6810*/  I2F.S16 R23, R4 ;  /* 0x0000000400177306 */ /* 0x0040620000101400 */
[----:B------:R-:W-:Y:S05]  /*6820*/  BRA `(.L_x_2527) ;  /* 0x0000000800e47947 */ /* 0x000fea0003800000 */
.L_x_2557:
        /* <DEDUP_REMOVED lines=8> */
.L_x_2564:
[----:B------:R-:W2:Y:S02]  /*68b0*/  LDG.E.U16 R4, desc[UR36][R4.64] ;  /* 0x0000002404047981 */ /* 0x000ea4000c1e1500 */
[----:B--2---:R-:W-:Y:S01]  /*68c0*/  HADD2.F32 R23, -RZ, R4.H0_H0 ;  /* 0x20000004ff177230 */ /* 0x004fe20000004100 */
[----:B------:R-:W-:Y:S06]  /*68d0*/  BRA `(.L_x_2527) ;  /* 0x0000000800b87947 */ /* 0x000fec0003800000 */
.L_x_2563:
        /* <DEDUP_REMOVED lines=8> */
.L_x_2566:
[----:B------:R-:W2:Y:S02]  /*6960*/  LDG.E.U16 R4, desc[UR36][R4.64] ;  /* 0x0000002404047981 */ /* 0x000ea4000c1e1500 */
[----:B--2---:R-:W-:Y:S01]  /*6970*/  HADD2.F32 R23, -RZ, R4.H0_H0 ;  /* 0x20000004ff177230 */ /* 0x004fe20000004100 */
[----:B------:R-:W-:Y:S06]  /*6980*/  BRA `(.L_x_2527) ;  /* 0x00000008008c7947 */ /* 0x000fec0003800000 */
.L_x_2565:
[----:B------:R-:W2:Y:S01]  /*6990*/  LDG.E.64 R4, desc[UR36][R4.64] ;  /* 0x0000002404047981 */ /* 0x000ea2000c1e1b00 */
[----:B------:R-:W-:Y:S01]  /*69a0*/  UMOV UR4, 0xf0000000 ;  /* 0xf000000000047882 */ /* 0x000fe20000000000 */
[----:B------:R-:W-:Y:S01]  /*69b0*/  UMOV UR5, 0x380fffff ;  /* 0x380fffff00057882 */ /* 0x000fe20000000000 */
[----:B--2---:R-:W0:Y:S01]  /*69c0*/  F2F.F32.F64 R23, R4 ;  /* 0x0000000400177310 */ /* 0x004e220000301000 */
[----:B------:R-:W-:-:S14]  /*69d0*/  DSETP.GEU.AND P0, PT, |R4|, UR4, PT ;  /* 0x0000000404007e2a */ /* 0x000fdc000bf0e200 */
[----:B0-----:R-:W-:Y:S01]  /*69e0*/  @!P0 FMUL R23, R23, 1.175494350822287508e-38 ;  /* 0x0080000017178820 */ /* 0x001fe20000400000 */
[----:B------:R-:W-:Y:S06]  /*69f0*/  BRA `(.L_x_2527) ;  /* 0x0000000800707947 */ /* 0x000fec0003800000 */
.L_x_2556:
        /* <DEDUP_REMOVED lines=12> */
.L_x_2569:
[----:B------:R-:W2:Y:S01]  /*6ac0*/  LDG.E.64 R4, desc[UR36][R4.64] ;  /* 0x0000002404047981 */ /* 0x000ea2000c1e1b00 */
[----:B------:R-:W-:Y:S01]  /*6ad0*/  UMOV UR4, 0xf0000000 ;  /* 0xf000000000047882 */ /* 0x000fe20000000000 */
[----:B------:R-:W-:Y:S01]  /*6ae0*/  UMOV UR5, 0x380fffff ;  /* 0x380fffff00057882 */ /* 0x000fe20000000000 */
[----:B--2---:R-:W0:Y:S01]  /*6af0*/  F2F.F32.F64 R23, R4 ;  /* 0x0000000400177310 */ /* 0x004e220000301000 */
[----:B------:R-:W-:-:S14]  /*6b00*/  DSETP.GEU.AND P0, PT, |R4|, UR4, PT ;  /* 0x0000000404007e2a */ /* 0x000fdc000bf0e200 */
[----:B0-----:R-:W-:Y:S01]  /*6b10*/  @!P0 FMUL R23, R23, 1.175494350822287508e-38 ;  /* 0x0080000017178820 */ /* 0x001fe20000400000 */
[----:B------:R-:W-:Y:S06]  /*6b20*/  BRA `(.L_x_2527) ;  /* 0x0000000800247947 */ /* 0x000fec0003800000 */
.L_x_2568:
        /* <DEDUP_REMOVED lines=26> */
.L_x_2571:
        /* <DEDUP_REMOVED lines=13> */
.L_x_2570:
[----:B------:R-:W2:Y:S02]  /*6da0*/  LDG.E.U16 R4, desc[UR36][R4.64] ;  /* 0x0000002404047981 */ /* 0x000ea4000c1e1500 */
[----:B--2---:R-:W-:Y:S01]  /*6db0*/  IMAD.U32 R23, R4, 0x10000, RZ ;  /* 0x0001000004177824 */ /* 0x004fe200078e00ff */
[----:B------:R-:W-:Y:S06]  /*6dc0*/  BRA `(.L_x_2527) ;  /* 0x00000004007c7947 */ /* 0x000fec0003800000 */
.L_x_2567:
        /* <DEDUP_REMOVED lines=11> */
.L_x_2574:
[----:B------:R-:W2:Y:S02]  /*6e80*/  LDG.E.U8 R3, desc[UR36][R4.64] ;  /* 0x0000002404037981 */ /* 0x000ea4000c1e1100 */
        /* <DEDUP_REMOVED lines=18> */
.L_x_2576:
[----:B------:R-:W-:Y:S05]  /*6fb0*/  BSYNC B0 ;  /* 0x0000000000007941 */ /* 0x000fea0003800000 */
.L_x_2575:
[----:B------:R-:W-:Y:S01]  /*6fc0*/  IMAD.SHL.U32 R3, R3, 0x100000, RZ ;  /* 0x0010000003037824 */ /* 0x000fe200078e00ff */
[----:B------:R-:W-:-:S04]  /*6fd0*/  LEA R0, R0, 0x3b800000, 0x17 ;  /* 0x3b80000000007811 */ /* 0x000fc800078eb8ff */
[----:B------:R-:W-:Y:S01]  /*6fe0*/  LOP3.LUT R23, R0, R3, R23, 0xfe, !PT ;  /* 0x0000000300177212 */ /* 0x000fe200078efe17 */
[----:B------:R-:W-:Y:S06]  /*6ff0*/  BRA `(.L_x_2527) ;  /* 0x0000000000f07947 */ /* 0x000fec0003800000 */
.L_x_2573:
        /* <DEDUP_REMOVED lines=19> */
.L_x_2578:
[----:B------:R-:W-:Y:S05]  /*7130*/  BSYNC B0 ;  /* 0x0000000000007941 */ /* 0x000fea0003800000 */
.L_x_2577:
[----:B------:R-:W-:Y:S01]  /*7140*/  IMAD.SHL.U32 R3, R3, 0x200000, RZ ;  /* 0x0020000003037824 */ /* 0x000fe200078e00ff */
[----:B------:R-:W-:-:S04]  /*7150*/  LEA R0, R0, 0x37800000, 0x17 ;  /* 0x3780000000007811 */ /* 0x000fc800078eb8ff */
[----:B------:R-:W-:Y:S01]  /*7160*/  LOP3.LUT R23, R0, R3, R23, 0xfe, !PT ;  /* 0x0000000300177212 */ /* 0x000fe200078efe17 */
[----:B------:R-:W-:Y:S06]  /*7170*/  BRA `(.L_x_2527) ;  /* 0x0000000000907947 */ /* 0x000fec0003800000 */
.L_x_2572:
        /* <DEDUP_REMOVED lines=14> */
.L_x_2560:
        /* <DEDUP_REMOVED lines=16> */
.L_x_2581:
[----:B------:R-:W-:Y:S05]  /*7360*/  BRA `(.L_x_2527) ;  /* 0x0000000000147947 */ /* 0x000fea0003800000 */
.L_x_2580:
[----:B------:R-:W2:Y:S02]  /*7370*/  LDG.E.64 R4, desc[UR36][R4.64] ;  /* 0x0000002404047981 */ /* 0x000ea4000c1e1b00 */
[----:B--2---:R0:W1:Y:S01]  /*7380*/  I2F.U64 R23, R4 ;  /* 0x0000000400177312 */ /* 0x0040620000301000 */
[----:B------:R-:W-:Y:S05]  /*7390*/  BRA `(.L_x_2527) ;  /* 0x0000000000087947 */ /* 0x000fea0003800000 */
.L_x_2579:
[----:B------:R-:W2:Y:S02]  /*73a0*/  LDG.E R4, desc[UR36][R4.64] ;  /* 0x0000002404047981 */ /* 0x000ea4000c1e1900 */
[----:B--2---:R-:W-:-:S07]  /*73b0*/  I2FP.F32.U32 R23, R4 ;  /* 0x0000000400177245 */ /* 0x004fce0000201000 */
.L_x_2527:
[----:B------:R-:W-:Y:S05]  /*73c0*/  BSYNC B7 ;  /* 0x0000000000077941 */ /* 0x000fea0003800000 */
.L_x_2526:
[----:B------:R-:W0:Y:S01]  /*73d0*/  S2R R19, SR_TID.X ;  /* 0x0000000000137919 */ /* 0x000e220000002100 */
[----:B------:R-:W1:Y:S01]  /*73e0*/  LDC.U8 R16, c[0x0][0x258] ;  /* 0x00009600ff107b82 */ /* 0x000e620000000000 */
[----:B------:R-:W-:Y:S01]  /*73f0*/  BSSY B0, `(.L_x_2582) ;  /* 0x0000011000007945 */ /* 0x000fe20003800000 */
[CC--:B0-----:R-:W-:Y:S01]  /*7400*/  ISETP.GE.AND P2, PT, R19.reuse, R17.reuse, PT ;  /* 0x000000111300720c */ /* 0x0c1fe20003f46270 */
[C---:B------:R-:W-:Y:S02]  /*7410*/  VIADD R0, R19.reuse, 0x100 ;  /* 0x0000010013007836 */ /* 0x040fe40000000000 */
[C---:B----4-:R-:W-:Y:S02]  /*7420*/  VIADD R4, R19.reuse, 0x180 ;  /* 0x0000018013047836 */ /* 0x050fe40000000000 */
[----:B------:R-:W-:Y:S01]  /*7430*/  VIADD R26, R19, 0x80 ;  /* 0x00000080131a7836 */ /* 0x000fe20000000000 */
[-C--:B------:R-:W-:Y:S02]  /*7440*/  ISETP.GE.AND P0, PT, R0, R17.reuse, PT ;  /* 0x000000110000720c */ /* 0x080fe40003f06270 */
[----:B------:R-:W-:-:S02]  /*7450*/  ISETP.GE.AND P1, PT, R4, R17, PT ;  /* 0x000000110400720c */ /* 0x000fc40003f26270 */
[----:B------:R-:W-:-:S03]  /*7460*/  ISETP.GE.AND P3, PT, R26, R17, PT ;  /* 0x000000111a00720c */ /* 0x000fc60003f66270 */
[----:B------:R-:W-:Y:S10]  /*7470*/  @P2 BRA `(.L_x_2583) ;  /* 0x0000000000202947 */ /* 0x000ff40003800000 */
[----:B--2--5:R-:W-:Y:S01]  /*7480*/  FSETP.GTU.FTZ.AND P4, PT, R22, -3, PT ;  /* 0xc04000001600780b */ /* 0x024fe20003f9c000 */
[----:B------:R-:W-:-:S12]  /*7490*/  IMAD.MOV.U32 R4, RZ, RZ, RZ ;  /* 0x000000ffff047224 */ /* 0x000fd800078e00ff */
[----:B------:R-:W-:Y:S05]  /*74a0*/  @!P4 BRA `(.L_x_2583) ;  /* 0x000000000014c947 */ /* 0x000fea0003800000 */
[----:B------:R-:W-:Y:S01]  /*74b0*/  FSETP.GEU.FTZ.AND P4, PT, R22, 3, PT ;  /* 0x404000001600780b */ /* 0x000fe20003f9e000 */
[----:B-1-3--:R-:W-:-:S12]  /*74c0*/  IMAD.MOV.U32 R4, RZ, RZ, R29 ;  /* 0x000000ffff047224 */ /* 0x00afd800078e001d */
[----:B------:R-:W-:-:S04]  /*74d0*/  @!P4 IMAD.MOV.U32 R3, RZ, RZ, 0x3eaaaaab ;  /* 0x3eaaaaabff03c424 */ /* 0x000fc800078e00ff */
[----:B------:R-:W-:-:S04]  /*74e0*/  @!P4 FFMA.FTZ R22, R22, R3, 0.5 ;  /* 0x3f0000001616c423 */ /* 0x000fc80000010003 */
[----:B------:R-:W-:-:S07]  /*74f0*/  @!P4 FMUL.FTZ R4, R22, R29 ;  /* 0x0000001d1604c220 */ /* 0x000fce0000410000 */
.L_x_2583:
[----:B------:R-:W-:Y:S05]  /*7500*/  BSYNC B0 ;  /* 0x0000000000007941 */ /* 0x000fea0003800000 */
.L_x_2582:
[----:B------:R-:W-:Y:S04]  /*7510*/  BSSY B0, `(.L_x_2584) ;  /* 0x000000a000007945 */ /* 0x000fe80003800000 */
[----:B------:R-:W-:Y:S05]  /*7520*/  @P3 BRA `(.L_x_2585) ;  /* 0x0000000000203947 */ /* 0x000fea0003800000 */
[----:B--2--5:R-:W-:Y:S01]  /*7530*/  FSETP.GTU.FTZ.AND P3, PT, R24, -3, PT ;  /* 0xc04000001800780b */ /* 0x024fe20003f7c000 */
[----:B------:R-:W-:-:S12]  /*7540*/  IMAD.MOV.U32 R22, RZ, RZ, RZ ;  /* 0x000000ffff167224 */ /* 0x000fd800078e00ff */
[----:B------:R-:W-:Y:S05]  /*7550*/  @!P3 BRA `(.L_x_2585) ;  /* 0x000000000014b947 */ /* 0x000fea0003800000 */
[----:B------:R-:W-:Y:S01]  /*7560*/  FSETP.GEU.FTZ.AND P3, PT, R24, 3, PT ;  /* 0x404000001800780b */ /* 0x000fe20003f7e000 */
[----:B------:R-:W-:-:S12]  /*7570*/  IMAD.MOV.U32 R22, RZ, RZ, R28 ;  /* 0x000000ffff167224 */ /* 0x000fd800078e001c */
[----:B------:R-:W-:-:S04]  /*7580*/  @!P3 IMAD.MOV.U32 R3, RZ, RZ, 0x3eaaaaab ;  /* 0x3eaaaaabff03b424 */ /* 0x000fc800078e00ff */
[----:B------:R-:W-:-:S04]  /*7590*/  @!P3 FFMA.FTZ R3, R24, R3, 0.5 ;  /* 0x3f0000001803b423 */ /* 0x000fc80000010003 */
[----:B------:R-:W-:-:S07]  /*75a0*/  @!P3 FMUL.FTZ R22, R3, R28 ;  /* 0x0000001c0316b220 */ /* 0x000fce0000410000 */
.L_x_2585:
[----:B------:R-:W-:Y:S05]  /*75b0*/  BSYNC B0 ;  /* 0x0000000000007941 */ /* 0x000fea0003800000 */
.L_x_2584:
[----:B------:R-:W-:Y:S04]  /*75c0*/  BSSY B0, `(.L_x_2586) ;  /* 0x000000a000007945 */ /* 0x000fe80003800000 */
[----:B------:R-:W-:Y:S05]  /*75d0*/  @P0 BRA `(.L_x_2587) ;  /* 0x0000000000200947 */ /* 0x000fea0003800000 */
[----:B-1---5:R-:W-:Y:S01]  /*75e0*/  FSETP.GTU.FTZ.AND P0, PT, R27, -3, PT ;  /* 0xc04000001b00780b */ /* 0x022fe20003f1c000 */
[----:B--2---:R-:W-:-:S12]  /*75f0*/  IMAD.MOV.U32 R24, RZ, RZ, RZ ;  /* 0x000000ffff187224 */ /* 0x004fd800078e00ff */
[----:B------:R-:W-:Y:S05]  /*7600*/  @!P0 BRA `(.L_x_2587) ;  /* 0x0000000000148947 */ /* 0x000fea0003800000 */
[----:B------:R-:W-:Y:S01]  /*7610*/  FSETP.GEU.FTZ.AND P0, PT, R27, 3, PT ;  /* 0x404000001b00780b */ /* 0x000fe20003f1e000 */
[----:B------:R-:W-:-:S12]  /*7620*/  IMAD.MOV.U32 R24, RZ, RZ, R18 ;  /* 0x000000ffff187224 */ /* 0x000fd800078e0012 */
[----:B------:R-:W-:-:S04]  /*7630*/  @!P0 IMAD.MOV.U32 R0, RZ, RZ, 0x3eaaaaab ;  /* 0x3eaaaaabff008424 */ /* 0x000fc800078e00ff */
[----:B------:R-:W-:-:S04]  /*7640*/  @!P0 FFMA.FTZ R27, R27, R0, 0.5 ;  /* 0x3f0000001b1b8423 */ /* 0x000fc80000010000 */
[----:B------:R-:W-:-:S07]  /*7650*/  @!P0 FMUL.FTZ R24, R27, R18 ;  /* 0x000000121b188220 */ /* 0x000fce0000410000 */
.L_x_2587:
[----:B------:R-:W-:Y:S05]  /*7660*/  BSYNC B0 ;  /* 0x0000000000007941 */ /* 0x000fea0003800000 */
.L_x_2586:
[----:B------:R-:W-:Y:S04]  /*7670*/  BSSY B0, `(.L_x_2588) ;  /* 0x000000a000007945 */ /* 0x000fe80003800000 */
[----:B------:R-:W-:Y:S05]  /*7680*/  @P1 BRA `(.L_x_2589) ;  /* 0x0000000000201947 */ /* 0x000fea0003800000 */
[----:B-1---5:R-:W-:Y:S01]  /*7690*/  FSETP.GTU.FTZ.AND P0, PT, R23, -3, PT ;  /* 0xc04000001700780b */ /* 0x022fe20003f1c000 */
[----:B------:R-:W-:-:S12]  /*76a0*/  IMAD.MOV.U32 R18, RZ, RZ, RZ ;  /* 0x000000ffff127224 */ /* 0x000fd800078e00ff */
[----:B------:R-:W-:Y:S05]  /*76b0*/  @!P0 BRA `(.L_x_2589) ;  /* 0x0000000000148947 */ /* 0x000fea0003800000 */
[----:B------:R-:W-:Y:S01]  /*76c0*/  FSETP.GEU.FTZ.AND P0, PT, R23, 3, PT ;  /* 0x404000001700780b */ /* 0x000fe20003f1e000 */
[----:B------:R-:W-:-:S12]  /*76d0*/  IMAD.MOV.U32 R18, RZ, RZ, R25 ;  /* 0x000000ffff127224 */ /* 0x000fd800078e0019 */
[----:B------:R-:W-:-:S04]  /*76e0*/  @!P0 IMAD.MOV.U32 R0, RZ, RZ, 0x3eaaaaab ;  /* 0x3eaaaaabff008424 */ /* 0x000fc800078e00ff */
[----:B------:R-:W-:-:S04]  /*76f0*/  @!P0 FFMA.FTZ R0, R23, R0, 0.5 ;  /* 0x3f00000017008423 */ /* 0x000fc80000010000 */
[----:B------:R-:W-:-:S07]  /*7700*/  @!P0 FMUL.FTZ R18, R0, R25 ;  /* 0x0000001900128220 */ /* 0x000fce0000410000 */
.L_x_2589:
[----:B------:R-:W-:Y:S05]  /*7710*/  BSYNC B0 ;  /* 0x0000000000007941 */ /* 0x000fea0003800000 */
.L_x_2588:
[----:B------:R-:W-:Y:S04]  /*7720*/  BSSY B6, `(.L_x_2590) ;  /* 0x0000101000067945 */ /* 0x000fe80003800000 */
[----:B------:R-:W-:Y:S05]  /*7730*/  @P2 BRA `(.L_x_2591) ;  /* 0x0000000c00fc2947 */ /* 0x000fea0003800000 */
[----:B------:R-:W0:Y:S01]  /*7740*/  LDC.64 R8, c[0x0][0x230] ;  /* 0x00008c00ff087b82 */ /* 0x000e220000000a00 */
[----:B------:R-:W-:Y:S01]  /*7750*/  IMAD R0, R2, 0x200, R19 ;  /* 0x0000020002007824 */ /* 0x000fe200078e0213 */
[----:B-1----:R-:W-:Y:S01]  /*7760*/  PRMT R5, R16, 0x9910, RZ ;  /* 0x0000991010057816 */ /* 0x002fe200000000ff */
        /* <DEDUP_REMOVED lines=15> */
[----:B------:R-:W0:Y:S01]  /*7860*/  F2I.FTZ.TRUNC.NTZ R3, R4 ;  /* 0x0000000400037305 */ /* 0x000e22000021f100 */
[----:B------:R-:W-:Y:S01]  /*7870*/  IMAD.MOV.U32 R19, RZ, RZ, R26 ;  /* 0x000000ffff137224 */ /* 0x000fe200078e001a */
[----:B0-----:R0:W-:Y:S01]  /*7880*/  STG.E.U8 desc[UR36][R8.64], R3 ;  /* 0x0000000308007986 */ /* 0x0011e2000c101124 */
[----:B------:R-:W-:Y:S05]  /*7890*/  BRA `(.L_x_2591) ;  /* 0x0000000c00a47947 */ /* 0x000fea0003800000 */
.L_x_2595:
[----:B------:R-:W0:Y:S01]  /*78a0*/  F2I.S64.TRUNC R4, R4 ;  /* 0x0000000400047311 */ /* 0x000e22000020d900 */
[----:B------:R-:W-:Y:S02]  /*78b0*/  IMAD.MOV.U32 R19, RZ, RZ, R26 ;  /* 0x000000ffff137224 */ /* 0x000fe400078e001a */
[----:B0-----:R-:W-:-:S05]  /*78c0*/  IMAD.MOV.U32 R3, RZ, RZ, R4 ;  /* 0x000000ffff037224 */ /* 0x001fca00078e0004 */
[----:B------:R0:W-:Y:S01]  /*78d0*/  STG.E.U8 desc[UR36][R8.64], R3 ;  /* 0x0000000308007986 */ /* 0x0001e2000c101124 */
[----:B------:R-:W-:Y:S05]  /*78e0*/  BRA `(.L_x_2591) ;  /* 0x0000000c00907947 */ /* 0x000fea0003800000 */
.L_x_2594:
[----:B------:R-:W-:-:S13]  /*78f0*/  ISETP.NE.AND P0, PT, R0, 0x2, PT ;  /* 0x000000020000780c */ /* 0x000fda0003f05270 */
[----:B------:R-:W-:Y:S05]  /*7900*/  @!P0 BRA `(.L_x_2597) ;  /* 0x0000000000308947 */ /* 0x000fea0003800000 */
[----:B------:R-:W-:-:S13]  /*7910*/  ISETP.NE.AND P0, PT, R0, 0x3, PT ;  /* 0x000000030000780c */ /* 0x000fda0003f05270 */
[----:B------:R-:W-:Y:S05]  /*7920*/  @!P0 BRA `(.L_x_2598) ;  /* 0x0000000000188947 */ /* 0x000fea0003800000 */
[----:B------:R-:W-:-:S13]  /*7930*/  ISETP.NE.AND P0, PT, R0, 0x4, PT ;  /* 0x000000040000780c */ /* 0x000fda0003f05270 */
[----:B------:R-:W-:Y:S05]  /*7940*/  @P0 BRA `(.L_x_2596) ;  /* 0x0000000c00140947 */ /* 0x000fea0003800000 */
[----:B------:R-:W0:Y:S01]  /*7950*/  F2I.S64.TRUNC R4, R4 ;  /* 0x0000000400047311 */ /* 0x000e22000020d900 */
[----:B------:R-:W-:Y:S01]  /*7960*/  IMAD.MOV.U32 R19, RZ, RZ, R26 ;  /* 0x000000ffff137224 */ /* 0x000fe200078e001a */
[----:B0-----:R0:W-:Y:S01]  /*7970*/  STG.E.64 desc[UR36][R8.64], R4 ;  /* 0x0000000408007986 */ /* 0x0011e2000c101b24 */
[----:B------:R-:W-:Y:S05]  /*7980*/  BRA `(.L_x_2591) ;  /* 0x0000000c00687947 */ /* 0x000fea0003800000 */
.L_x_2598:
[----:B------:R-:W0:Y:S01]  /*7990*/  F2I.FTZ.TRUNC.NTZ R3, R4 ;  /* 0x0000000400037305 */ /* 0x000e22000021f100 */
[----:B------:R-:W-:Y:S01]  /*79a0*/  IMAD.MOV.U32 R19, RZ, RZ, R26 ;  /* 0x000000ffff137224 */ /* 0x000fe200078e001a */
[----:B0-----:R0:W-:Y:S01]  /*79b0*/  STG.E desc[UR36][R8.64], R3 ;  /* 0x0000000308007986 */ /* 0x0011e2000c101924 */
[----:B------:R-:W-:Y:S05]  /*79c0*/  BRA `(.L_x_2591) ;  /* 0x0000000c00587947 */ /* 0x000fea0003800000 */
.L_x_2597:
[----:B------:R-:W0:Y:S01]  /*79d0*/  F2I.FTZ.TRUNC.NTZ R3, R4 ;  /* 0x0000000400037305 */ /* 0x000e22000021f100 */
[----:B------:R-:W-:Y:S01]  /*79e0*/  IMAD.MOV.U32 R19, RZ, RZ, R26 ;  /* 0x000000ffff137224 */ /* 0x000fe200078e001a */
[----:B0-----:R0:W-:Y:S01]  /*79f0*/  STG.E.U16 desc[UR36][R8.64], R3 ;  /* 0x0000000308007986 */ /* 0x0011e2000c101524 */
[----:B------:R-:W-:Y:S05]  /*7a00*/  BRA `(.L_x_2591) ;  /* 0x0000000c00487947 */ /* 0x000fea0003800000 */
.L_x_2593:
[----:B------:R-:W-:-:S13]  /*7a10*/  ISETP.GT.AND P0, PT, R0, 0x6, PT ;  /* 0x000000060000780c */ /* 0x000fda0003f04270 */
[----:B------:R-:W-:Y:S05]  /*7a20*/  @P0 BRA `(.L_x_2599) ;  /* 0x00000000002c0947 */ /* 0x000fea0003800000 */
[----:B------:R-:W-:-:S13]  /*7a30*/  ISETP.NE.AND P0, PT, R0, 0x5, PT ;  /* 0x000000050000780c */ /* 0x000fda0003f05270 */
[----:B------:R-:W-:Y:S05]  /*7a40*/  @!P0 BRA `(.L_x_2600) ;  /* 0x0000000000148947 */ /* 0x000fea0003800000 */
[----:B------:R-:W-:-:S13]  /*7a50*/  ISETP.NE.AND P0, PT, R0, 0x6, PT ;  /* 0x000000060000780c */ /* 0x000fda0003f05270 */
[----:B------:R-:W-:Y:S05]  /*7a60*/  @P0 BRA `(.L_x_2596) ;  /* 0x0000000800cc0947 */ /* 0x000fea0003800000 */
[----:B------:R0:W-:Y:S01]  /*7a70*/  STG.E desc[UR36][R8.64], R4 ;  /* 0x0000000408007986 */ /* 0x0001e2000c101924 */
[----:B------:R-:W-:Y:S01]  /*7a80*/  IMAD.MOV.U32 R19, RZ, RZ, R26 ;  /* 0x000000ffff137224 */ /* 0x000fe200078e001a */
[----:B------:R-:W-:Y:S06]  /*7a90*/  BRA `(.L_x_2591) ;  /* 0x0000000c00247947 */ /* 0x000fec0003800000 */
.L_x_2600:
[----:B------:R-:W-:Y:S01]  /*7aa0*/  F2FP.F16.F32.PACK_AB R4, RZ, R4 ;  /* 0x00000004ff04723e */ /* 0x000fe200000000ff */
[----:B------:R-:W-:-:S04]  /*7ab0*/  IMAD.MOV.U32 R19, RZ, RZ, R26 ;  /* 0x000000ffff137224 */ /* 0x000fc800078e001a */
[----:B------:R0:W-:Y:S01]  /*7ac0*/  STG.E.U16 desc[UR36][R8.64], R4 ;  /* 0x0000000408007986 */ /* 0x0001e2000c101524 */
[----:B------:R-:W-:Y:S05]  /*7ad0*/  BRA `(.L_x_2591) ;  /* 0x0000000c00147947 */ /* 0x000fea0003800000 */
.L_x_2599:
[----:B------:R-:W-:-:S13]  /*7ae0*/  ISETP.NE.AND P0, PT, R0, 0x7, PT ;  /* 0x000000070000780c */ /* 0x000fda0003f05270 */
[----:B------:R-:W-:Y:S05]  /*7af0*/  @!P0 BRA `(.L_x_2601) ;  /* 0x0000000000348947 */ /* 0x000fea0003800000 */
[----:B------:R-:W-:-:S13]  /*7b00*/  ISETP.NE.AND P0, PT, R0, 0x8, PT ;  /* 0x000000080000780c */ /* 0x000fda0003f05270 */
[----:B------:R-:W-:Y:S05]  /*7b10*/  @!P0 BRA `(.L_x_2602) ;  /* 0x0000000000188947 */ /* 0x000fea0003800000 */
[----:B------:R-:W-:-:S13]  /*7b20*/  ISETP.NE.AND P0, PT, R0, 0x9, PT ;  /* 0x000000090000780c */ /* 0x000fda0003f05270 */
[----:B------:R-:W-:Y:S05]  /*7b30*/  @P0 BRA `(.L_x_2596) ;  /* 0x0000000800980947 */ /* 0x000fea0003800000 */
[----:B------:R-:W-:Y:S02]  /*7b40*/  IMAD.MOV.U32 R5, RZ, RZ, RZ ;  /* 0x000000ffff057224 */ /* 0x000fe400078e00ff */
[----:B------:R-:W-:-:S03]  /*7b50*/  IMAD.MOV.U32 R19, RZ, RZ, R26 ;  /* 0x000000ffff137224 */ /* 0x000fc600078e001a */
[----:B------:R4:W-:Y:S01]  /*7b60*/  STG.E.64 desc[UR36][R8.64], R4 ;  /* 0x0000000408007986 */ /* 0x0009e2000c101b24 */
[----:B------:R-:W-:Y:S05]  /*7b70*/  BRA `(.L_x_2591) ;  /* 0x0000000800ec7947 */ /* 0x000fea0003800000 */
.L_x_2602:
[----:B------:R-:W-:Y:S01]  /*7b80*/  F2FP.F16.F32.PACK_AB R3, RZ, R4 ;  /* 0x00000004ff03723e */ /* 0x000fe200000000ff */
[----:B------:R-:W-:-:S03]  /*7b90*/  IMAD.MOV.U32 R19, RZ, RZ, R26 ;  /* 0x000000ffff137224 */ /* 0x000fc600078e001a */
[----:B------:R-:W-:-:S05]  /*7ba0*/  PRMT R3, R3, 0x5410, RZ ;  /* 0x0000541003037816 */ /* 0x000fca00000000ff */
[----:B------:R0:W-:Y:S01]  /*7bb0*/  STG.E desc[UR36][R8.64], R3 ;  /* 0x0000000308007986 */ /* 0x0001e2000c101924 */
[----:B------:R-:W-:Y:S05]  /*7bc0*/  BRA `(.L_x_2591) ;  /* 0x0000000800d87947 */ /* 0x000fea0003800000 */
.L_x_2601:
[----:B------:R-:W-:Y:S01]  /*7bd0*/  FMUL.FTZ R4, R4, 1 ;  /* 0x3f80000004047820 */ /* 0x000fe20000410000 */
[----:B------:R-:W-:-:S05]  /*7be0*/  IMAD.MOV.U32 R19, RZ, RZ, R26 ;  /* 0x000000ffff137224 */ /* 0x000fca00078e001a */
[----:B------:R-:W0:Y:S02]  /*7bf0*/  F2F.F64.F32 R4, R4 ;  /* 0x0000000400047310 */ /* 0x000e240000201800 */
[----:B0-----:R0:W-:Y:S01]  /*7c00*/  STG.E.64 desc[UR36][R8.64], R4 ;  /* 0x0000000408007986 */ /* 0x0011e2000c101b24 */
[----:B------:R-:W-:Y:S05]  /*7c10*/  BRA `(.L_x_2591) ;  /* 0x0000000800c47947 */ /* 0x000fea0003800000 */
.L_x_2592:
        /* <DEDUP_REMOVED lines=8> */
[----:B------:R-:W-:Y:S01]  /*7ca0*/  FSETP.NEU.FTZ.AND P0, PT, R4, RZ, PT ;  /* 0x000000ff0400720b */ /* 0x000fe20003f1d000 */
[----:B------:R-:W-:-:S03]  /*7cb0*/  IMAD.MOV.U32 R19, RZ, RZ, R26 ;  /* 0x000000ffff137224 */ /* 0x000fc600078e001a */
[----:B------:R-:W-:-:S05]  /*7cc0*/  SEL R3, RZ, 0x1, !P0 ;  /* 0x00000001ff037807 */ /* 0x000fca0004000000 */
[----:B------:R0:W-:Y:S01]  /*7cd0*/  STG.E.U8 desc[UR36][R8.64], R3 ;  /* 0x0000000308007986 */ /* 0x0001e2000c101124 */
[----:B------:R-:W-:Y:S05]  /*7ce0*/  BRA `(.L_x_2591) ;  /* 0x0000000800907947 */ /* 0x000fea0003800000 */
.L_x_2605:
[----:B------:R-:W-:Y:S01]  /*7cf0*/  FMUL.FTZ R4, R4, 1 ;  /* 0x3f80000004047820 */ /* 0x000fe20000410000 */
[----:B------:R-:W-:Y:S01]  /*7d00*/  CS2R R6, SRZ ;  /* 0x0000000000067805 */ /* 0x000fe2000001ff00 */
[----:B------:R-:W-:-:S04]  /*7d10*/  IMAD.MOV.U32 R19, RZ, RZ, R26 ;  /* 0x000000ffff137224 */ /* 0x000fc800078e001a */
[----:B------:R-:W0:Y:S02]  /*7d20*/  F2F.F64.F32 R4, R4 ;  /* 0x0000000400047310 */ /* 0x000e240000201800 */
[----:B0-----:R0:W-:Y:S01]  /*7d30*/  STG.E.128 desc[UR36][R8.64], R4 ;  /* 0x0000000408007986 */ /* 0x0011e2000c101d24 */
[----:B------:R-:W-:Y:S05]  /*7d40*/  BRA `(.L_x_2591) ;  /* 0x0000000800787947 */ /* 0x000fea0003800000 */
.L_x_2604:
        /* <DEDUP_REMOVED lines=20> */
.L_x_2609:
[----:B------:R-:W-:Y:S05]  /*7e90*/  BSYNC B0 ;  /* 0x0000000000007941 */ /* 0x000fea0003800000 */
.L_x_2608:
[----:B------:R-:W-:Y:S01]  /*7ea0*/  LOP3.LUT R5, R0, R5, RZ, 0xfc, !PT ;  /* 0x0000000500057212 */ /* 0x000fe200078efcff */
[----:B------:R-:W-:-:S04]  /*7eb0*/  IMAD.MOV.U32 R19, RZ, RZ, R26 ;  /* 0x000000ffff137224 */ /* 0x000fc800078e001a */
[----:B------:R0:W-:Y:S01]  /*7ec0*/  STG.E.U8 desc[UR36][R8.64], R5 ;  /* 0x0000000508007986 */ /* 0x0001e2000c101124 */
[----:B------:R-:W-:Y:S05]  /*7ed0*/  BRA `(.L_x_2591) ;  /* 0x0000000800147947 */ /* 0x000fea0003800000 */
.L_x_2607:
        /* <DEDUP_REMOVED lines=12> */
.L_x_2611:
[----:B------:R-:W-:Y:S01]  /*7fa0*/  IMAD.MOV.U32 R0, RZ, RZ, 0x7f ;  /* 0x0000007fff007424 */ /* 0x000fe200078e00ff */
[----:B------:R-:W-:-:S04]  /*7fb0*/  ISETP.GT.U32.AND P0, PT, R5, 0x7f800000, PT ;  /* 0x7f8000000500780c */ /* 0x000fc80003f04070 */
[----:B------:R-:W-:-:S09]  /*7fc0*/  SEL R0, R0, 0x7c, P0 ;  /* 0x0000007c00007807 */ /* 0x000fd20000000000 */
.L_x_2612:
[----:B------:R-:W-:Y:S05]  /*7fd0*/  BSYNC B0 ;  /* 0x0000000000007941 */ /* 0x000fea0003800000 */
.L_x_2610:
[----:B------:R-:W-:Y:S01]  /*7fe0*/  LOP3.LUT R4, R4, 0x80000000, RZ, 0xc0, !PT ;  /* 0x8000000004047812 */ /* 0x000fe200078ec0ff */
[----:B------:R-:W-:-:S03]  /*7ff0*/  IMAD.MOV.U32 R19, RZ, RZ, R26 ;  /* 0x000000ffff137224 */ /* 0x000fc600078e001a */
[----:B------:R-:W-:-:S04]  /*8000*/  SHF.R.U32.HI R3, RZ, 0x18, R4 ;  /* 0x00000018ff037819 */ /* 0x000fc80000011604 */
[----:B------:R-:W-:-:S05]  /*8010*/  LOP3.LUT R3, R0, R3, RZ, 0xfc, !PT ;  /* 0x0000000300037212 */ /* 0x000fca00078efcff */
[----:B------:R0:W-:Y:S01]  /*8020*/  STG.E.U8 desc[UR36][R8.64], R3 ;  /* 0x0000000308007986 */ /* 0x0001e2000c101124 */
[----:B------:R-:W-:Y:S05]  /*8030*/  BRA `(.L_x_2591) ;  /* 0x0000000400bc7947 */ /* 0x000fea0003800000 */
.L_x_2606:
[----:B------:R-:W-:Y:S01]  /*8040*/  F2FP.BF16.F32.PACK_AB R4, RZ, R4 ;  /* 0x00000004ff04723e */ /* 0x000fe200000010ff */
[----:B------:R-:W-:-:S04]  /*8050*/  IMAD.MOV.U32 R19, RZ, RZ, R26 ;  /* 0x000000ffff137224 */ /* 0x000fc800078e001a */
[----:B------:R0:W-:Y:S01]  /*8060*/  STG.E.U16 desc[UR36][R8.64], R4 ;  /* 0x0000000408007986 */ /* 0x0001e2000c101524 */
[----:B------:R-:W-:Y:S05]  /*8070*/  BRA `(.L_x_2591) ;  /* 0x0000000400ac7947 */ /* 0x000fea0003800000 */
.L_x_2603:
        /* <DEDUP_REMOVED lines=8> */
[----:B------:R-:W0:Y:S01]  /*8100*/  F2I.FTZ.U32.TRUNC.NTZ R3, R4 ;  /* 0x0000000400037305 */ /* 0x000e22000021f000 */
[----:B------:R-:W-:Y:S01]  /*8110*/  IMAD.MOV.U32 R19, RZ, RZ, R26 ;  /* 0x000000ffff137224 */ /* 0x000fe200078e001a */
[----:B0-----:R0:W-:Y:S01]  /*8120*/  STG.E.U16 desc[UR36][R8.64], R3 ;  /* 0x0000000308007986 */ /* 0x0011e2000c101524 */
[----:B------:R-:W-:Y:S05]  /*8130*/  BRA `(.L_x_2591) ;  /* 0x00000004007c7947 */ /* 0x000fea0003800000 */
.L_x_2615:
        /* <DEDUP_REMOVED lines=16> */
.L_x_2618:
[----:B------:R-:W-:-:S04]  /*8240*/  LOP3.LUT R4, R4, 0x80000000, RZ, 0xc0, !PT ;  /* 0x8000000004047812 */ /* 0x000fc800078ec0ff */
[----:B------:R-:W-:-:S04]  /*8250*/  SHF.R.U32.HI R4, RZ, 0x18, R4 ;  /* 0x00000018ff047819 */ /* 0x000fc80000011604 */
[----:B------:R-:W-:-:S04]  /*8260*/  LOP3.LUT R3, R3, R4, RZ, 0xfc, !PT ;  /* 0x0000000403037212 */ /* 0x000fc800078efcff */
[----:B------:R-:W-:-:S07]  /*8270*/  PRMT R0, R3, 0x7610, R0 ;  /* 0x0000761003007816 */ /* 0x000fce0000000000 */
.L_x_2617:
[----:B------:R-:W-:Y:S05]  /*8280*/  BSYNC B0 ;  /* 0x0000000000007941 */ /* 0x000fea0003800000 */
.L_x_2616:
[----:B------:R0:W-:Y:S01]  /*8290*/  STG.E.U8 desc[UR36][R8.64], R0 ;  /* 0x0000000008007986 */ /* 0x0001e2000c101124 */
[----:B------:R-:W-:Y:S01]  /*82a0*/  IMAD.MOV.U32 R19, RZ, RZ, R26 ;  /* 0x000000ffff137224 */ /* 0x000fe200078e001a */
[----:B------:R-:W-:Y:S06]  /*82b0*/  BRA `(.L_x_2591) ;  /* 0x00000004001c7947 */ /* 0x000fec0003800000 */
.L_x_2614:
        /* <DEDUP_REMOVED lines=16> */
.L_x_2621:
[----:B------:R-:W-:-:S04]  /*83c0*/  LOP3.LUT R4, R4, 0x80000000, RZ, 0xc0, !PT ;  /* 0x8000000004047812 */ /* 0x000fc800078ec0ff */
[----:B------:R-:W-:-:S04]  /*83d0*/  SHF.R.U32.HI R4, RZ, 0x18, R4 ;  /* 0x00000018ff047819 */ /* 0x000fc80000011604 */
[----:B------:R-:W-:-:S04]  /*83e0*/  LOP3.LUT R3, R3, R4, RZ, 0xfc, !PT ;  /* 0x0000000403037212 */ /* 0x000fc800078efcff */
[----:B------:R-:W-:-:S07]  /*83f0*/  PRMT R0, R3, 0x7610, R0 ;  /* 0x0000761003007816 */ /* 0x000fce0000000000 */
.L_x_2620:
[----:B------:R-:W-:Y:S05]  /*8400*/  BSYNC B0 ;  /* 0x0000000000007941 */ /* 0x000fea0003800000 */
.L_x_2619:
[----:B------:R0:W-:Y:S01]  /*8410*/  STG.E.U8 desc[UR36][R8.64], R0 ;  /* 0x0000000008007986 */ /* 0x0001e2000c101124 */
[----:B------:R-:W-:Y:S01]  /*8420*/  IMAD.MOV.U32 R19, RZ, RZ, R26 ;  /* 0x000000ffff137224 */ /* 0x000fe200078e001a */
[----:B------:R-:W-:Y:S06]  /*8430*/  BRA `(.L_x_2591) ;  /* 0x0000000000bc7947 */ /* 0x000fec0003800000 */
.L_x_2613:
[----:B------:R-:W-:-:S13]  /*8440*/  ISETP.NE.AND P0, PT, R0, 0x1c, PT ;  /* 0x0000001c0000780c */ /* 0x000fda0003f05270 */
[----:B------:R-:W-:Y:S05]  /*8450*/  @!P0 BRA `(.L_x_2622) ;  /* 0x0000000000a88947 */ /* 0x000fea0003800000 */
[----:B------:R-:W-:-:S13]  /*8460*/  ISETP.NE.AND P0, PT, R0, 0x1d, PT ;  /* 0x0000001d0000780c */ /* 0x000fda0003f05270 */
[----:B------:R-:W-:Y:S05]  /*8470*/  @!P0 BRA `(.L_x_2623) ;  /* 0x0000000000908947 */ /* 0x000fea0003800000 */
[----:B------:R-:W-:-:S13]  /*8480*/  ISETP.NE.AND P0, PT, R0, 0x2c, PT ;  /* 0x0000002c0000780c */ /* 0x000fda0003f05270 */
[----:B------:R-:W-:Y:S05]  /*8490*/  @P0 BRA `(.L_x_2596) ;  /* 0x0000000000400947 */ /* 0x000fea0003800000 */
[----:B------:R-:W-:Y:S01]  /*84a0*/  SHF.R.U32.HI R5, RZ, 0x17, R4 ;  /* 0x00000017ff057819 */ /* 0x000fe20000011604 */
[----:B------:R-:W-:-:S03]  /*84b0*/  IMAD.MOV.U32 R19, RZ, RZ, R26 ;  /* 0x000000ffff137224 */ /* 0x000fc600078e001a */
        /* <DEDUP_REMOVED lines=14> */
.L_x_2596:
        /* <DEDUP_REMOVED lines=16> */
.L_x_2624:
[----:B------:R-:W-:Y:S01]  /*86a0*/  IMAD.MOV.U32 R19, RZ, RZ, R26 ;  /* 0x000000ffff137224 */ /* 0x000fe200078e001a */
[----:B------:R-:W-:Y:S06]  /*86b0*/  BRA `(.L_x_2591) ;  /* 0x00000000001c7947 */ /* 0x000fec0003800000 */
.L_x_2623:
[----:B------:R-:W0:Y:S01]  /*86c0*/  F2I.U64.TRUNC R4, R4 ;  /* 0x0000000400047311 */ /* 0x000e22000020d800 */
[----:B------:R-:W-:Y:S01]  /*86d0*/  IMAD.MOV.U32 R19, RZ, RZ, R26 ;  /* 0x000000ffff137224 */ /* 0x000fe200078e001a */
[----:B0-----:R0:W-:Y:S01]  /*86e0*/  STG.E.64 desc[UR36][R8.64], R4 ;  /* 0x0000000408007986 */ /* 0x0011e2000c101b24 */
[----:B------:R-:W-:Y:S05]  /*86f0*/  BRA `(.L_x_2591) ;  /* 0x00000000000c7947 */ /* 0x000fea0003800000 */
.L_x_2622:
[----:B------:R-:W0:Y:S01]  /*8700*/  F2I.FTZ.U32.TRUNC.NTZ R3, R4 ;  /* 0x0000000400037305 */ /* 0x000e22000021f000 */
[----:B------:R-:W-:Y:S01]  /*8710*/  IMAD.MOV.U32 R19, RZ, RZ, R26 ;  /* 0x000000ffff137224 */ /* 0x000fe200078e001a */
[----:B0-----:R0:W-:Y:S06]  /*8720*/  STG.E desc[UR36][R8.64], R3 ;  /* 0x0000000308007986 */ /* 0x0011ec000c101924 */
.L_x_2591:
[----:B------:R-:W-:Y:S05]  /*8730*/  BSYNC B6 ;  /* 0x0000000000067941 */ /* 0x000fea0003800000 */
.L_x_2590:
[----:B------:R-:W-:Y:S01]  /*8740*/  ISETP.GE.AND P0, PT, R19, R17, PT ;  /* 0x000000111300720c */ /* 0x000fe20003f06270 */
[----:B------:R-:W-:-:S12]  /*8750*/  BSSY B6, `(.L_x_2625) ;  /* 0x00001d8000067945 */ /* 0x000fd80003800000 */
[----:B------:R-:W-:Y:S05]  /*8760*/  @P0 BRA `(.L_x_2626) ;  /* 0x0000001c00580947 */ /* 0x000fea0003800000 */
[----:B0---4-:R-:W0:Y:S01]  /*8770*/  LDC.64 R8, c[0x0][0x230] ;  /* 0x00008c00ff087b82 */ /* 0x011e220000000a00 */
        /* <DEDUP_REMOVED lines=17> */
[----:B--2--5:R-:W0:Y:S02]  /*8890*/  F2I.FTZ.TRUNC.NTZ R3, R22 ;  /* 0x0000001600037305 */ /* 0x024e24000021f100 */
[----:B0-----:R0:W-:Y:S01]  /*88a0*/  STG.E.U8 desc[UR36][R8.64], R3 ;  /* 0x0000000308007986 */ /* 0x0011e2000c101124 */
[----:B------:R-:W-:Y:S05]  /*88b0*/  BRA `(.L_x_2632) ;  /* 0x0000000c00507947 */ /* 0x000fea0003800000 */
.L_x_2630:
[----:B--2--5:R-:W0:Y:S02]  /*88c0*/  F2I.S64.TRUNC R22, R22 ;  /* 0x0000001600167311 */ /* 0x024e24000020d900 */
[----:B0-----:R-:W-:-:S05]  /*88d0*/  IMAD.MOV.U32 R3, RZ, RZ, R22 ;  /* 0x000000ffff037224 */ /* 0x001fca00078e0016 */
[----:B------:R0:W-:Y:S01]  /*88e0*/  STG.E.U8 desc[UR36][R8.64], R3 ;  /* 0x0000000308007986 */ /* 0x0001e2000c101124 */
[----:B------:R-:W-:Y:S05]  /*88f0*/  BRA `(.L_x_2632) ;  /* 0x0000000c00407947 */ /* 0x000fea0003800000 */
.L_x_2629:
[----:B------:R-:W-:-:S13]  /*8900*/  ISETP.NE.AND P0, PT, R0, 0x2, PT ;  /* 0x000000020000780c */ /* 0x000fda0003f05270 */
[----:B------:R-:W-:Y:S05]  /*8910*/  @!P0 BRA `(.L_x_2633) ;  /* 0x0000000000288947 */ /* 0x000fea0003800000 */
[----:B------:R-:W-:-:S13]  /*8920*/  ISETP.NE.AND P0, PT, R0, 0x3, PT ;  /* 0x000000030000780c */ /* 0x000fda0003f05270 */
[----:B------:R-:W-:Y:S05]  /*8930*/  @!P0 BRA `(.L_x_2634) ;  /* 0x0000000000148947 */ /* 0x000fea0003800000 */
[----:B------:R-:W-:-:S13]  /*8940*/  ISETP.NE.AND P0, PT, R0, 0x4, PT ;  /* 0x000000040000780c */ /* 0x000fda0003f05270 */
[----:B------:R-:W-:Y:S05]  /*8950*/  @P0 BRA `(.L_x_2631) ;  /* 0x0000000800d00947 */ /* 0x000fea0003800000 */
[----:B--2--5:R-:W0:Y:S02]  /*8960*/  F2I.S64.TRUNC R22, R22 ;  /* 0x0000001600167311 */ /* 0x024e24000020d900 */
[----:B0-----:R0:W-:Y:S01]  /*8970*/  STG.E.64 desc[UR36][R8.64], R22 ;  /* 0x0000001608007986 */ /* 0x0011e2000c101b24 */
[----:B------:R-:W-:Y:S05]  /*8980*/  BRA `(.L_x_2632) ;  /* 0x0000000c001c7947 */ /* 0x000fea0003800000 */
.L_x_2634:
[----:B--2--5:R-:W0:Y:S02]  /*8990*/  F2I.FTZ.TRUNC.NTZ R3, R22 ;  /* 0x0000001600037305 */ /* 0x024e24000021f100 */
[----:B0-----:R0:W-:Y:S01]  /*89a0*/  STG.E desc[UR36][R8.64], R3 ;  /* 0x0000000308007986 */ /* 0x0011e2000c101924 */
[----:B------:R-:W-:Y:S05]  /*89b0*/  BRA `(.L_x_2632) ;  /* 0x0000000c00107947 */ /* 0x000fea0003800000 */
.L_x_2633:
[----:B--2--5:R-:W0:Y:S02]  /*89c0*/  F2I.FTZ.TRUNC.NTZ R3, R22 ;  /* 0x0000001600037305 */ /* 0x024e24000021f100 */
[----:B0-----:R0:W-:Y:S01]  /*89d0*/  STG.E.U16 desc[UR36][R8.64], R3 ;  /* 0x0000000308007986 */ /* 0x0011e2000c101524 */
[----:B------:R-:W-:Y:S05]  /*89e0*/  BRA `(.L_x_2632) ;  /* 0x0000000c00047947 */ /* 0x000fea0003800000 */
.L_x_2628:
[----:B------:R-:W-:-:S13]  /*89f0*/  ISETP.GT.AND P0, PT, R0, 0x6, PT ;  /* 0x000000060000780c */ /* 0x000fda0003f04270 */
[----:B------:R-:W-:Y:S05]  /*8a00*/  @P0 BRA `(.L_x_2635) ;  /* 0x0000000000240947 */ /* 0x000fea0003800000 */
[----:B------:R-:W-:-:S13]  /*8a10*/  ISETP.NE.AND P0, PT, R0, 0x5, PT ;  /* 0x000000050000780c */ /* 0x000fda0003f05270 */
[----:B------:R-:W-:Y:S05]  /*8a20*/  @!P0 BRA `(.L_x_2636) ;  /* 0x0000000000108947 */ /* 0x000fea0003800000 */
[----:B------:R-:W-:-:S13]  /*8a30*/  ISETP.NE.AND P0, PT, R0, 0x6, PT ;  /* 0x000000060000780c */ /* 0x000fda0003f05270 */
[----:B------:R-:W-:Y:S05]  /*8a40*/  @P0 BRA `(.L_x_2631) ;  /* 0x0000000800940947 */ /* 0x000fea0003800000 */
[----:B--2--5:R4:W-:Y:S01]  /*8a50*/  STG.E desc[UR36][R8.64], R22 ;  /* 0x0000001608007986 */ /* 0x0249e2000c101924 */
[----:B------:R-:W-:Y:S05]  /*8a60*/  BRA `(.L_x_2632) ;  /* 0x0000000800e47947 */ /* 0x000fea0003800000 */
.L_x_2636:
[----:B--2--5:R-:W-:-:S05]  /*8a70*/  F2FP.F16.F32.PACK_AB R22, RZ, R22 ;  /* 0x00000016ff16723e */ /* 0x024fca00000000ff */
[----:B------:R0:W-:Y:S01]  /*8a80*/  STG.E.U16 desc[UR36][R8.64], R22 ;  /* 0x0000001608007986 */ /* 0x0001e2000c101524 */
[----:B------:R-:W-:Y:S05]  /*8a90*/  BRA `(.L_x_2632) ;  /* 0x0000000800d87947 */ /* 0x000fea0003800000 */
.L_x_2635:
[----:B------:R-:W-:-:S13]  /*8aa0*/  ISETP.NE.AND P0, PT, R0, 0x7, PT ;  /* 0x000000070000780c */ /* 0x000fda0003f05270 */
[----:B------:R-:W-:Y:S05]  /*8ab0*/  @!P0 BRA `(.L_x_2637) ;  /* 0x00000000002c8947 */ /* 0x000fea0003800000 */
[----:B------:R-:W-:-:S13]  /*8ac0*/  ISETP.NE.AND P0, PT, R0, 0x8, PT ;  /* 0x000000080000780c */ /* 0x000fda0003f05270 */
[----:B------:R-:W-:Y:S05]  /*8ad0*/  @!P0 BRA `(.L_x_2638) ;  /* 0x0000000000148947 */ /* 0x000fea0003800000 */
[----:B------:R-:W-:-:S13]  /*8ae0*/  ISETP.NE.AND P0, PT, R0, 0x9, PT ;  /* 0x000000090000780c */ /* 0x000fda0003f05270 */
[----:B------:R-:W-:Y:S05]  /*8af0*/  @P0 BRA `(.L_x_2631) ;  /* 0x0000000800680947 */ /* 0x000fea0003800000 */
[----:B-----5:R-:W-:-:S05]  /*8b00*/  IMAD.MOV.U32 R23, RZ, RZ, RZ ;  /* 0x000000ffff177224 */ /* 0x020fca00078e00ff */
[----:B--2---:R1:W-:Y:S01]  /*8b10*/  STG.E.64 desc[UR36][R8.64], R22 ;  /* 0x0000001608007986 */ /* 0x0043e2000c101b24 */
[----:B------:R-:W-:Y:S05]  /*8b20*/  BRA `(.L_x_2632) ;  /* 0x0000000800b47947 */ /* 0x000fea0003800000 */
.L_x_2638:
[----:B--2--5:R-:W-:-:S04]  /*8b30*/  F2FP.F16.F32.PACK_AB R3, RZ, R22 ;  /* 0x00000016ff03723e */ /* 0x024fc800000000ff */
[----:B------:R-:W-:-:S05]  /*8b40*/  PRMT R3, R3, 0x5410, RZ ;  /* 0x0000541003037816 */ /* 0x000fca00000000ff */
[----:B------:R2:W-:Y:S01]  /*8b50*/  STG.E desc[UR36][R8.64], R3 ;  /* 0x0000000308007986 */ /* 0x0005e2000c101924 */
[----:B------:R-:W-:Y:S05]  /*8b60*/  BRA `(.L_x_2632) ;  /* 0x0000000800a47947 */ /* 0x000fea0003800000 */
.L_x_2637:
[----:B--2--5:R-:W-:-:S06]  /*8b70*/  FMUL.FTZ R4, R22, 1 ;  /* 0x3f80000016047820 */ /* 0x024fcc0000410000 */
[----:B------:R-:W0:Y:S02]  /*8b80*/  F2F.F64.F32 R4, R4 ;  /* 0x0000000400047310 */ /* 0x000e240000201800 */
[----:B0-----:R0:W-:Y:S01]  /*8b90*/  STG.E.64 desc[UR36][R8.64], R4 ;  /* 0x0000000408007986 */ /* 0x0011e2000c101b24 */
[----:B------:R-:W-:Y:S05]  /*8ba0*/  BRA `(.L_x_2632) ;  /* 0x0000000800947947 */ /* 0x000fea0003800000 */
.L_x_2627:
        /* <DEDUP_REMOVED lines=8> */
[----:B--2--5:R-:W-:-:S04]  /*8c30*/  FSETP.NEU.FTZ.AND P0, PT, R22, RZ, PT ;  /* 0x000000ff1600720b */ /* 0x024fc80003f1d000 */
[----:B------:R-:W-:-:S05]  /*8c40*/  SEL R3, RZ, 0x1, !P0 ;  /* 0x00000001ff037807 */ /* 0x000fca0004000000 */
[----:B------:R0:W-:Y:S01]  /*8c50*/  STG.E.U8 desc[UR36][R8.64], R3 ;  /* 0x0000000308007986 */ /* 0x0001e2000c101124 */
[----:B------:R-:W-:Y:S05]  /*8c60*/  BRA `(.L_x_2632) ;  /* 0x0000000800647947 */ /* 0x000fea0003800000 */
.L_x_2641:
[----:B--2--5:R-:W-:Y:S01]  /*8c70*/  FMUL.FTZ R4, R22, 1 ;  /* 0x3f80000016047820 */ /* 0x024fe20000410000 */
[----:B------:R-:W-:-:S05]  /*8c80*/  CS2R R6, SRZ ;  /* 0x0000000000067805 */ /* 0x000fca000001ff00 */
[----:B------:R-:W0:Y:S02]  /*8c90*/  F2F.F64.F32 R4, R4 ;  /* 0x0000000400047310 */ /* 0x000e240000201800 */
[----:B0-----:R0:W-:Y:S01]  /*8ca0*/  STG.E.128 desc[UR36][R8.64], R4 ;  /* 0x0000000408007986 */ /* 0x0011e2000c101d24 */
[----:B------:R-:W-:Y:S05]  /*8cb0*/  BRA `(.L_x_2632) ;  /* 0x0000000800507947 */ /* 0x000fea0003800000 */
.L_x_2640:
[----:B------:R-:W-:-:S13]  /*8cc0*/  ISETP.NE.AND P0, PT, R0, 0xf, PT ;  /* 0x0000000f0000780c */ /* 0x000fda0003f05270 */
[----:B------:R-:W-:Y:S05]  /*8cd0*/  @!P0 BRA `(.L_x_2642) ;  /* 0x0000000000ac8947 */ /* 0x000fea0003800000 */
[----:B------:R-:W-:-:S13]  /*8ce0*/  ISETP.NE.AND P0, PT, R0, 0x17, PT ;  /* 0x000000170000780c */ /* 0x000fda0003f05270 */
[----:B------:R-:W-:Y:S05]  /*8cf0*/  @!P0 BRA `(.L_x_2643) ;  /* 0x0000000000508947 */ /* 0x000fea0003800000 */
[----:B------:R-:W-:-:S13]  /*8d00*/  ISETP.NE.AND P0, PT, R0, 0x18, PT ;  /* 0x000000180000780c */ /* 0x000fda0003f05270 */
[----:B------:R-:W-:Y:S05]  /*8d10*/  @P0 BRA `(.L_x_2631) ;  /* 0x0000000400e00947 */ /* 0x000fea0003800000 */
[C---:B--2--5:R-:W-:Y:S01]  /*8d20*/  LOP3.LUT R4, R22.reuse, 0x7fffffff, RZ, 0xc0, !PT ;  /* 0x7fffffff16047812 */ /* 0x064fe200078ec0ff */
        /* <DEDUP_REMOVED lines=13> */
.L_x_2645:
[----:B------:R-:W-:Y:S05]  /*8e00*/  BSYNC B0 ;  /* 0x0000000000007941 */ /* 0x000fea0003800000 */
.L_x_2644:
[----:B------:R-:W-:-:S05]  /*8e10*/  LOP3.LUT R5, R0, R5, RZ, 0xfc, !PT ;  /* 0x0000000500057212 */ /* 0x000fca00078efcff */
[----:B------:R0:W-:Y:S01]  /*8e20*/  STG.E.U8 desc[UR36][R8.64], R5 ;  /* 0x0000000508007986 */ /* 0x0001e2000c101124 */
[----:B------:R-:W-:Y:S05]  /*8e30*/  BRA `(.L_x_2632) ;  /* 0x0000000400f07947 */ /* 0x000fea0003800000 */
.L_x_2643:
[----:B--2--5:R-:W-:Y:S01]  /*8e40*/  LOP3.LUT R4, R22, 0x7fffffff, RZ, 0xc0, !PT ;  /* 0x7fffffff16047812 */ /* 0x024fe200078ec0ff */
        /* <DEDUP_REMOVED lines=11> */
.L_x_2647:
[----:B------:R-:W-:Y:S01]  /*8f00*/  IMAD.MOV.U32 R0, RZ, RZ, 0x7f ;  /* 0x0000007fff007424 */ /* 0x000fe200078e00ff */
[----:B------:R-:W-:-:S04]  /*8f10*/  ISETP.GT.U32.AND P0, PT, R4, 0x7f800000, PT ;  /* 0x7f8000000400780c */ /* 0x000fc80003f04070 */
[----:B------:R-:W-:-:S09]  /*8f20*/  SEL R0, R0, 0x7c, P0 ;  /* 0x0000007c00007807 */ /* 0x000fd20000000000 */
.L_x_2648:
[----:B------:R-:W-:Y:S05]  /*8f30*/  BSYNC B0 ;  /* 0x0000000000007941 */ /* 0x000fea0003800000 */
.L_x_2646:
[----:B------:R-:W-:-:S04]  /*8f40*/  LOP3.LUT R22, R22, 0x80000000, RZ, 0xc0, !PT ;  /* 0x8000000016167812 */ /* 0x000fc800078ec0ff */
[----:B------:R-:W-:-:S04]  /*8f50*/  SHF.R.U32.HI R3, RZ, 0x18, R22 ;  /* 0x00000018ff037819 */ /* 0x000fc80000011616 */
[----:B------:R-:W-:-:S05]  /*8f60*/  LOP3.LUT R3, R0, R3, RZ, 0xfc, !PT ;  /* 0x0000000300037212 */ /* 0x000fca00078efcff */
[----:B------:R0:W-:Y:S01]  /*8f70*/  STG.E.U8 desc[UR36][R8.64], R3 ;  /* 0x0000000308007986 */ /* 0x0001e2000c101124 */
[----:B------:R-:W-:Y:S05]  /*8f80*/  BRA `(.L_x_2632) ;  /* 0x00000004009c7947 */ /* 0x000fea0003800000 */
.L_x_2642:
[----:B--2--5:R-:W-:-:S05]  /*8f90*/  F2FP.BF16.F32.PACK_AB R22, RZ, R22 ;  /* 0x00000016ff16723e */ /* 0x024fca00000010ff */
[----:B------:R0:W-:Y:S01]  /*8fa0*/  STG.E.U16 desc[UR36][R8.64], R22 ;  /* 0x0000001608007986 */ /* 0x0001e2000c101524 */
[----:B------:R-:W-:Y:S05]  /*8fb0*/  BRA `(.L_x_2632) ;  /* 0x0000000400907947 */ /* 0x000fea0003800000 */
.L_x_2639:
        /* <DEDUP_REMOVED lines=8> */
[----:B--2--5:R-:W0:Y:S02]  /*9040*/  F2I.FTZ.U32.TRUNC.NTZ R3, R22 ;  /* 0x0000001600037305 */ /* 0x024e24000021f000 */
[----:B0-----:R0:W-:Y:S01]  /*9050*/  STG.E.U16 desc[UR36][R8.64], R3 ;  /* 0x0000000308007986 */ /* 0x0011e2000c101524 */
[----:B------:R-:W-:Y:S05]  /*9060*/  BRA `(.L_x_2632) ;  /* 0x0000000400647947 */ /* 0x000fea0003800000 */
.L_x_2651:
[----:B--2--5:R-:W-:Y:S01]  /*9070*/  LOP3.LUT R3, R22, 0x7fffffff, RZ, 0xc0, !PT ;  /* 0x7fffffff16037812 */ /* 0x024fe200078ec0ff */
        /* <DEDUP_REMOVED lines=15> */
.L_x_2654:
[----:B------:R-:W-:-:S04]  /*9170*/  LOP3.LUT R22, R22, 0x80000000, RZ, 0xc0, !PT ;  /* 0x8000000016167812 */ /* 0x000fc800078ec0ff */
[----:B------:R-:W-:-:S04]  /*9180*/  SHF.R.U32.HI R3, RZ, 0x18, R22 ;  /* 0x00000018ff037819 */ /* 0x000fc80000011616 */
[----:B------:R-:W-:-:S04]  /*9190*/  LOP3.LUT R0, R0, R3, RZ, 0xfc, !PT ;  /* 0x0000000300007212 */ /* 0x000fc800078efcff */
[----:B------:R-:W-:-:S07]  /*91a0*/  PRMT R4, R0, 0x7610, R4 ;  /* 0x0000761000047816 */ /* 0x000fce0000000004 */
.L_x_2653:
[----:B------:R-:W-:Y:S05]  /*91b0*/  BSYNC B0 ;  /* 0x0000000000007941 */ /* 0x000fea0003800000 */
.L_x_2652:
[----:B------:R0:W-:Y:S01]  /*91c0*/  STG.E.U8 desc[UR36][R8.64], R4 ;  /* 0x0000000408007986 */ /* 0x0001e2000c101124 */
[----:B------:R-:W-:Y:S05]  /*91d0*/  BRA `(.L_x_2632) ;  /* 0x0000000400087947 */ /* 0x000fea0003800000 */
.L_x_2650:
        /* <DEDUP_REMOVED lines=16> */
.L_x_2657:
[----:B------:R-:W-:-:S04]  /*92e0*/  LOP3.LUT R22, R22, 0x80000000, RZ, 0xc0, !PT ;  /* 0x8000000016167812 */ /* 0x000fc800078ec0ff */
[----:B------:R-:W-:-:S04]  /*92f0*/  SHF.R.U32.HI R3, RZ, 0x18, R22 ;  /* 0x00000018ff037819 */ /* 0x000fc80000011616 */
[----:B------:R-:W-:-:S04]  /*9300*/  LOP3.LUT R0, R0, R3, RZ, 0xfc, !PT ;  /* 0x0000000300007212 */ /* 0x000fc800078efcff */
[----:B------:R-:W-:-:S07]  /*9310*/  PRMT R4, R0, 0x7610, R4 ;  /* 0x0000761000047816 */ /* 0x000fce0000000004 */
.L_x_2656:
[----:B------:R-:W-:Y:S05]  /*9320*/  BSYNC B0 ;  /* 0x0000000000007941 */ /* 0x000fea0003800000 */
.L_x_2655:
[----:B------:R0:W-:Y:S01]  /*9330*/  STG.E.U8 desc[UR36][R8.64], R4 ;  /* 0x0000000408007986 */ /* 0x0001e2000c101124 */
[----:B------:R-:W-:Y:S05]  /*9340*/  BRA `(.L_x_2632) ;  /* 0x0000000000ac7947 */ /* 0x000fea0003800000 */
.L_x_2649:
[----:B------:R-:W-:-:S13]  /*9350*/  ISETP.NE.AND P0, PT, R0, 0x1c, PT ;  /* 0x0000001c0000780c */ /* 0x000fda0003f05270 */
[----:B------:R-:W-:Y:S05]  /*9360*/  @!P0 BRA `(.L_x_2658) ;  /* 0x00000000009c8947 */ /* 0x000fea0003800000 */
[----:B------:R-:W-:-:S13]  /*9370*/  ISETP.NE.AND P0, PT, R0, 0x1d, PT ;  /* 0x0000001d0000780c */ /* 0x000fda0003f05270 */
[----:B------:R-:W-:Y:S05]  /*9380*/  @!P0 BRA `(.L_x_2659) ;  /* 0x0000000000888947 */ /* 0x000fea0003800000 */
[----:B------:R-:W-:-:S13]  /*9390*/  ISETP.NE.AND P0, PT, R0, 0x2c, PT ;  /* 0x0000002c0000780c */ /* 0x000fda0003f05270 */
[----:B------:R-:W-:Y:S05]  /*93a0*/  @P0 BRA `(.L_x_2631) ;  /* 0x00000000003c0947 */ /* 0x000fea0003800000 */
[----:B--2--5:R-:W-:-:S04]  /*93b0*/  SHF.R.U32.HI R4, RZ, 0x17, R22 ;  /* 0x00000017ff047819 */ /* 0x024fc80000011616 */
        /* <DEDUP_REMOVED lines=14> */
.L_x_2631:
        /* <DEDUP_REMOVED lines=16> */
.L_x_2660:
[----:B------:R-:W-:Y:S05]  /*95a0*/  BRA `(.L_x_2632) ;  /* 0x0000000000147947 */ /* 0x000fea0003800000 */
.L_x_2659:
[----:B--2--5:R-:W0:Y:S02]  /*95b0*/  F2I.U64.TRUNC R22, R22 ;  /* 0x0000001600167311 */ /* 0x024e24000020d800 */
[----:B0-----:R0:W-:Y:S01]  /*95c0*/  STG.E.64 desc[UR36][R8.64], R22 ;  /* 0x0000001608007986 */ /* 0x0011e2000c101b24 */
[----:B------:R-:W-:Y:S05]  /*95d0*/  BRA `(.L_x_2632) ;  /* 0x0000000000087947 */ /* 0x000fea0003800000 */
.L_x_2658:
[----:B--2--5:R-:W0:Y:S02]  /*95e0*/  F2I.FTZ.U32.TRUNC.NTZ R3, R22 ;  /* 0x0000001600037305 */ /* 0x024e24000021f000 */
[----:B0-----:R0:W-:Y:S02]  /*95f0*/  STG.E desc[UR36][R8.64], R3 ;  /* 0x0000000308007986 */ /* 0x0011e4000c101924 */
.L_x_2632:
[----:B------:R-:W-:-:S05]  /*9600*/  VIADD R19, R19, 0x80 ;  /* 0x0000008013137836 */ /* 0x000fca0000000000 */
[----:B------:R-:W-:-:S13]  /*9610*/  ISETP.GE.AND P0, PT, R19, R17, PT ;  /* 0x000000111300720c */ /* 0x000fda0003f06270 */
[----:B------:R-:W-:Y:S05]  /*9620*/  @P0 BRA `(.L_x_2626) ;  /* 0x0000000c00a80947 */ /* 0x000fea0003800000 */
[----:B012-4-:R-:W0:Y:S01]  /*9630*/  LDC.64 R8, c[0x0][0x230] ;  /* 0x00008c00ff087b82 */ /* 0x017e220000000a00 */
        /* <DEDUP_REMOVED lines=20> */
.L_x_2664:
[----:B------:R-:W0:Y:S02]  /*9780*/  F2I.S64.TRUNC R24, R24 ;  /* 0x0000001800187311 */ /* 0x000e24000020d900 */
[----:B0-----:R-:W-:-:S05]  /*9790*/  IMAD.MOV.U32 R3, RZ, RZ, R24 ;  /* 0x000000ffff037224 */ /* 0x001fca00078e0018 */
[----:B------:R0:W-:Y:S01]  /*97a0*/  STG.E.U8 desc[UR36][R8.64], R3 ;  /* 0x0000000308007986 */ /* 0x0001e2000c101124 */
[----:B------:R-:W-:Y:S05]  /*97b0*/  BRA `(.L_x_2666) ;  /* 0x0000000c00407947 */ /* 0x000fea0003800000 */
.L_x_2663:
        /* <DEDUP_REMOVED lines=9> */
.L_x_2668:
[----:B------:R-:W0:Y:S02]  /*9850*/  F2I.FTZ.TRUNC.NTZ R3, R24 ;  /* 0x0000001800037305 */ /* 0x000e24000021f100 */
[----:B0-----:R0:W-:Y:S01]  /*9860*/  STG.E desc[UR36][R8.64], R3 ;  /* 0x0000000308007986 */ /* 0x0011e2000c101924 */
[----:B------:R-:W-:Y:S05]  /*9870*/  BRA `(.L_x_2666) ;  /* 0x0000000c00107947 */ /* 0x000fea0003800000 */
.L_x_2667:
[----:B------:R-:W0:Y:S02]  /*9880*/  F2I.FTZ.TRUNC.NTZ R3, R24 ;  /* 0x0000001800037305 */ /* 0x000e24000021f100 */
[----:B0-----:R0:W-:Y:S01]  /*9890*/  STG.E.U16 desc[UR36][R8.64], R3 ;  /* 0x0000000308007986 */ /* 0x0011e2000c101524 */
[----:B------:R-:W-:Y:S05]  /*98a0*/  BRA `(.L_x_2666) ;  /* 0x0000000c00047947 */ /* 0x000fea0003800000 */
.L_x_2662:
        /* <DEDUP_REMOVED lines=8> */
.L_x_2670:
[----:B------:R-:W-:-:S05]  /*9930*/  F2FP.F16.F32.PACK_AB R24, RZ, R24 ;  /* 0x00000018ff18723e */ /* 0x000fca00000000ff */
[----:B------:R0:W-:Y:S01]  /*9940*/  STG.E.U16 desc[UR36][R8.64], R24 ;  /* 0x0000001808007986 */ /* 0x0001e2000c101524 */
[----:B------:R-:W-:Y:S05]  /*9950*/  BRA `(.L_x_2666) ;  /* 0x0000000800d87947 */ /* 0x000fea0003800000 */
.L_x_2669:
        /* <DEDUP_REMOVED lines=9> */
.L_x_2672:
[----:B------:R-:W-:-:S04]  /*99f0*/  F2FP.F16.F32.PACK_AB R3, RZ, R24 ;  /* 0x00000018ff03723e */ /* 0x000fc800000000ff */
[----:B------:R-:W-:-:S05]  /*9a00*/  PRMT R3, R3, 0x5410, RZ ;  /* 0x0000541003037816 */ /* 0x000fca00000000ff */
[----:B------:R0:W-:Y:S01]  /*9a10*/  STG.E desc[UR36][R8.64], R3 ;  /* 0x0000000308007986 */ /* 0x0001e2000c101924 */
[----:B------:R-:W-:Y:S05]  /*9a20*/  BRA `(.L_x_2666) ;  /* 0x0000000800a47947 */ /* 0x000fea0003800000 */
.L_x_2671:
[----:B------:R-:W-:-:S06]  /*9a30*/  FMUL.FTZ R4, R24, 1 ;  /* 0x3f80000018047820 */ /* 0x000fcc0000410000 */
[----:B------:R-:W0:Y:S02]  /*9a40*/  F2F.F64.F32 R4, R4 ;  /* 0x0000000400047310 */ /* 0x000e240000201800 */
[----:B0-----:R0:W-:Y:S01]  /*9a50*/  STG.E.64 desc[UR36][R8.64], R4 ;  /* 0x0000000408007986 */ /* 0x0011e2000c101b24 */
[----:B------:R-:W-:Y:S05]  /*9a60*/  BRA `(.L_x_2666) ;  /* 0x0000000800947947 */ /* 0x000fea0003800000 */
.L_x_2661:
        /* <DEDUP_REMOVED lines=12> */
.L_x_2675:
[----:B------:R-:W-:Y:S01]  /*9b30*/  FMUL.FTZ R4, R24, 1 ;  /* 0x3f80000018047820 */ /* 0x000fe20000410000 */
[----:B------:R-:W-:-:S05]  /*9b40*/  CS2R R6, SRZ ;  /* 0x0000000000067805 */ /* 0x000fca000001ff00 */
[----:B------:R-:W0:Y:S02]  /*9b50*/  F2F.F64.F32 R4, R4 ;  /* 0x0000000400047310 */ /* 0x000e240000201800 */
[----:B0-----:R0:W-:Y:S01]  /*9b60*/  STG.E.128 desc[UR36][R8.64], R4 ;  /* 0x0000000408007986 */ /* 0x0011e2000c101d24 */
[----:B------:R-:W-:Y:S05]  /*9b70*/  BRA `(.L_x_2666) ;  /* 0x0000000800507947 */ /* 0x000fea0003800000 */
.L_x_2674:
        /* <DEDUP_REMOVED lines=20> */
.L_x_2679:
[----:B------:R-:W-:Y:S05]  /*9cc0*/  BSYNC B0 ;  /* 0x0000000000007941 */ /* 0x000fea0003800000 */
.L_x_2678:
[----:B------:R-:W-:-:S05]  /*9cd0*/  LOP3.LUT R5, R0, R5, RZ, 0xfc, !PT ;  /* 0x0000000500057212 */ /* 0x000fca00078efcff */
[----:B------:R0:W-:Y:S01]  /*9ce0*/  STG.E.U8 desc[UR36][R8.64], R5 ;  /* 0x0000000508007986 */ /* 0x0001e2000c101124 */
[----:B------:R-:W-:Y:S05]  /*9cf0*/  BRA `(.L_x_2666) ;  /* 0x0000000400f07947 */ /* 0x000fea0003800000 */
.L_x_2677:
        /* <DEDUP_REMOVED lines=12> */
.L_x_2681:
[----:B------:R-:W-:Y:S01]  /*9dc0*/  IMAD.MOV.U32 R0, RZ, RZ, 0x7f ;  /* 0x0000007fff007424 */ /* 0x000fe200078e00ff */
[----:B------:R-:W-:-:S04]  /*9dd0*/  ISETP.GT.U32.AND P0, PT, R4, 0x7f800000, PT ;  /* 0x7f8000000400780c */ /* 0x000fc80003f04070 */
[----:B------:R-:W-:-:S09]  /*9de0*/  SEL R0, R0, 0x7c, P0 ;  /* 0x0000007c00007807 */ /* 0x000fd20000000000 */
.L_x_2682:
[----:B------:R-:W-:Y:S05]  /*9df0*/  BSYNC B0 ;  /* 0x0000000000007941 */ /* 0x000fea0003800000 */
.L_x_2680:
[----:B------:R-:W-:-:S04]  /*9e00*/  LOP3.LUT R24, R24, 0x80000000, RZ, 0xc0, !PT ;  /* 0x8000000018187812 */ /* 0x000fc800078ec0ff */
[----:B------:R-:W-:-:S04]  /*9e10*/  SHF.R.U32.HI R3, RZ, 0x18, R24 ;  /* 0x00000018ff037819 */ /* 0x000fc80000011618 */
[----:B------:R-:W-:-:S05]  /*9e20*/  LOP3.LUT R3, R0, R3, RZ, 0xfc, !PT ;  /* 0x0000000300037212 */ /* 0x000fca00078efcff */
[----:B------:R0:W-:Y:S01]  /*9e30*/  STG.E.U8 desc[UR36][R8.64], R3 ;  /* 0x0000000308007986 */ /* 0x0001e2000c101124 */
[----:B------:R-:W-:Y:S05]  /*9e40*/  BRA `(.L_x_2666) ;  /* 0x00000004009c7947 */ /* 0x000fea0003800000 */
.L_x_2676:
[----:B------:R-:W-:-:S05]  /*9e50*/  F2FP.BF16.F32.PACK_AB R24, RZ, R24 ;  /* 0x00000018ff18723e */ /* 0x000fca00000010ff */
[----:B------:R0:W-:Y:S01]  /*9e60*/  STG.E.U16 desc[UR36][R8.64], R24 ;  /* 0x0000001808007986 */ /* 0x0001e2000c101524 */
[----:B------:R-:W-:Y:S05]  /*9e70*/  BRA `(.L_x_2666) ;  /* 0x0000000400907947 */ /* 0x000fea0003800000 */
.L_x_2673:
        /* <DEDUP_REMOVED lines=11> */
.L_x_2685:
        /* <DEDUP_REMOVED lines=16> */
.L_x_2688:
[----:B------:R-:W-:-:S04]  /*a030*/  LOP3.LUT R24, R24, 0x80000000, RZ, 0xc0, !PT ;  /* 0x8000000018187812 */ /* 0x000fc800078ec0ff */
[----:B------:R-:W-:-:S04]  /*a040*/  SHF.R.U32.HI R3, RZ, 0x18, R24 ;  /* 0x00000018ff037819 */ /* 0x000fc80000011618 */
[----:B------:R-:W-:-:S04]  /*a050*/  LOP3.LUT R0, R0, R3, RZ, 0xfc, !PT ;  /* 0x0000000300007212 */ /* 0x000fc800078efcff */
[----:B------:R-:W-:-:S07]  /*a060*/  PRMT R4, R0, 0x7610, R4 ;  /* 0x0000761000047816 */ /* 0x000fce0000000004 */
.L_x_2687:
[----:B------:R-:W-:Y:S05]  /*a070*/  BSYNC B0 ;  /* 0x0000000000007941 */ /* 0x000fea0003800000 */
.L_x_2686:
[----:B------:R0:W-:Y:S01]  /*a080*/  STG.E.U8 desc[UR36][R8.64], R4 ;  /* 0x0000000408007986 */ /* 0x0001e2000c101124 */
[----:B------:R-:W-:Y:S05]  /*a090*/  BRA `(.L_x_2666) ;  /* 0x0000000400087947 */ /* 0x000fea0003800000 */
.L_x_2684:
        /* <DEDUP_REMOVED lines=16> */
.L_x_2691:
[----:B------:R-:W-:-:S04]  /*a1a0*/  LOP3.LUT R24, R24, 0x80000000, RZ, 0xc0, !PT ;  /* 0x8000000018187812 */ /* 0x000fc800078ec0ff */
[----:B------:R-:W-:-:S04]  /*a1b0*/  SHF.R.U32.HI R3, RZ, 0x18, R24 ;  /* 0x00000018ff037819 */ /* 0x000fc80000011618 */
[----:B------:R-:W-:-:S04]  /*a1c0*/  LOP3.LUT R0, R0, R3, RZ, 0xfc, !PT ;  /* 0x0000000300007212 */ /* 0x000fc800078efcff */
[----:B------:R-:W-:-:S07]  /*a1d0*/  PRMT R4, R0, 0x7610, R4 ;  /* 0x0000761000047816 */ /* 0x000fce0000000004 */
.L_x_2690:
[----:B------:R-:W-:Y:S05]  /*a1e0*/  BSYNC B0 ;  /* 0x0000000000007941 */ /* 0x000fea0003800000 */
.L_x_2689:
[----:B------:R4:W-:Y:S01]  /*a1f0*/  STG.E.U8 desc[UR36][R8.64], R4 ;  /* 0x0000000408007986 */ /* 0x0009e2000c101124 */
[----:B------:R-:W-:Y:S05]  /*a200*/  BRA `(.L_x_2666) ;  /* 0x0000000000ac7947 */ /* 0x000fea0003800000 */
.L_x_2683:
        /* <DEDUP_REMOVED lines=21> */
.L_x_2665:
        /* <DEDUP_REMOVED lines=15> */
[----:B0--3--:R-:W-:Y:S05]  /*a450*/  CALL.ABS.NOINC R14 ;  /* 0x000000000e007343 */ /* 0x009fea0003c00000 */
.L_x_2694:
[----:B------:R-:W-:Y:S05]  /*a460*/  BRA `(.L_x_2666) ;  /* 0x0000000000147947 */ /* 0x000fea0003800000 */
.L_x_2693:
[----:B------:R-:W0:Y:S02]  /*a470*/  F2I.U64.TRUNC R24, R24 ;  /* 0x0000001800187311 */ /* 0x000e24000020d800 */
[----:B0-----:R2:W-:Y:S01]  /*a480*/  STG.E.64 desc[UR36][R8.64], R24 ;  /* 0x0000001808007986 */ /* 0x0015e2000c101b24 */
[----:B------:R-:W-:Y:S05]  /*a490*/  BRA `(.L_x_2666) ;  /* 0x0000000000087947 */ /* 0x000fea0003800000 */
.L_x_2692:
[----:B------:R-:W0:Y:S02]  /*a4a0*/  F2I.FTZ.U32.TRUNC.NTZ R3, R24 ;  /* 0x0000001800037305 */ /* 0x000e24000021f000 */
[----:B0-----:R0:W-:Y:S02]  /*a4b0*/  STG.E desc[UR36][R8.64], R3 ;  /* 0x0000000308007986 */ /* 0x0011e4000c101924 */
.L_x_2666:
[----:B------:R-:W-:-:S07]  /*a4c0*/  VIADD R19, R19, 0x80 ;  /* 0x0000008013137836 */ /* 0x000fce0000000000 */
.L_x_2626:
[----:B------:R-:W-:Y:S05]  /*a4d0*/  BSYNC B6 ;  /* 0x0000000000067941 */ /* 0x000fea0003800000 */
.L_x_2625:
[----:B------:R-:W-:-:S13]  /*a4e0*/  ISETP.GE.AND P0, PT, R19, R17, PT ;  /* 0x000000111300720c */ /* 0x000fda0003f06270 */
[----:B------:R-:W-:Y:S05]  /*a4f0*/  @P0 EXIT ;  /* 0x000000000000094d */ /* 0x000fea0003800000 */
[----:B0---4-:R-:W0:Y:S01]  /*a500*/  LDC.64 R4, c[0x0][0x230] ;  /* 0x00008c00ff047b82 */ /* 0x011e220000000a00 */
[----:B-1----:R-:W-:Y:S01]  /*a510*/  PRMT R0, R16, 0x9910, RZ ;  /* 0x0000991010007816 */ /* 0x002fe200000000ff */
[----:B------:R-:W-:Y:S01]  /*a520*/  IMAD R2, R2, 0x200, R19 ;  /* 0x0000020002027824 */ /* 0x000fe200078e0213 */
[----:B------:R-:W-:Y:S02]  /*a530*/  ULDC UR4, c[0x0][0x25c] ;  /* 0x0000970000047ab9 */ /* 0x000fe40000000800 */
[----:B------:R-:W-:Y:S01]  /*a540*/  ISETP.GT.AND P1, PT, R0, 0x9, PT ;  /* 0x000000090000780c */ /* 0x000fe20003f24270 */
[----:B--2---:R-:W-:-:S05]  /*a550*/  IMAD R3, R2, UR4, RZ ;  /* 0x0000000402037c24 */ /* 0x004fca000f8e02ff */
        /* <DEDUP_REMOVED lines=11> */
[----:B-----5:R-:W0:Y:S02]  /*a610*/  F2I.FTZ.TRUNC.NTZ R5, R18 ;  /* 0x0000001200057305 */ /* 0x020e24000021f100 */
[----:B0-----:R-:W-:Y:S01]  /*a620*/  STG.E.U8 desc[UR36][R2.64], R5 ;  /* 0x0000000502007986 */ /* 0x001fe2000c101124 */
[----:B------:R-:W-:Y:S05]  /*a630*/  EXIT ;  /* 0x000000000000794d */ /* 0x000fea0003800000 */
.L_x_2698:
[----:B-----5:R-:W0:Y:S02]  /*a640*/  F2I.S64.TRUNC R18, R18 ;  /* 0x0000001200127311 */ /* 0x020e24000020d900 */
[----:B0-----:R-:W-:-:S05]  /*a650*/  IMAD.MOV.U32 R5, RZ, RZ, R18 ;  /* 0x000000ffff057224 */ /* 0x001fca00078e0012 */
[----:B------:R-:W-:Y:S01]  /*a660*/  STG.E.U8 desc[UR36][R2.64], R5 ;  /* 0x0000000502007986 */ /* 0x000fe2000c101124 */
[----:B------:R-:W-:Y:S05]  /*a670*/  EXIT ;  /* 0x000000000000794d */ /* 0x000fea0003800000 */
.L_x_2697:
[----:B------:R-:W-:-:S13]  /*a680*/  ISETP.NE.AND P0, PT, R0, 0x2, PT ;  /* 0x000000020000780c */ /* 0x000fda0003f05270 */
[----:B------:R-:W-:Y:S05]  /*a690*/  @!P0 BRA `(.L_x_2700) ;  /* 0x0000000000288947 */ /* 0x000fea0003800000 */
[----:B------:R-:W-:-:S13]  /*a6a0*/  ISETP.NE.AND P0, PT, R0, 0x3, PT ;  /* 0x000000030000780c */ /* 0x000fda0003f05270 */
[----:B------:R-:W-:Y:S05]  /*a6b0*/  @!P0 BRA `(.L_x_2701) ;  /* 0x0000000000148947 */ /* 0x000fea0003800000 */
[----:B------:R-:W-:-:S13]  /*a6c0*/  ISETP.NE.AND P0, PT, R0, 0x4, PT ;  /* 0x000000040000780c */ /* 0x000fda0003f05270 */
[----:B------:R-:W-:Y:S05]  /*a6d0*/  @P0 BRA `(.L_x_2699) ;  /* 0x0000000800d00947 */ /* 0x000fea0003800000 */
[----:B-----5:R-:W0:Y:S02]  /*a6e0*/  F2I.S64.TRUNC R18, R18 ;  /* 0x0000001200127311 */ /* 0x020e24000020d900 */
[----:B0-----:R-:W-:Y:S01]  /*a6f0*/  STG.E.64 desc[UR36][R2.64], R18 ;  /* 0x0000001202007986 */ /* 0x001fe2000c101b24 */
[----:B------:R-:W-:Y:S05]  /*a700*/  EXIT ;  /* 0x000000000000794d */ /* 0x000fea0003800000 */
.L_x_2701:
[----:B-----5:R-:W0:Y:S02]  /*a710*/  F2I.FTZ.TRUNC.NTZ R5, R18 ;  /* 0x0000001200057305 */ /* 0x020e24000021f100 */
[----:B0-----:R-:W-:Y:S01]  /*a720*/  STG.E desc[UR36][R2.64], R5 ;  /* 0x0000000502007986 */ /* 0x001fe2000c101924 */
[----:B------:R-:W-:Y:S05]  /*a730*/  EXIT ;  /* 0x000000000000794d */ /* 0x000fea0003800000 */
.L_x_2700:
[----:B-----5:R-:W0:Y:S02]  /*a740*/  F2I.FTZ.TRUNC.NTZ R5, R18 ;  /* 0x0000001200057305 */ /* 0x020e24000021f100 */
[----:B0-----:R-:W-:Y:S01]  /*a750*/  STG.E.U16 desc[UR36][R2.64], R5 ;  /* 0x0000000502007986 */ /* 0x001fe2000c101524 */
[----:B------:R-:W-:Y:S05]  /*a760*/  EXIT ;  /* 0x000000000000794d */ /* 0x000fea0003800000 */
.L_x_2696:
[----:B------:R-:W-:-:S13]  /*a770*/  ISETP.GT.AND P0, PT, R0, 0x6, PT ;  /* 0x000000060000780c */ /* 0x000fda0003f04270 */
[----:B------:R-:W-:Y:S05]  /*a780*/  @P0 BRA `(.L_x_2702) ;  /* 0x0000000000240947 */ /* 0x000fea0003800000 */
[----:B------:R-:W-:-:S13]  /*a790*/  ISETP.NE.AND P0, PT, R0, 0x5, PT ;  /* 0x000000050000780c */ /* 0x000fda0003f05270 */
[----:B------:R-:W-:Y:S05]  /*a7a0*/  @!P0 BRA `(.L_x_2703) ;  /* 0x0000000000108947 */ /* 0x000fea0003800000 */
[----:B------:R-:W-:-:S13]  /*a7b0*/  ISETP.NE.AND P0, PT, R0, 0x6, PT ;  /* 0x000000060000780c */ /* 0x000fda0003f05270 */
[----:B------:R-:W-:Y:S05]  /*a7c0*/  @P0 BRA `(.L_x_2699) ;  /* 0x0000000800940947 */ /* 0x000fea0003800000 */
[----:B-----5:R-:W-:Y:S01]  /*a7d0*/  STG.E desc[UR36][R2.64], R18 ;  /* 0x0000001202007986 */ /* 0x020fe2000c101924 */
[----:B------:R-:W-:Y:S05]  /*a7e0*/  EXIT ;  /* 0x000000000000794d */ /* 0x000fea0003800000 */
.L_x_2703:
[----:B-----5:R-:W-:-:S05]  /*a7f0*/  F2FP.F16.F32.PACK_AB R18, RZ, R18 ;  /* 0x00000012ff12723e */ /* 0x020fca00000000ff */
[----:B------:R-:W-:Y:S01]  /*a800*/  STG.E.U16 desc[UR36][R2.64], R18 ;  /* 0x0000001202007986 */ /* 0x000fe2000c101524 */
[----:B------:R-:W-:Y:S05]  /*a810*/  EXIT ;  /* 0x000000000000794d */ /* 0x000fea0003800000 */
.L_x_2702:
[----:B------:R-:W-:-:S13]  /*a820*/  ISETP.NE.AND P0, PT, R0, 0x7, PT ;  /* 0x000000070000780c */ /* 0x000fda0003f05270 */
[----:B------:R-:W-:Y:S05]  /*a830*/  @!P0 BRA `(.L_x_2704) ;  /* 0x00000000002c8947 */ /* 0x000fea0003800000 */
[----:B------:R-:W-:-:S13]  /*a840*/  ISETP.NE.AND P0, PT, R0, 0x8, PT ;  /* 0x000000080000780c */ /* 0x000fda0003f05270 */
[----:B------:R-:W-:Y:S05]  /*a850*/  @!P0 BRA `(.L_x_2705) ;  /* 0x0000000000148947 */ /* 0x000fea0003800000 */
[----:B------:R-:W-:-:S13]  /*a860*/  ISETP.NE.AND P0, PT, R0, 0x9, PT ;  /* 0x000000090000780c */ /* 0x000fda0003f05270 */
[----:B------:R-:W-:Y:S05]  /*a870*/  @P0 BRA `(.L_x_2699) ;  /* 0x0000000800680947 */ /* 0x000fea0003800000 */
[----:B------:R-:W-:-:S05]  /*a880*/  IMAD.MOV.U32 R19, RZ, RZ, RZ ;  /* 0x000000ffff137224 */ /* 0x000fca00078e00ff */
[----:B-----5:R-:W-:Y:S01]  /*a890*/  STG.E.64 desc[UR36][R2.64], R18 ;  /* 0x0000001202007986 */ /* 0x020fe2000c101b24 */
[----:B------:R-:W-:Y:S05]  /*a8a0*/  EXIT ;  /* 0x000000000000794d */ /* 0x000fea0003800000 */
.L_x_2705:
[----:B-----5:R-:W-:-:S04]  /*a8b0*/  F2FP.F16.F32.PACK_AB R5, RZ, R18 ;  /* 0x00000012ff05723e */ /* 0x020fc800000000ff */
[----:B------:R-:W-:-:S05]  /*a8c0*/  PRMT R5, R5, 0x5410, RZ ;  /* 0x0000541005057816 */ /* 0x000fca00000000ff */
[----:B------:R-:W-:Y:S01]  /*a8d0*/  STG.E desc[UR36][R2.64], R5 ;  /* 0x0000000502007986 */ /* 0x000fe2000c101924 */
[----:B------:R-:W-:Y:S05]  /*a8e0*/  EXIT ;  /* 0x000000000000794d */ /* 0x000fea0003800000 */
.L_x_2704:
[----:B-----5:R-:W-:-:S06]  /*a8f0*/  FMUL.FTZ R4, R18, 1 ;  /* 0x3f80000012047820 */ /* 0x020fcc0000410000 */
[----:B------:R-:W0:Y:S02]  /*a900*/  F2F.F64.F32 R4, R4 ;  /* 0x0000000400047310 */ /* 0x000e240000201800 */
[----:B0-----:R-:W-:Y:S01]  /*a910*/  STG.E.64 desc[UR36][R2.64], R4 ;  /* 0x0000000402007986 */ /* 0x001fe2000c101b24 */
[----:B------:R-:W-:Y:S05]  /*a920*/  EXIT ;  /* 0x000000000000794d */ /* 0x000fea0003800000 */
.L_x_2695:
        /* <DEDUP_REMOVED lines=8> */
[----:B-----5:R-:W-:-:S04]  /*a9b0*/  FSETP.NEU.FTZ.AND P0, PT, R18, RZ, PT ;  /* 0x000000ff1200720b */ /* 0x020fc80003f1d000 */
[----:B------:R-:W-:-:S05]  /*a9c0*/  SEL R5, RZ, 0x1, !P0 ;  /* 0x00000001ff057807 */ /* 0x000fca0004000000 */
[----:B------:R-:W-:Y:S01]  /*a9d0*/  STG.E.U8 desc[UR36][R2.64], R5 ;  /* 0x0000000502007986 */ /* 0x000fe2000c101124 */
[----:B------:R-:W-:Y:S05]  /*a9e0*/  EXIT ;  /* 0x000000000000794d */ /* 0x000fea0003800000 */
.L_x_2708:
[----:B-----5:R-:W-:Y:S01]  /*a9f0*/  FMUL.FTZ R4, R18, 1 ;  /* 0x3f80000012047820 */ /* 0x020fe20000410000 */
[----:B------:R-:W-:-:S05]  /*aa00*/  CS2R R6, SRZ ;  /* 0x0000000000067805 */ /* 0x000fca000001ff00 */
[----:B------:R-:W0:Y:S02]  /*aa10*/  F2F.F64.F32 R4, R4 ;  /* 0x0000000400047310 */ /* 0x000e240000201800 */
[----:B0-----:R-:W-:Y:S01]  /*aa20*/  STG.E.128 desc[UR36][R2.64], R4 ;  /* 0x0000000402007986 */ /* 0x001fe2000c101d24 */
[----:B------:R-:W-:Y:S05]  /*aa30*/  EXIT ;  /* 0x000000000000794d */ /* 0x000fea0003800000 */
.L_x_2707:
[----:B------:R-:W-:-:S13]  /*aa40*/  ISETP.NE.AND P0, PT, R0, 0xf, PT ;  /* 0x0000000f0000780c */ /* 0x000fda0003f05270 */
[----:B------:R-:W-:Y:S05]  /*aa50*/  @!P0 BRA `(.L_x_2709) ;  /* 0x0000000000ac8947 */ /* 0x000fea0003800000 */
[----:B------:R-:W-:-:S13]  /*aa60*/  ISETP.NE.AND P0, PT, R0, 0x17, PT ;  /* 0x000000170000780c */ /* 0x000fda0003f05270 */
[----:B------:R-:W-:Y:S05]  /*aa70*/  @!P0 BRA `(.L_x_2710) ;  /* 0x0000000000508947 */ /* 0x000fea0003800000 */
[----:B------:R-:W-:-:S13]  /*aa80*/  ISETP.NE.AND P0, PT, R0, 0x18, PT ;  /* 0x000000180000780c */ /* 0x000fda0003f05270 */
[----:B------:R-:W-:Y:S05]  /*aa90*/  @P0 BRA `(.L_x_2699) ;  /* 0x0000000400e00947 */ /* 0x000fea0003800000 */
[C---:B-----5:R-:W-:Y:S01]  /*aaa0*/  LOP3.LUT R4, R18.reuse, 0x7fffffff, RZ, 0xc0, !PT ;  /* 0x7fffffff12047812 */ /* 0x060fe200078ec0ff */
[----:B------:R-:W-:Y:S01]  /*aab0*/  BSSY B0, `(.L_x_2711) ;  /* 0x000000d000007945 */ /* 0x000fe20003800000 */
        /* <DEDUP_REMOVED lines=12> */
.L_x_2712:
[----:B------:R-:W-:Y:S05]  /*ab80*/  BSYNC B0 ;  /* 0x0000000000007941 */ /* 0x000fea0003800000 */
.L_x_2711:
[----:B------:R-:W-:-:S05]  /*ab90*/  LOP3.LUT R7, R0, R7, RZ, 0xfc, !PT ;  /* 0x0000000700077212 */ /* 0x000fca00078efcff */
[----:B------:R-:W-:Y:S01]  /*aba0*/  STG.E.U8 desc[UR36][R2.64], R7 ;  /* 0x0000000702007986 */ /* 0x000fe2000c101124 */
[----:B------:R-:W-:Y:S05]  /*abb0*/  EXIT ;  /* 0x000000000000794d */ /* 0x000fea0003800000 */
.L_x_2710:
[----:B-----5:R-:W-:Y:S01]  /*abc0*/  LOP3.LUT R4, R18, 0x7fffffff, RZ, 0xc0, !PT ;  /* 0x7fffffff12047812 */ /* 0x020fe200078ec0ff */
[----:B------:R-:W-:Y:S03]  /*abd0*/  BSSY B0, `(.L_x_2713) ;  /* 0x000000e000007945 */ /* 0x000fe60003800000 */
        /* <DEDUP_REMOVED lines=10> */
.L_x_2714:
[----:B------:R-:W-:Y:S01]  /*ac80*/  IMAD.MOV.U32 R0, RZ, RZ, 0x7f ;  /* 0x0000007fff007424 */ /* 0x000fe200078e00ff */
[----:B------:R-:W-:-:S04]  /*ac90*/  ISETP.GT.U32.AND P0, PT, R4, 0x7f800000, PT ;  /* 0x7f8000000400780c */ /* 0x000fc80003f04070 */
[----:B------:R-:W-:-:S09]  /*aca0*/  SEL R0, R0, 0x7c, P0 ;  /* 0x0000007c00007807 */ /* 0x000fd20000000000 */
.L_x_2715:
[----:B------:R-:W-:Y:S05]  /*acb0*/  BSYNC B0 ;  /* 0x0000000000007941 */ /* 0x000fea0003800000 */
.L_x_2713:
[----:B------:R-:W-:-:S04]  /*acc0*/  LOP3.LUT R18, R18, 0x80000000, RZ, 0xc0, !PT ;  /* 0x8000000012127812 */ /* 0x000fc800078ec0ff */
[----:B------:R-:W-:-:S04]  /*acd0*/  SHF.R.U32.HI R5, RZ, 0x18, R18 ;  /* 0x00000018ff057819 */ /* 0x000fc80000011612 */
[----:B------:R-:W-:-:S05]  /*ace0*/  LOP3.LUT R5, R0, R5, RZ, 0xfc, !PT ;  /* 0x0000000500057212 */ /* 0x000fca00078efcff */
[----:B------:R-:W-:Y:S01]  /*acf0*/  STG.E.U8 desc[UR36][R2.64], R5 ;  /* 0x0000000502007986 */ /* 0x000fe2000c101124 */
[----:B------:R-:W-:Y:S05]  /*ad00*/  EXIT ;  /* 0x000000000000794d */ /* 0x000fea0003800000 */
.L_x_2709:
[----:B-----5:R-:W-:-:S05]  /*ad10*/  F2FP.BF16.F32.PACK_AB R18, RZ, R18 ;  /* 0x00000012ff12723e */ /* 0x020fca00000010ff */
[----:B------:R-:W-:Y:S01]  /*ad20*/  STG.E.U16 desc[UR36][R2.64], R18 ;  /* 0x0000001202007986 */ /* 0x000fe2000c101524 */
[----:B------:R-:W-:Y:S05]  /*ad30*/  EXIT ;  /* 0x000000000000794d */ /* 0x000fea0003800000 */
.L_x_2706:
        /* <DEDUP_REMOVED lines=8> */
[----:B-----5:R-:W0:Y:S02]  /*adc0*/  F2I.FTZ.U32.TRUNC.NTZ R5, R18 ;  /* 0x0000001200057305 */ /* 0x020e24000021f000 */
[----:B0-----:R-:W-:Y:S01]  /*add0*/  STG.E.U16 desc[UR36][R2.64], R5 ;  /* 0x0000000502007986 */ /* 0x001fe2000c101524 */
[----:B------:R-:W-:Y:S05]  /*ade0*/  EXIT ;  /* 0x000000000000794d */ /* 0x000fea0003800000 */
.L_x_2718:
[----:B-----5:R-:W-:Y:S01]  /*adf0*/  LOP3.LUT R5, R18, 0x7fffffff, RZ, 0xc0, !PT ;  /* 0x7fffffff12057812 */ /* 0x020fe200078ec0ff */
        /* <DEDUP_REMOVED lines=15> */
.L_x_2721:
[----:B------:R-:W-:-:S04]  /*aef0*/  LOP3.LUT R18, R18, 0x80000000, RZ, 0xc0, !PT ;  /* 0x8000000012127812 */ /* 0x000fc800078ec0ff */
[----:B------:R-:W-:-:S04]  /*af00*/  SHF.R.U32.HI R5, RZ, 0x18, R18 ;  /* 0x00000018ff057819 */ /* 0x000fc80000011612 */
[----:B------:R-:W-:-:S04]  /*af10*/  LOP3.LUT R4, R4, R5, RZ, 0xfc, !PT ;  /* 0x0000000504047212 */ /* 0x000fc800078efcff */
[----:B------:R-:W-:-:S07]  /*af20*/  PRMT R0, R4, 0x7610, R0 ;  /* 0x0000761004007816 */ /* 0x000fce0000000000 */
.L_x_2720:
[----:B------:R-:W-:Y:S05]  /*af30*/  BSYNC B0 ;  /* 0x0000000000007941 */ /* 0x000fea0003800000 */
.L_x_2719:
[----:B------:R-:W-:Y:S01]  /*af40*/  STG.E.U8 desc[UR36][R2.64], R0 ;  /* 0x0000000002007986 */ /* 0x000fe2000c101124 */
[----:B------:R-:W-:Y:S05]  /*af50*/  EXIT ;  /* 0x000000000000794d */ /* 0x000fea0003800000 */
.L_x_2717:
        /* <DEDUP_REMOVED lines=16> */
.L_x_2724:
[----:B------:R-:W-:-:S04]  /*b060*/  LOP3.LUT R18, R18, 0x80000000, RZ, 0xc0, !PT ;  /* 0x8000000012127812 */ /* 0x000fc800078ec0ff */
[----:B------:R-:W-:-:S04]  /*b070*/  SHF.R.U32.HI R5, RZ, 0x18, R18 ;  /* 0x00000018ff057819 */ /* 0x000fc80000011612 */
[----:B------:R-:W-:-:S04]  /*b080*/  LOP3.LUT R4, R4, R5, RZ, 0xfc, !PT ;  /* 0x0000000504047212 */ /* 0x000fc800078efcff */
[----:B------:R-:W-:-:S07]  /*b090*/  PRMT R0, R4, 0x7610, R0 ;  /* 0x0000761004007816 */ /* 0x000fce0000000000 */
.L_x_2723:
[----:B------:R-:W-:Y:S05]  /*b0a0*/  BSYNC B0 ;  /* 0x0000000000007941 */ /* 0x000fea0003800000 */
.L_x_2722:
[----:B------:R-:W-:Y:S01]  /*b0b0*/  STG.E.U8 desc[UR36][R2.64], R0 ;  /* 0x0000000002007986 */ /* 0x000fe2000c101124 */
[----:B------:R-:W-:Y:S05]  /*b0c0*/  EXIT ;  /* 0x000000000000794d */ /* 0x000fea0003800000 */
.L_x_2716:
[----:B------:R-:W-:-:S13]  /*b0d0*/  ISETP.NE.AND P0, PT, R0, 0x1c, PT ;  /* 0x0000001c0000780c */ /* 0x000fda0003f05270 */
[----:B------:R-:W-:Y:S05]  /*b0e0*/  @!P0 BRA `(.L_x_2725) ;  /* 0x00000000009c8947 */ /* 0x000fea0003800000 */
[----:B------:R-:W-:-:S13]  /*b0f0*/  ISETP.NE.AND P0, PT, R0, 0x1d, PT ;  /* 0x0000001d0000780c */ /* 0x000fda0003f05270 */
[----:B------:R-:W-:Y:S05]  /*b100*/  @!P0 BRA `(.L_x_2726) ;  /* 0x0000000000888947 */ /* 0x000fea0003800000 */
[----:B------:R-:W-:-:S13]  /*b110*/  ISETP.NE.AND P0, PT, R0, 0x2c, PT ;  /* 0x0000002c0000780c */ /* 0x000fda0003f05270 */
[----:B------:R-:W-:Y:S05]  /*b120*/  @P0 BRA `(.L_x_2699) ;  /* 0x00000000003c0947 */ /* 0x000fea0003800000 */
[----:B-----5:R-:W-:-:S04]  /*b130*/  SHF.R.U32.HI R4, RZ, 0x17, R18 ;  /* 0x00000017ff047819 */ /* 0x020fc80000011612 */
        /* <DEDUP_REMOVED lines=14> */
.L_x_2699:
        /* <DEDUP_REMOVED lines=15> */
[----:B-1-3-5:R-:W-:Y:S05]  /*b310*/  CALL.ABS.NOINC R2 ;  /* 0x0000000002007343 */ /* 0x02afea0003c00000 */
.L_x_2727:
[----:B------:R-:W-:Y:S05]  /*b320*/  EXIT ;  /* 0x000000000000794d */ /* 0x000fea0003800000 */
.L_x_2726:
[----:B-----5:R-:W0:Y:S02]  /*b330*/  F2I.U64.TRUNC R18, R18 ;  /* 0x0000001200127311 */ /* 0x020e24000020d800 */
[----:B0-----:R-:W-:Y:S01]  /*b340*/  STG.E.64 desc[UR36][R2.64], R18 ;  /* 0x0000001202007986 */ /* 0x001fe2000c101b24 */
[----:B------:R-:W-:Y:S05]  /*b350*/  EXIT ;  /* 0x000000000000794d */ /* 0x000fea0003800000 */
.L_x_2725:
[----:B-----5:R-:W0:Y:S02]  /*b360*/  F2I.FTZ.U32.TRUNC.NTZ R5, R18 ;  /* 0x0000001200057305 */ /* 0x020e24000021f000 */
[----:B0-----:R-:W-:Y:S01]  /*b370*/  STG.E desc[UR36][R2.64], R5 ;  /* 0x0000000502007986 */ /* 0x001fe2000c101924 */
[----:B------:R-:W-:Y:S05]  /*b380*/  EXIT ;  /* 0x000000000000794d */ /* 0x000fea0003800000 */
.L_x_2728:
        /* <DEDUP_REMOVED lines=15> */
.L_x_6619:


//--------------------- .text._ZN2at6native18elementwise_kernelILi128ELi2EZNS0_22gpu_kernel_impl_nocastIZZZNS0_66_GLOBAL__N__a0cfb035_28_ActivationHardswishKernel_cu_f5210f67_355225hardswish_backward_kernelERNS_14TensorIteratorEENKUlvE_clEvENKUlvE0_clEvEUlffE_EEvRNS_18TensorIteratorBaseERKT_EUliE_EEviT1_ --------------------------
	.section	.text._ZN2at6native18elementwise_kernelILi128ELi2EZNS0_22gpu_kernel_impl_nocastIZZZNS0_66_GLOBAL__N__a0cfb035_28_ActivationHardswishKernel_cu_f5210f67_355225hardswish_backward_kernelERNS_14TensorIteratorEENKUlvE_clEvENKUlvE0_clEvEUlffE_EEvRNS_18TensorIteratorBaseERKT_EUliE_EEviT1_,"ax",@progbits
	.align	128
        .global         _ZN2at6native18elementwise_kernelILi128ELi2EZNS0_22gpu_kernel_impl_nocastIZZZNS0_66_GLOBAL__N__a0cfb035_28_ActivationHardswishKernel_cu_f5210f67_355225hardswish_backward_kernelERNS_14TensorIteratorEENKUlvE_clEvENKUlvE0_clEvEUlffE_EEvRNS_18TensorIteratorBaseERKT_EUliE_EEviT1_
        .type           _ZN2at6native18elementwise_kernelILi128ELi2EZNS0_22gpu_kernel_impl_nocastIZZZNS0_66_GLOBAL__N__a0cfb035_28_ActivationHardswishKernel_cu_f5210f67_355225hardswish_backward_kernelERNS_14TensorIteratorEENKUlvE_clEvENKUlvE0_clEvEUlffE_EEvRNS_18TensorIteratorBaseERKT_EUliE_EEviT1_,@function
        .size           _ZN2at6native18elementwise_kernelILi128ELi2EZNS0_22gpu_kernel_impl_nocastIZZZNS0_66_GLOBAL__N__a0cfb035_28_ActivationHardswishKernel_cu_f5210f67_355225hardswish_backward_kernelERNS_14TensorIteratorEENKUlvE_clEvENKUlvE0_clEvEUlffE_EEvRNS_18TensorIteratorBaseERKT_EUliE_EEviT1_,(.L_x_6620 - _ZN2at6native18elementwise_kernelILi128ELi2EZNS0_22gpu_kernel_impl_nocastIZZZNS0_66_GLOBAL__N__a0cfb035_28_ActivationHardswishKernel_cu_f5210f67_355225hardswish_backward_kernelERNS_14TensorIteratorEENKUlvE_clEvENKUlvE0_clEvEUlffE_EEvRNS_18TensorIteratorBaseERKT_EUliE_EEviT1_)
        .other          _ZN2at6native18elementwise_kernelILi128ELi2EZNS0_22gpu_kernel_impl_nocastIZZZNS0_66_GLOBAL__N__a0cfb035_28_ActivationHardswishKernel_cu_f5210f67_355225hardswish_backward_kernelERNS_14TensorIteratorEENKUlvE_clEvENKUlvE0_clEvEUlffE_EEvRNS_18TensorIteratorBaseERKT_EUliE_EEviT1_,@"STO_CUDA_ENTRY STV_DEFAULT"
_ZN2at6native18elementwise_kernelILi128ELi2EZNS0_22gpu_kernel_impl_nocastIZZZNS0_66_GLOBAL__N__a0cfb035_28_ActivationHardswishKernel_cu_f5210f67_355225hardswish_backward_kernelERNS_14TensorIteratorEENKUlvE_clEvENKUlvE0_clEvEUlffE_EEvRNS_18TensorIteratorBaseERKT_EUliE_EEviT1_:
.text._ZN2at6native18elementwise_kernelILi128ELi2EZNS0_22gpu_kernel_impl_nocastIZZZNS0_66_GLOBAL__N__a0cfb035_28_ActivationHardswishKernel_cu_f5210f67_355225hardswish_backward_kernelERNS_14TensorIteratorEENKUlvE_clEvENKUlvE0_clEvEUlffE_EEvRNS_18TensorIteratorBaseERKT_EUliE_EEviT1_:
[----:B------:R-:W-:Y:S01]  /*0000*/  LDC R1, c[0x0][0x28] ;  /* 0x00000a00ff017b82 */ /* 0x000fe20000000800 */
[----:B------:R-:W0:Y:S01]  /*0010*/  S2R R0, SR_CTAID.X ;  /* 0x0000000000007919 */ /* 0x000e220000002500 */
[----:B------:R-:W-:Y:S01]  /*0020*/  ULDC UR6, c[0x0][0x210] ;  /* 0x0000840000067ab9 */ /* 0x000fe20000000800 */
[----:B------:R-:W-:Y:S01]  /*0030*/  ULDC.64 UR4, c[0x0][0x208] ;  /* 0x0000820000047ab9 */ /* 0x000fe20000000a00 */
[----:B------:R-:W-:Y:S01]  /*0040*/  BSSY B0, `(.L_x_2729) ;  /* 0x000017d000007945 */ /* 0x000fe20003800000 */
[----:B------:R-:W0:Y:S02]  /*0050*/  S2R R3, SR_TID.X ;  /* 0x0000000000037919 */ /* 0x000e240000002100 */
[----:B0-----:R-:W-:-:S04]  /*0060*/  LEA R0, R0, R3, 0x8 ;  /* 0x0000000300007211 */ /* 0x001fc800078e40ff */
[----:B------:R-:W-:Y:S02]  /*0070*/  ISETP.GE.AND P0, PT, R0, UR6, PT ;  /* 0x0000000600007c0c */ /* 0x000fe4000bf06270 */
[----:B------:R-:W-:-:S11]  /*0080*/  MOV R9, R0 ;  /* 0x0000000000097202 */ /* 0x000fd60000000f00 */
[----:B------:R-:W-:Y:S05]  /*0090*/  @P0 BRA `(.L_x_2730) ;  /* 0x0000001400dc0947 */ /* 0x000fea0003800000 */
[----:B------:R-:W0:Y:S01]  /*00a0*/  LDC R5, c[0x0][0x218] ;  /* 0x00008600ff057b82 */ /* 0x000e220000000800 */
[----:B------:R-:W-:Y:S01]  /*00b0*/  HFMA2.MMA R4, -RZ, RZ, 0, 0 ;  /* 0x00000000ff047435 */ /* 0x000fe200000001ff */
[----:B------:R-:W-:Y:S02]  /*00c0*/  CS2R R2, SRZ ;  /* 0x0000000000027805 */ /* 0x000fe4000001ff00 */
        /* <DEDUP_REMOVED lines=350> */
.L_x_2731:
[----:B------:R-:W-:Y:S01]  /*16b0*/  ULDC.64 UR8, c[0x0][0x488] ;  /* 0x0001220000087ab9 */ /* 0x000fe20000000a00 */
[----:B------:R-:W-:Y:S01]  /*16c0*/  ULDC.64 UR10, c[0x0][0x480] ;  /* 0x00012000000a7ab9 */ /* 0x000fe20000000a00 */
[----:B------:R-:W-:-:S04]  /*16d0*/  IADD3 R4, P0, R4, UR8, RZ ;  /* 0x0000000804047c10 */ /* 0x000fc8000ff1e0ff */
[----:B------:R-:W-:Y:S01]  /*16e0*/  IADD3.X R5, RZ, UR9, RZ, P0, !PT ;  /* 0x00000009ff057c10 */ /* 0x000fe200087fe4ff */
[----:B------:R-:W-:-:S05]  /*16f0*/  ULDC.64 UR8, c[0x0][0x478] ;  /* 0x00011e0000087ab9 */ /* 0x000fca0000000a00 */
[----:B------:R-:W2:Y:S01]  /*1700*/  LDG.E R5, desc[UR4][R4.64] ;  /* 0x0000000404057981 */ /* 0x000ea2000c1e1900 */
[----:B------:R-:W-:Y:S01]  /*1710*/  IADD3 R2, P2, R2, UR10, RZ ;  /* 0x0000000a02027c10 */ /* 0x000fe2000ff5e0ff */
[----:B------:R-:W-:Y:S01]  /*1720*/  BSSY B1, `(.L_x_2732) ;  /* 0x000000c000017945 */ /* 0x000fe20003800000 */
[----:B------:R-:W-:Y:S02]  /*1730*/  IADD3 R6, P1, R3, UR8, RZ ;  /* 0x0000000803067c10 */ /* 0x000fe4000ff3e0ff */
[----:B------:R-:W-:Y:S02]  /*1740*/  IADD3.X R3, RZ, UR11, RZ, P2, !PT ;  /* 0x0000000bff037c10 */ /* 0x000fe400097fe4ff */
[----:B------:R-:W-:Y:S02]  /*1750*/  IADD3.X R7, RZ, UR9, RZ, P1, !PT ;  /* 0x00000009ff077c10 */ /* 0x000fe40008ffe4ff */
[----:B------:R-:W-:Y:S02]  /*1760*/  MOV R11, RZ ;  /* 0x000000ff000b7202 */ /* 0x000fe40000000f00 */
[----:B--2---:R-:W-:-:S13]  /*1770*/  FSETP.GTU.FTZ.AND P0, PT, R5, -3, PT ;  /* 0xc04000000500780b */ /* 0x004fda0003f1c000 */
[----:B------:R-:W-:Y:S05]  /*1780*/  @!P0 BRA `(.L_x_2733) ;  /* 0x0000000000148947 */ /* 0x000fea0003800000 */
[----:B------:R-:W2:Y:S01]  /*1790*/  LDG.E R11, desc[UR4][R2.64] ;  /* 0x00000004020b7981 */ /* 0x000ea2000c1e1900 */
[----:B------:R-:W-:-:S13]  /*17a0*/  FSETP.GEU.FTZ.AND P0, PT, R5, 3, PT ;  /* 0x404000000500780b */ /* 0x000fda0003f1e000 */
[----:B------:R-:W-:-:S05]  /*17b0*/  @!P0 MOV R4, 0x3eaaaaab ;  /* 0x3eaaaaab00048802 */ /* 0x000fca0000000f00 */
[----:B------:R-:W-:-:S04]  /*17c0*/  @!P0 FFMA.FTZ R4, R5, R4, 0.5 ;  /* 0x3f00000005048423 */ /* 0x000fc80000010004 */
[----:B--2---:R-:W-:-:S07]  /*17d0*/  @!P0 FMUL.FTZ R11, R11, R4 ;  /* 0x000000040b0b8220 */ /* 0x004fce0000410000 */
.L_x_2733:
[----:B------:R-:W-:Y:S05]  /*17e0*/  BSYNC B1 ;  /* 0x0000000000017941 */ /* 0x000fea0003800000 */
.L_x_2732:
[----:B------:R0:W-:Y:S01]  /*17f0*/  STG.E desc[UR4][R6.64], R11 ;  /* 0x0000000b06007986 */ /* 0x0001e2000c101904 */
[----:B------:R-:W-:-:S07]  /*1800*/  IADD3 R9, R0, 0x80, RZ ;  /* 0x0000008000097810 */ /* 0x000fce0007ffe0ff */
.L_x_2730:
[----:B------:R-:W-:Y:S05]  /*1810*/  BSYNC B0 ;  /* 0x0000000000007941 */ /* 0x000fea0003800000 */
.L_x_2729:
[----:B------:R-:W-:-:S13]  /*1820*/  ISETP.GE.AND P0, PT, R9, UR6, PT ;  /* 0x0000000609007c0c */ /* 0x000fda000bf06270 */
[----:B------:R-:W-:Y:S05]  /*1830*/  @P0 EXIT ;  /* 0x000000000000094d */ /* 0x000fea0003800000 */
[----:B------:R-:W1:Y:S01]  /*1840*/  LDC R8, c[0x0][0x218] ;  /* 0x00008600ff087b82 */ /* 0x000e620000000800 */
[----:B------:R-:W-:Y:S01]  /*1850*/  HFMA2.MMA R0, -RZ, RZ, 0, 0 ;  /* 0x00000000ff007435 */ /* 0x000fe200000001ff */
[----:B------:R-:W-:Y:S02]  /*1860*/  CS2R R2, SRZ ;  /* 0x0000000000027805 */ /* 0x000fe4000001ff00 */
[----:B-1----:R-:W-:-:S13]  /*1870*/  ISETP.NE.AND P0, PT, R8, RZ, PT ;  /* 0x000000ff0800720c */ /* 0x002fda0003f05270 */
[----:B------:R-:W-:Y:S05]  /*1880*/  @!P0 BRA `(.L_x_2734) ;  /* 0x0000001400708947 */ /* 0x000fea0003800000 */
[----:B------:R-:W-:Y:S01]  /*1890*/  MOV R2, RZ ;  /* 0x000000ff00027202 */ /* 0x000fe20000000f00 */
[----:B------:R-:W-:Y:S01]  /*18a0*/  ULDC.64 UR6, c[0x0][0x220] ;  /* 0x0000880000067ab9 */ /* 0x000fe20000000a00 */
[----:B------:R-:W-:Y:S01]  /*18b0*/  MOV R3, R9 ;  /* 0x0000000900037202 */ /* 0x000fe20000000f00 */
[----:B------:R-:W-:Y:S01]  /*18c0*/  ULDC UR8, c[0x0][0x350] ;  /* 0x0000d40000087ab9 */ /* 0x000fe20000000800 */
[----:B------:R-:W-:Y:S01]  /*18d0*/  ISETP.NE.AND P0, PT, R8, 0x1, PT ;  /* 0x000000010800780c */ /* 0x000fe20003f05270 */
        /* <DEDUP_REMOVED lines=14> */
[----:B0-----:R-:W-:-:S05]  /*19c0*/  IMAD.HI.U32 R6, R5, UR9, R4 ;  /* 0x0000000905067c27 */ /* 0x001fca000f8e0004 */
        /* <DEDUP_REMOVED lines=311> */
[----:B------:R-:W-:-:S03]  /*2d40*/  @P0 MOV R8, RZ ;  /* 0x000000ff00080202 */ /* 0x000fc60000000f00 */
[----:B------:R-:W1:Y:S08]  /*2d50*/  @P0 LDC R13, c[0x0][0x33c] ;  /* 0x0000cf00ff0d0b82 */ /* 0x000e700000000800 */
[----:B------:R-:W2:Y:S08]  /*2d60*/  @P0 LDC.64 R6, c[0x0][0x468] ;  /* 0x00011a00ff060b82 */ /* 0x000eb00000000a00 */
[----:B------:R-:W3:Y:S01]  /*2d70*/  @P0 LDC R12, c[0x0][0x470] ;  /* 0x00011c00ff0c0b82 */ /* 0x000ee20000000800 */
[----:B0-----:R-:W-:-:S05]  /*2d80*/  @P0 IMAD.HI.U32 R4, R9, R10, R8 ;  /* 0x0000000a09040227 */ /* 0x001fca00078e0008 */
[----:B------:R-:W-:Y:S02]  /*2d90*/  @P0 SHF.R.U32.HI R4, RZ, R11, R4 ;  /* 0x0000000bff040219 */ /* 0x000fe40000011604 */
[----:B------:R-:W-:Y:S02]  /*2da0*/  IADD3 R11, -R9, RZ, RZ ;  /* 0x000000ff090b7210 */ /* 0x000fe40007ffe1ff */
[----:B------:R-:W-:-:S03]  /*2db0*/  @P0 IADD3 R8, -R4, RZ, RZ ;  /* 0x000000ff04080210 */ /* 0x000fc60007ffe1ff */
[----:B------:R-:W-:Y:S01]  /*2dc0*/  IMAD R5, R11, UR8, R5 ;  /* 0x000000080b057c24 */ /* 0x000fe2000f8e0205 */
[----:B------:R-:W-:Y:S01]  /*2dd0*/  ULDC.64 UR8, c[0x0][0x460] ;  /* 0x0001180000087ab9 */ /* 0x000fe20000000a00 */
[----:B-1----:R-:W-:Y:S02]  /*2de0*/  @P0 IMAD R9, R13, R8, R9 ;  /* 0x000000080d090224 */ /* 0x002fe400078e0209 */
[C---:B------:R-:W-:Y:S02]  /*2df0*/  IMAD R3, R5.reuse, UR6, R3 ;  /* 0x0000000605037c24 */ /* 0x040fe4000f8e0203 */
[C---:B------:R-:W-:Y:S02]  /*2e00*/  IMAD R0, R5.reuse, UR8, R0 ;  /* 0x0000000805007c24 */ /* 0x040fe4000f8e0200 */
[----:B------:R-:W-:Y:S02]  /*2e10*/  IMAD R2, R5, UR9, R2 ;  /* 0x0000000905027c24 */ /* 0x000fe4000f8e0202 */
[----:B--2---:R-:W-:-:S02]  /*2e20*/  @P0 IMAD R3, R9, R6, R3 ;  /* 0x0000000609030224 */ /* 0x004fc400078e0203 */
[C---:B------:R-:W-:Y:S02]  /*2e30*/  @P0 IMAD R0, R9.reuse, R7, R0 ;  /* 0x0000000709000224 */ /* 0x040fe400078e0200 */
[----:B---3--:R-:W-:-:S07]  /*2e40*/  @P0 IMAD R2, R9, R12, R2 ;  /* 0x0000000c09020224 */ /* 0x008fce00078e0202 */
.L_x_2734:
[----:B------:R-:W-:Y:S01]  /*2e50*/  ULDC.64 UR6, c[0x0][0x488] ;  /* 0x0001220000067ab9 */ /* 0x000fe20000000a00 */
[----:B------:R-:W-:Y:S01]  /*2e60*/  ULDC.64 UR8, c[0x0][0x480] ;  /* 0x0001200000087ab9 */ /* 0x000fe20000000a00 */
[----:B------:R-:W-:-:S04]  /*2e70*/  IADD3 R4, P0, R2, UR6, RZ ;  /* 0x0000000602047c10 */ /* 0x000fc8000ff1e0ff */
[----:B------:R-:W-:Y:S01]  /*2e80*/  IADD3.X R5, RZ, UR7, RZ, P0, !PT ;  /* 0x00000007ff057c10 */ /* 0x000fe200087fe4ff */
[----:B------:R-:W-:-:S04]  /*2e90*/  ULDC.64 UR6, c[0x0][0x478] ;  /* 0x00011e0000067ab9 */ /* 0x000fc80000000a00 */
[----:B------:R-:W2:Y:S01]  /*2ea0*/  LDG.E R4, desc[UR4][R4.64] ;  /* 0x0000000404047981 */ /* 0x000ea2000c1e1900 */
[----:B------:R-:W-:Y:S01]  /*2eb0*/  IADD3 R2, P2, R0, UR8, RZ ;  /* 0x0000000800027c10 */ /* 0x000fe2000ff5e0ff */
[----:B------:R-:W-:Y:S01]  /*2ec0*/  BSSY B0, `(.L_x_2735) ;  /* 0x000000c000007945 */ /* 0x000fe20003800000 */
[----:B0-----:R-:W-:Y:S02]  /*2ed0*/  IADD3 R6, P1, R3, UR6, RZ ;  /* 0x0000000603067c10 */ /* 0x001fe4000ff3e0ff */
        /* <DEDUP_REMOVED lines=10> */
.L_x_2736:
[----:B------:R-:W-:Y:S05]  /*2f80*/  BSYNC B0 ;  /* 0x0000000000007941 */ /* 0x000fea0003800000 */
.L_x_2735:
[----:B------:R-:W-:Y:S01]  /*2f90*/  STG.E desc[UR4][R6.64], R9 ;  /* 0x0000000906007986 */ /* 0x000fe2000c101904 */
[----:B------:R-:W-:Y:S05]  /*2fa0*/  EXIT ;  /* 0x000000000000794d */ /* 0x000fea0003800000 */
.L_x_2737:
        /* <DEDUP_REMOVED lines=13> */
.L_x_6620:


//--------------------- .text._ZN2at6native27unrolled_elementwise_kernelIZZZNS0_66_GLOBAL__N__a0cfb035_28_ActivationHardswishKernel_cu_f5210f67_355225hardswish_backward_kernelERNS_14TensorIteratorEENKUlvE_clEvENKUlvE0_clEvEUlffE_St5arrayIPcLm3EELi4E23TrivialOffsetCalculatorILi2EjESB_ILi1EjENS0_6memory15LoadWithoutCastENSE_16StoreWithoutCastEEEviT_T0_T2_T3_T4_T5_ --------------------------
	.section	.text._ZN2at6native27unrolled_elementwise_kernelIZZZNS0_66_GLOBAL__N__a0cfb035_28_ActivationHardswishKernel_cu_f5210f67_355225hardswish_backward_kernelERNS_14TensorIteratorEENKUlvE_clEvENKUlvE0_clEvEUlffE_St5arrayIPcLm3EELi4E23TrivialOffsetCalculatorILi2EjESB_ILi1EjENS0_6memory15LoadWithoutCastENSE_16StoreWithoutCastEEEviT_T0_T2_T3_T4_T5_,"ax",@progbits
	.align	128
        .global         _ZN2at6native27unrolled_elementwise_kernelIZZZNS0_66_GLOBAL__N__a0cfb035_28_ActivationHardswishKernel_cu_f5210f67_355225hardswish_backward_kernelERNS_14TensorIteratorEENKUlvE_clEvENKUlvE0_clEvEUlffE_St5arrayIPcLm3EELi4E23TrivialOffsetCalculatorILi2EjESB_ILi1EjENS0_6memory15LoadWithoutCastENSE_16StoreWithoutCastEEEviT_T0_T2_T3_T4_T5_
        .type           _ZN2at6native27unrolled_elementwise_kernelIZZZNS0_66_GLOBAL__N__a0cfb035_28_ActivationHardswishKernel_cu_f5210f67_355225hardswish_backward_kernelERNS_14TensorIteratorEENKUlvE_clEvENKUlvE0_clEvEUlffE_St5arrayIPcLm3EELi4E23TrivialOffsetCalculatorILi2EjESB_ILi1EjENS0_6memory15LoadWithoutCastENSE_16StoreWithoutCastEEEviT_T0_T2_T3_T4_T5_,@function
        .size           _ZN2at6native27unrolled_elementwise_kernelIZZZNS0_66_GLOBAL__N__a0cfb035_28_ActivationHardswishKernel_cu_f5210f67_355225hardswish_backward_kernelERNS_14TensorIteratorEENKUlvE_clEvENKUlvE0_clEvEUlffE_St5arrayIPcLm3EELi4E23TrivialOffsetCalculatorILi2EjESB_ILi1EjENS0_6memory15LoadWithoutCastENSE_16StoreWithoutCastEEEviT_T0_T2_T3_T4_T5_,(.L_x_6621 - _ZN2at6native27unrolled_elementwise_kernelIZZZNS0_66_GLOBAL__N__a0cfb035_28_ActivationHardswishKernel_cu_f5210f67_355225hardswish_backward_kernelERNS_14TensorIteratorEENKUlvE_clEvENKUlvE0_clEvEUlffE_St5arrayIPcLm3EELi4E23TrivialOffsetCalculatorILi2EjESB_ILi1EjENS0_6memory15LoadWithoutCastENSE_16StoreWithoutCastEEEviT_T0_T2_T3_T4_T5_)
        .other          _ZN2at6native27unrolled_elementwise_kernelIZZZNS0_66_GLOBAL__N__a0cfb035_28_ActivationHardswishKernel_cu_f5210f67_355225hardswish_backward_kernelERNS_14TensorIteratorEENKUlvE_clEvENKUlvE0_clEvEUlffE_St5arrayIPcLm3EELi4E23TrivialOffsetCalculatorILi2EjESB_ILi1EjENS0_6memory15LoadWithoutCastENSE_16StoreWithoutCastEEEviT_T0_T2_T3_T4_T5_,@"STO_CUDA_ENTRY STV_DEFAULT"
_ZN2at6native27unrolled_elementwise_kernelIZZZNS0_66_GLOBAL__N__a0cfb035_28_ActivationHardswishKernel_cu_f5210f67_355225hardswish_backward_kernelERNS_14TensorIteratorEENKUlvE_clEvENKUlvE0_clEvEUlffE_St5arrayIPcLm3EELi4E23TrivialOffsetCalculatorILi2EjESB_ILi1EjENS0_6memory15LoadWithoutCastENSE_16StoreWithoutCastEEEviT_T0_T2_T3_T4_T5_:
.text._ZN2at6native27unrolled_elementwise_kernelIZZZNS0_66_GLOBAL__N__a0cfb035_28_ActivationHardswishKernel_cu_f5210f67_355225hardswish_backward_kernelERNS_14TensorIteratorEENKUlvE_clEvENKUlvE0_clEvEUlffE_St5arrayIPcLm3EELi4E23TrivialOffsetCalculatorILi2EjESB_ILi1EjENS0_6memory15LoadWithoutCastENSE_16StoreWithoutCastEEEviT_T0_T2_T3_T4_T5_:
[----:B------:R-:W-:Y:S01]  /*0000*/  LDC R1, c[0x0][0x28] ;  /* 0x00000a00ff017b82 */ /* 0x000fe20000000800 */
[----:B------:R-:W0:Y:S07]  /*0010*/  S2R R12, SR_CTAID.X ;  /* 0x00000000000c7919 */ /* 0x000e2e0000002500 */
[----:B------:R-:W0:Y:S01]  /*0020*/  LDC R13, c[0x0][0x210] ;  /* 0x00008400ff0d7b82 */ /* 0x000e220000000800 */
[----:B------:R-:W-:Y:S01]  /*0030*/  HFMA2.MMA R0, -RZ, RZ, 0, 0 ;  /* 0x00000000ff007435 */ /* 0x000fe200000001ff */
[----:B------:R-:W-:Y:S01]  /*0040*/  ULDC.64 UR4, c[0x0][0x208] ;  /* 0x0000820000047ab9 */ /* 0x000fe20000000a00 */
[----:B------:R-:W1:Y:S01]  /*0050*/  S2R R15, SR_TID.X ;  /* 0x00000000000f7919 */ /* 0x000e620000002100 */
[----:B0-----:R-:W-:Y:S01]  /*0060*/  IMAD R13, R12, -0x200, R13 ;  /* 0xfffffe000c0d7824 */ /* 0x001fe200078e020d */
[----:B-1----:R-:W-:-:S04]  /*0070*/  MOV R17, R15 ;  /* 0x0000000f00117202 */ /* 0x002fc80000000f00 */
[----:B------:R-:W-:-:S13]  /*0080*/  ISETP.GE.AND P0, PT, R15, R13, PT ;  /* 0x0000000d0f00720c */ /* 0x000fda0003f06270 */
[----:B------:R-:W-:Y:S01]  /*0090*/  @!P0 LEA R14, R12, R17, 0x9 ;  /* 0x000000110c0e8211 */ /* 0x000fe200078e48ff */
[----:B------:R-:W-:Y:S01]  /*00a0*/  @!P0 VIADD R17, R17, 0x80 ;  /* 0x0000008011118836 */ /* 0x000fe20000000000 */
[----:B------:R-:W0:Y:S04]  /*00b0*/  @!P0 LDC.64 R24, c[0x0][0x240] ;  /* 0x00009000ff188b82 */ /* 0x000e280000000a00 */
[----:B------:R-:W-:-:S13]  /*00c0*/  ISETP.GE.AND P1, PT, R17, R13, PT ;  /* 0x0000000d1100720c */ /* 0x000fda0003f26270 */
[----:B------:R-:W1:Y:S01]  /*00d0*/  @!P1 LDC.64 R22, c[0x0][0x238] ;  /* 0x00008e00ff169b82 */ /* 0x000e620000000a00 */
[----:B------:R-:W-:Y:S01]  /*00e0*/  @!P1 LEA R19, R12, R17, 0x9 ;  /* 0x000000110c139211 */ /* 0x000fe200078e48ff */
        /* <DEDUP_REMOVED lines=10> */
[----:B------:R3:W5:Y:S07]  /*0190*/  @!P1 LDG.E R0, desc[UR4][R22.64] ;  /* 0x0000000416009981 */ /* 0x00076e000c1e1900 */
[----:B---3--:R-:W3:Y:S04]  /*01a0*/  @!P0 LDC.64 R22, c[0x0][0x238] ;  /* 0x00008e00ff168b82 */ /* 0x008ee80000000a00 */
[----:B------:R-:W-:-:S02]  /*01b0*/  @!P2 IMAD R17, R12, 0x200, R17 ;  /* 0x000002000c11a824 */ /* 0x000fc400078e0211 */
[C---:B--2---:R-:W-:Y:S02]  /*01c0*/  @!P3 IMAD.WIDE.U32 R4, R21.reuse, 0x4, R4 ;  /* 0x000000041504b825 */ /* 0x044fe400078e0004 */
[----:B------:R-:W2:Y:S02]  /*01d0*/  @!P2 LDC.64 R8, c[0x0][0x238] ;  /* 0x00008e00ff08ab82 */ /* 0x000ea40000000a00 */
[----:B-1----:R-:W-:Y:S01]  /*01e0*/  @!P3 IMAD.WIDE.U32 R6, R21, 0x4, R6 ;  /* 0x000000041506b825 */ /* 0x002fe200078e0006 */
[----:B------:R-:W-:-:S05]  /*01f0*/  CS2R R20, SRZ ;  /* 0x0000000000147805 */ /* 0x000fca000001ff00 */
[----:B------:R-:W1:Y:S01]  /*0200*/  @!P2 LDC.64 R10, c[0x0][0x240] ;  /* 0x00009000ff0aab82 */ /* 0x000e620000000a00 */
[----:B------:R-:W5:Y:S01]  /*0210*/  @!P0 LDG.E R21, desc[UR4][R24.64] ;  /* 0x0000000418158981 */ /* 0x000f62000c1e1900 */
[----:B---3--:R-:W-:Y:S01]  /*0220*/  @!P0 IMAD.WIDE.U32 R22, R14, 0x4, R22 ;  /* 0x000000040e168825 */ /* 0x008fe200078e0016 */
[----:B------:R-:W-:-:S06]  /*0230*/  MOV R14, RZ ;  /* 0x000000ff000e7202 */ /* 0x000fcc0000000f00 */
[----:B------:R-:W5:Y:S01]  /*0240*/  @!P0 LDG.E R14, desc[UR4][R22.64] ;  /* 0x00000004160e8981 */ /* 0x000f62000c1e1900 */
[----:B--2---:R-:W-:-:S04]  /*0250*/  @!P2 IMAD.WIDE.U32 R8, R17, 0x4, R8 ;  /* 0x000000041108a825 */ /* 0x004fc800078e0008 */
[----:B0-----:R-:W-:-:S04]  /*0260*/  @!P1 IMAD.WIDE.U32 R2, R19, 0x4, R2 ;  /* 0x0000000413029825 */ /* 0x001fc800078e0002 */
[----:B-1----:R-:W-:Y:S01]  /*0270*/  @!P2 IMAD.WIDE.U32 R10, R17, 0x4, R10 ;  /* 0x00000004110aa825 */ /* 0x002fe200078e000a */
[----:B------:R-:W-:Y:S02]  /*0280*/  CS2R R16, SRZ ;  /* 0x0000000000107805 */ /* 0x000fe4000001ff00 */
[----:B------:R-:W-:Y:S02]  /*0290*/  CS2R R18, SRZ ;  /* 0x0000000000127805 */ /* 0x000fe4000001ff00 */
[----:B------:R-:W5:Y:S04]  /*02a0*/  @!P2 LDG.E R20, desc[UR4][R10.64] ;  /* 0x000000040a14a981 */ /* 0x000f68000c1e1900 */
[----:B------:R0:W5:Y:S04]  /*02b0*/  @!P1 LDG.E R16, desc[UR4][R2.64] ;  /* 0x0000000402109981 */ /* 0x000168000c1e1900 */
[----:B------:R1:W5:Y:S04]  /*02c0*/  @!P3 LDG.E R17, desc[UR4][R4.64] ;  /* 0x000000040411b981 */ /* 0x000368000c1e1900 */
[----:B------:R2:W5:Y:S01]  /*02d0*/  @!P3 LDG.E R18, desc[UR4][R6.64] ;  /* 0x000000040612b981 */ /* 0x000562000c1e1900 */
[----:B0-----:R-:W0:Y:S03]  /*02e0*/  @!P0 LDC.64 R2, c[0x0][0x230] ;  /* 0x00008c00ff028b82 */ /* 0x001e260000000a00 */
[----:B------:R3:W5:Y:S01]  /*02f0*/  @!P2 LDG.E R19, desc[UR4][R8.64] ;  /* 0x000000040813a981 */ /* 0x000762000c1e1900 */
[----:B-1----:R-:W-:-:S05]  /*0300*/  IMAD.MOV.U32 R4, RZ, RZ, R15 ;  /* 0x000000ffff047224 */ /* 0x002fca00078e000f */
[C---:B------:R-:W-:Y:S01]  /*0310*/  IADD3 R10, R4.reuse, 0x80, RZ ;  /* 0x00000080040a7810 */ /* 0x040fe20007ffe0ff */
[----:B--2---:R-:W-:Y:S01]  /*0320*/  VIADD R6, R4, 0x100 ;  /* 0x0000010004067836 */ /* 0x004fe20000000000 */
[----:B------:R-:W-:Y:S02]  /*0330*/  @!P0 LEA R5, R12, R15, 0x9 ;  /* 0x0000000f0c058211 */ /* 0x000fe400078e48ff */
[----:B---3--:R-:W-:Y:S01]  /*0340*/  IADD3 R8, R4, 0x180, RZ ;  /* 0x0000018004087810 */ /* 0x008fe20007ffe0ff */
[----:B------:R-:W-:Y:S01]  /*0350*/  @!P0 IMAD.MOV.U32 R4, RZ, RZ, R10 ;  /* 0x000000ffff048224 */ /* 0x000fe200078e000a */
[----:B------:R-:W-:Y:S01]  /*0360*/  BSSY B0, `(.L_x_2738) ;  /* 0x000000f000007945 */ /* 0x000fe20003800000 */
[-C--:B------:R-:W-:Y:S02]  /*0370*/  ISETP.GE.AND P4, PT, R10, R13.reuse, PT ;  /* 0x0000000d0a00720c */ /* 0x080fe40003f86270 */
[-C--:B------:R-:W-:Y:S02]  /*0380*/  ISETP.GE.AND P1, PT, R6, R13.reuse, PT ;  /* 0x0000000d0600720c */ /* 0x080fe40003f26270 */
[----:B------:R-:W-:-:S02]  /*0390*/  ISETP.GE.AND P2, PT, R8, R13, PT ;  /* 0x0000000d0800720c */ /* 0x000fc40003f46270 */
[----:B------:R-:W-:Y:S01]  /*03a0*/  ISETP.GE.AND P3, PT, R4, R13, PT ;  /* 0x0000000d0400720c */ /* 0x000fe20003f66270 */
[----:B0-----:R-:W-:Y:S01]  /*03b0*/  @!P0 IMAD.WIDE.U32 R2, R5, 0x4, R2 ;  /* 0x0000000405028825 */ /* 0x001fe200078e0002 */
[----:B------:R-:W-:Y:S11]  /*03c0*/  @P0 BRA `(.L_x_2739) ;  /* 0x0000000000200947 */ /* 0x000ff60003800000 */
[----:B-----5:R-:W-:Y:S01]  /*03d0*/  FSETP.GTU.FTZ.AND P5, PT, R21, -3, PT ;  /* 0xc04000001500780b */ /* 0x020fe20003fbc000 */
[----:B------:R-:W-:-:S12]  /*03e0*/  IMAD.MOV.U32 R5, RZ, RZ, RZ ;  /* 0x000000ffff057224 */ /* 0x000fd800078e00ff */
[----:B------:R-:W-:Y:S05]  /*03f0*/  @!P5 BRA `(.L_x_2739) ;  /* 0x000000000014d947 */ /* 0x000fea0003800000 */
[----:B------:R-:W-:Y:S01]  /*0400*/  FSETP.GEU.FTZ.AND P5, PT, R21, 3, PT ;  /* 0x404000001500780b */ /* 0x000fe20003fbe000 */
[----:B------:R-:W-:-:S12]  /*0410*/  IMAD.MOV.U32 R5, RZ, RZ, R14 ;  /* 0x000000ffff057224 */ /* 0x000fd800078e000e */
[----:B------:R-:W-:-:S05]  /*0420*/  @!P5 MOV R6, 0x3eaaaaab ;  /* 0x3eaaaaab0006d802 */ /* 0x000fca0000000f00 */
[----:B------:R-:W-:-:S04]  /*0430*/  @!P5 FFMA.FTZ R21, R21, R6, 0.5 ;  /* 0x3f0000001515d423 */ /* 0x000fc80000010006 */
[----:B------:R-:W-:-:S07]  /*0440*/  @!P5 FMUL.FTZ R5, R21, R14 ;  /* 0x0000000e1505d220 */ /* 0x000fce0000410000 */
.L_x_2739:
[----:B------:R-:W-:Y:S05]  /*0450*/  BSYNC B0 ;  /* 0x0000000000007941 */ /* 0x000fea0003800000 */
.L_x_2738:
[----:B------:R-:W-:Y:S04]  /*0460*/  BSSY B0, `(.L_x_2740) ;  /* 0x000000a000007945 */ /* 0x000fe80003800000 */
[----:B------:R-:W-:Y:S05]  /*0470*/  @P4 BRA `(.L_x_2741) ;  /* 0x0000000000204947 */ /* 0x000fea0003800000 */
[----:B-----5:R-:W-:Y:S01]  /*0480*/  FSETP.GTU.FTZ.AND P4, PT, R16, -3, PT ;  /* 0xc04000001000780b */ /* 0x020fe20003f9c000 */
[----:B------:R-:W-:-:S12]  /*0490*/  HFMA2.MMA R9, -RZ, RZ, 0, 0 ;  /* 0x00000000ff097435 */ /* 0x000fd800000001ff */
[----:B------:R-:W-:Y:S05]  /*04a0*/  @!P4 BRA `(.L_x_2741) ;  /* 0x000000000014c947 */ /* 0x000fea0003800000 */
[----:B------:R-:W-:Y:S02]  /*04b0*/  FSETP.GEU.FTZ.AND P4, PT, R16, 3, PT ;  /* 0x404000001000780b */ /* 0x000fe40003f9e000 */
[----:B------:R-:W-:-:S11]  /*04c0*/  MOV R9, R0 ;  /* 0x0000000000097202 */ /* 0x000fd60000000f00 */
[----:B------:R-:W-:-:S04]  /*04d0*/  @!P4 IMAD.MOV.U32 R7, RZ, RZ, 0x3eaaaaab ;  /* 0x3eaaaaabff07c424 */ /* 0x000fc800078e00ff */
[----:B------:R-:W-:-:S04]  /*04e0*/  @!P4 FFMA.FTZ R7, R16, R7, 0.5 ;  /* 0x3f0000001007c423 */ /* 0x000fc80000010007 */
[----:B------:R-:W-:-:S07]  /*04f0*/  @!P4 FMUL.FTZ R9, R7, R0 ;  /* 0x000000000709c220 */ /* 0x000fce0000410000 */
.L_x_2741:
[----:B------:R-:W-:Y:S05]  /*0500*/  BSYNC B0 ;  /* 0x0000000000007941 */ /* 0x000fea0003800000 */
.L_x_2740:
[----:B------:R-:W-:Y:S04]  /*0510*/  BSSY B0, `(.L_x_2742) ;  /* 0x000000a000007945 */ /* 0x000fe80003800000 */
[----:B------:R-:W-:Y:S05]  /*0520*/  @P1 BRA `(.L_x_2743) ;  /* 0x0000000000201947 */ /* 0x000fea0003800000 */
        /* <DEDUP_REMOVED lines=8> */
.L_x_2743:
[----:B------:R-:W-:Y:S05]  /*05b0*/  BSYNC B0 ;  /* 0x0000000000007941 */ /* 0x000fea0003800000 */
.L_x_2742:
        /* <DEDUP_REMOVED lines=10> */
.L_x_2745:
[----:B------:R-:W-:Y:S05]  /*0660*/  BSYNC B0 ;  /* 0x0000000000007941 */ /* 0x000fea0003800000 */
.L_x_2744:
[----:B------:R0:W-:Y:S01]  /*0670*/  @!P0 STG.E desc[UR4][R2.64], R5 ;  /* 0x0000000502008986 */ /* 0x0001e2000c101904 */
[----:B------:R-:W-:Y:S04]  /*0680*/  BSSY B0, `(.L_x_2746) ;  /* 0x000000c000007945 */ /* 0x000fe80003800000 */
[----:B------:R-:W-:Y:S05]  /*0690*/  @P3 BRA `(.L_x_2747) ;  /* 0x0000000000283947 */ /* 0x000fea0003800000 */
[----:B------:R-:W1:Y:S01]  /*06a0*/  LDC.64 R6, c[0x0][0x230] ;  /* 0x00008c00ff067b82 */ /* 0x000e620000000a00 */
[----:B0-----:R-:W-:Y:S01]  /*06b0*/  IMAD R3, R12, 0x200, R4 ;  /* 0x000002000c037824 */ /* 0x001fe200078e0204 */
[----:B------:R-:W-:-:S04]  /*06c0*/  IADD3 R4, R4, 0x80, RZ ;  /* 0x0000008004047810 */ /* 0x000fc80007ffe0ff */
[----:B------:R-:W-:-:S13]  /*06d0*/  ISETP.GE.AND P0, PT, R4, R13, PT ;  /* 0x0000000d0400720c */ /* 0x000fda0003f06270 */
[----:B------:R-:W-:Y:S01]  /*06e0*/  @!P0 IMAD R5, R12, 0x200, R4 ;  /* 0x000002000c058824 */ /* 0x000fe200078e0204 */
[----:B------:R-:W-:Y:S01]  /*06f0*/  @!P0 IADD3 R4, R4, 0x80, RZ ;  /* 0x0000008004048810 */ /* 0x000fe20007ffe0ff */
[----:B-1----:R-:W-:-:S04]  /*0700*/  IMAD.WIDE.U32 R2, R3, 0x4, R6 ;  /* 0x0000000403027825 */ /* 0x002fc800078e0006 */
[----:B------:R-:W-:Y:S01]  /*0710*/  @!P0 IMAD.WIDE.U32 R6, R5, 0x4, R6 ;  /* 0x0000000405068825 */ /* 0x000fe200078e0006 */
[----:B------:R1:W-:Y:S04]  /*0720*/  STG.E desc[UR4][R2.64], R9 ;  /* 0x0000000902007986 */ /* 0x0003e8000c101904 */
[----:B------:R1:W-:Y:S02]  /*0730*/  @!P0 STG.E desc[UR4][R6.64], R11 ;  /* 0x0000000b06008986 */ /* 0x0003e4000c101904 */
.L_x_2747:
[----:B------:R-:W-:Y:S05]  /*0740*/  BSYNC B0 ;  /* 0x0000000000007941 */ /* 0x000fea0003800000 */
.L_x_2746:
[----:B------:R-:W-:-:S13]  /*0750*/  ISETP.GE.AND P0, PT, R4, R13, PT ;  /* 0x0000000d0400720c */ /* 0x000fda0003f06270 */
[----:B------:R-:W-:Y:S05]  /*0760*/  @P0 EXIT ;  /* 0x000000000000094d */ /* 0x000fea0003800000 */
[----:B01----:R-:W0:Y:S01]  /*0770*/  LDC.64 R2, c[0x0][0x230] ;  /* 0x00008c00ff027b82 */ /* 0x003e220000000a00 */
[----:B------:R-:W-:-:S04]  /*0780*/  IMAD R5, R12, 0x200, R4 ;  /* 0x000002000c057824 */ /* 0x000fc800078e0204 */
[----:B0-----:R-:W-:-:S05]  /*0790*/  IMAD.WIDE.U32 R2, R5, 0x4, R2 ;  /* 0x0000000405027825 */ /* 0x001fca00078e0002 */
[----:B------:R-:W-:Y:S01]  /*07a0*/  STG.E desc[UR4][R2.64], R15 ;  /* 0x0000000f02007986 */ /* 0x000fe2000c101904 */
[----:B------:R-:W-:Y:S05]  /*07b0*/  EXIT ;  /* 0x000000000000794d */ /* 0x000fea0003800000 */
.L_x_2748:
        /* <DEDUP_REMOVED lines=12> */
.L_x_6621:


//--------------------- .text._ZN2at6native29vectorized_elementwise_kernelILi2EZZZNS0_66_GLOBAL__N__a0cfb035_28_ActivationHardswishKernel_cu_f5210f67_355225hardswish_backward_kernelERNS_14TensorIteratorEENKUlvE_clEvENKUlvE0_clEvEUlffE_St5arrayIPcLm3EEEEviT0_T1_ --------------------------
	.section	.text._ZN2at6native29vectorized_elementwise_kernelILi2EZZZNS0_66_GLOBAL__N__a0cfb035_28_ActivationHardswishKernel_cu_f5210f67_355225hardswish_backward_kernelERNS_14TensorIteratorEENKUlvE_clEvENKUlvE0_clEvEUlffE_St5arrayIPcLm3EEEEviT0_T1_,"ax",@progbits
	.align	128
        .global         _ZN2at6native29vectorized_elementwise_kernelILi2EZZZNS0_66_GLOBAL__N__a0cfb035_28_ActivationHardswishKernel_cu_f5210f67_355225hardswish_backward_kernelERNS_14TensorIteratorEENKUlvE_clEvENKUlvE0_clEvEUlffE_St5arrayIPcLm3EEEEviT0_T1_
        .type           _ZN2at6native29vectorized_elementwise_kernelILi2EZZZNS0_66_GLOBAL__N__a0cfb035_28_ActivationHardswishKernel_cu_f5210f67_355225hardswish_backward_kernelERNS_14TensorIteratorEENKUlvE_clEvENKUlvE0_clEvEUlffE_St5arrayIPcLm3EEEEviT0_T1_,@function
        .size           _ZN2at6native29vectorized_elementwise_kernelILi2EZZZNS0_66_GLOBAL__N__a0cfb035_28_ActivationHardswishKernel_cu_f5210f67_355225hardswish_backward_kernelERNS_14TensorIteratorEENKUlvE_clEvENKUlvE0_clEvEUlffE_St5arrayIPcLm3EEEEviT0_T1_,(.L_x_6622 - _ZN2at6native29vectorized_elementwise_kernelILi2EZZZNS0_66_GLOBAL__N__a0cfb035_28_ActivationHardswishKernel_cu_f5210f67_355225hardswish_backward_kernelERNS_14TensorIteratorEENKUlvE_clEvENKUlvE0_clEvEUlffE_St5arrayIPcLm3EEEEviT0_T1_)
        .other          _ZN2at6native29vectorized_elementwise_kernelILi2EZZZNS0_66_GLOBAL__N__a0cfb035_28_ActivationHardswishKernel_cu_f5210f67_355225hardswish_backward_kernelERNS_14TensorIteratorEENKUlvE_clEvENKUlvE0_clEvEUlffE_St5arrayIPcLm3EEEEviT0_T1_,@"STO_CUDA_ENTRY STV_DEFAULT"
_ZN2at6native29vectorized_elementwise_kernelILi2EZZZNS0_66_GLOBAL__N__a0cfb035_28_ActivationHardswishKernel_cu_f5210f67_355225hardswish_backward_kernelERNS_14TensorIteratorEENKUlvE_clEvENKUlvE0_clEvEUlffE_St5arrayIPcLm3EEEEviT0_T1_:
.text._ZN2at6native29vectorized_elementwise_kernelILi2EZZZNS0_66_GLOBAL__N__a0cfb035_28_ActivationHardswishKernel_cu_f5210f67_355225hardswish_backward_kernelERNS_14TensorIteratorEENKUlvE_clEvENKUlvE0_clEvEUlffE_St5arrayIPcLm3EEEEviT0_T1_:
[----:B------:R-:W-:Y:S01]  /*0000*/  LDC R1, c[0x0][0x28] ;  /* 0x00000a00ff017b82 */ /* 0x000fe20000000800 */
[----:B------:R-:W0:Y:S01]  /*0010*/  S2R R0, SR_CTAID.X ;  /* 0x0000000000007919 */ /* 0x000e220000002500 */
[----:B------:R-:W-:Y:S01]  /*0020*/  ULDC UR4, c[0x0][0x210] ;  /* 0x0000840000047ab9 */ /* 0x000fe20000000800 */
[----:B0-----:R-:W-:-:S04]  /*0030*/  SHF.L.U32 R0, R0, 0xa, RZ ;  /* 0x0000000a00007819 */ /* 0x001fc800000006ff */
[----:B------:R-:W-:Y:S01]  /*0040*/  IADD3 R2, -R0, UR4, RZ ;  /* 0x0000000400027c10 */ /* 0x000fe2000fffe1ff */
[----:B------:R-:W-:-:S03]  /*0050*/  ULDC.64 UR4, c[0x0][0x208] ;  /* 0x0000820000047ab9 */ /* 0x000fc60000000a00 */
[----:B------:R-:W-:-:S13]  /*0060*/  ISETP.GE.U32.AND P0, PT, R2, 0x400, PT ;  /* 0x000004000200780c */ /* 0x000fda0003f06070 */
[----:B------:R-:W-:Y:S05]  /*0070*/  @!P0 BRA `(.L_x_2749) ;  /* 0x00000004008c8947 */ /* 0x000fea0003800000 */
[----:B------:R-:W0:Y:S01]  /*0080*/  S2R R10, SR_TID.X ;  /* 0x00000000000a7919 */ /* 0x000e220000002100 */
[----:B------:R-:W1:Y:S08]  /*0090*/  LDC.64 R2, c[0x0][0x240] ;  /* 0x00009000ff027b82 */ /* 0x000e700000000a00 */
[----:B------:R-:W2:Y:S08]  /*00a0*/  LDC.64 R4, c[0x0][0x238] ;  /* 0x00008e00ff047b82 */ /* 0x000eb00000000a00 */
[----:B------:R-:W3:Y:S01]  /*00b0*/  LDC.64 R20, c[0x0][0x230] ;  /* 0x00008c00ff147b82 */ /* 0x000ee20000000a00 */
[----:B-1----:R-:W-:-:S04]  /*00c0*/  IMAD.WIDE R2, R0, 0x4, R2 ;  /* 0x0000000400027825 */ /* 0x002fc800078e0202 */
[----:B0-----:R-:W-:-:S04]  /*00d0*/  IMAD.WIDE.U32 R26, R10, 0x8, R2 ;  /* 0x000000080a1a7825 */ /* 0x001fc800078e0002 */
[----:B--2---:R-:W-:Y:S01]  /*00e0*/  IMAD.WIDE R2, R0, 0x4, R4 ;  /* 0x0000000400027825 */ /* 0x004fe200078e0204 */
[----:B------:R-:W2:Y:S04]  /*00f0*/  LDG.E.64 R16, desc[UR4][R26.64] ;  /* 0x000000041a107981 */ /* 0x000ea8000c1e1b00 */
[----:B------:R0:W5:Y:S01]  /*0100*/  LDG.E.64 R12, desc[UR4][R26.64+0x400] ;  /* 0x000400041a0c7981 */ /* 0x000162000c1e1b00 */
[----:B------:R-:W-:-:S03]  /*0110*/  IMAD.WIDE.U32 R24, R10, 0x8, R2 ;  /* 0x000000080a187825 */ /* 0x000fc600078e0002 */
[----:B------:R0:W5:Y:S04]  /*0120*/  LDG.E.64 R4, desc[UR4][R26.64+0x800] ;  /* 0x000800041a047981 */ /* 0x000168000c1e1b00 */
[----:B------:R0:W5:Y:S04]  /*0130*/  LDG.E.64 R14, desc[UR4][R24.64+0x400] ;  /* 0x00040004180e7981 */ /* 0x000168000c1e1b00 */
[----:B------:R0:W5:Y:S04]  /*0140*/  LDG.E.64 R8, desc[UR4][R24.64+0x800] ;  /* 0x0008000418087981 */ /* 0x000168000c1e1b00 */
[----:B------:R0:W5:Y:S04]  /*0150*/  LDG.E.64 R6, desc[UR4][R24.64+0xc00] ;  /* 0x000c000418067981 */ /* 0x000168000c1e1b00 */
[----:B------:R0:W5:Y:S04]  /*0160*/  LDG.E.64 R2, desc[UR4][R26.64+0xc00] ;  /* 0x000c00041a027981 */ /* 0x000168000c1e1b00 */
[----:B------:R0:W5:Y:S01]  /*0170*/  LDG.E.64 R22, desc[UR4][R24.64] ;  /* 0x0000000418167981 */ /* 0x000162000c1e1b00 */
[----:B------:R-:W-:Y:S01]  /*0180*/  BSSY B0, `(.L_x_2750) ;  /* 0x0000009000007945 */ /* 0x000fe20003800000 */
[----:B------:R-:W-:-:S02]  /*0190*/  CS2R R18, SRZ ;  /* 0x0000000000127805 */ /* 0x000fc4000001ff00 */
[----:B--2---:R-:W-:-:S13]  /*01a0*/  FSETP.GTU.FTZ.AND P0, PT, R16, -3, PT ;  /* 0xc04000001000780b */ /* 0x004fda0003f1c000 */
[----:B0--3--:R-:W-:Y:S05]  /*01b0*/  @!P0 BRA `(.L_x_2751) ;  /* 0x0000000000148947 */ /* 0x009fea0003800000 */
[----:B------:R-:W-:Y:S01]  /*01c0*/  FSETP.GEU.FTZ.AND P0, PT, R16, 3, PT ;  /* 0x404000001000780b */ /* 0x000fe20003f1e000 */
[----:B-----5:R-:W-:-:S12]  /*01d0*/  IMAD.MOV.U32 R18, RZ, RZ, R22 ;  /* 0x000000ffff127224 */ /* 0x020fd800078e0016 */
[----:B------:R-:W-:-:S05]  /*01e0*/  @!P0 MOV R11, 0x3eaaaaab ;  /* 0x3eaaaaab000b8802 */ /* 0x000fca0000000f00 */
[----:B------:R-:W-:-:S04]  /*01f0*/  @!P0 FFMA.FTZ R11, R16, R11, 0.5 ;  /* 0x3f000000100b8423 */ /* 0x000fc8000001000b */
[----:B------:R-:W-:-:S07]  /*0200*/  @!P0 FMUL.FTZ R18, R22, R11 ;  /* 0x0000000b16128220 */ /* 0x000fce0000410000 */
.L_x_2751:
[----:B------:R-:W-:Y:S05]  /*0210*/  BSYNC B0 ;  /* 0x0000000000007941 */ /* 0x000fea0003800000 */
.L_x_2750:
[----:B------:R-:W-:Y:S01]  /*0220*/  FSETP.GTU.FTZ.AND P6, PT, R17, -3, PT ;  /* 0xc04000001100780b */ /* 0x000fe20003fdc000 */
[----:B------:R-:W-:Y:S01]  /*0230*/  BSSY B0, `(.L_x_2752) ;  /* 0x000000d000007945 */ /* 0x000fe20003800000 */
[----:B-----5:R-:W-:Y:S02]  /*0240*/  FSETP.GTU.FTZ.AND P5, PT, R12, -3, PT ;  /* 0xc04000000c00780b */ /* 0x020fe40003fbc000 */
[----:B------:R-:W-:Y:S02]  /*0250*/  FSETP.GTU.FTZ.AND P0, PT, R13, -3, PT ;  /* 0xc04000000d00780b */ /* 0x000fe40003f1c000 */
[----:B------:R-:W-:Y:S02]  /*0260*/  FSETP.GTU.FTZ.AND P1, PT, R4, -3, PT ;  /* 0xc04000000400780b */ /* 0x000fe40003f3c000 */
[----:B------:R-:W-:Y:S02]  /*0270*/  FSETP.GTU.FTZ.AND P2, PT, R5, -3, PT ;  /* 0xc04000000500780b */ /* 0x000fe40003f5c000 */
[----:B------:R-:W-:-:S02]  /*0280*/  FSETP.GTU.FTZ.AND P3, PT, R2, -3, PT ;  /* 0xc04000000200780b */ /* 0x000fc40003f7c000 */
[----:B------:R-:W-:Y:S01]  /*0290*/  FSETP.GTU.FTZ.AND P4, PT, R3, -3, PT ;  /* 0xc04000000300780b */ /* 0x000fe20003f9c000 */
[----:B------:R-:W-:-:S12]  /*02a0*/  @!P6 BRA `(.L_x_2753) ;  /* 0x000000000014e947 */ /* 0x000fd80003800000 */
[----:B------:R-:W-:Y:S01]  /*02b0*/  FSETP.GEU.FTZ.AND P6, PT, R17, 3, PT ;  /* 0x404000001100780b */ /* 0x000fe20003fde000 */
[----:B------:R-:W-:-:S12]  /*02c0*/  IMAD.MOV.U32 R19, RZ, RZ, R23 ;  /* 0x000000ffff137224 */ /* 0x000fd800078e0017 */
[----:B------:R-:W-:-:S05]  /*02d0*/  @!P6 MOV R16, 0x3eaaaaab ;  /* 0x3eaaaaab0010e802 */ /* 0x000fca0000000f00 */
[----:B------:R-:W-:-:S04]  /*02e0*/  @!P6 FFMA.FTZ R16, R17, R16, 0.5 ;  /* 0x3f0000001110e423 */ /* 0x000fc80000010010 */
[----:B------:R-:W-:-:S07]  /*02f0*/  @!P6 FMUL.FTZ R19, R23, R16 ;  /* 0x000000101713e220 */ /* 0x000fce0000410000 */
.L_x_2753:
[----:B------:R-:W-:Y:S05]  /*0300*/  BSYNC B0 ;  /* 0x0000000000007941 */ /* 0x000fea0003800000 */
.L_x_2752:
[----:B------:R-:W-:Y:S01]  /*0310*/  BSSY B0, `(.L_x_2754) ;  /* 0x0000008000007945 */ /* 0x000fe20003800000 */
[----:B------:R-:W-:-:S03]  /*0320*/  CS2R R16, SRZ ;  /* 0x0000000000107805 */ /* 0x000fc6000001ff00 */
[----:B------:R-:W-:Y:S05]  /*0330*/  @!P5 BRA `(.L_x_2755) ;  /* 0x000000000014d947 */ /* 0x000fea0003800000 */
[----:B------:R-:W-:Y:S01]  /*0340*/  FSETP.GEU.FTZ.AND P5, PT, R12, 3, PT ;  /* 0x404000000c00780b */ /* 0x000fe20003fbe000 */
[----:B------:R-:W-:-:S12]  /*0350*/  IMAD.MOV.U32 R16, RZ, RZ, R14 ;  /* 0x000000ffff107224 */ /* 0x000fd800078e000e */
[----:B------:R-:W-:-:S05]  /*0360*/  @!P5 MOV R11, 0x3eaaaaab ;  /* 0x3eaaaaab000bd802 */ /* 0x000fca0000000f00 */
[----:B------:R-:W-:-:S04]  /*0370*/  @!P5 FFMA.FTZ R11, R12, R11, 0.5 ;  /* 0x3f0000000c0bd423 */ /* 0x000fc8000001000b */
[----:B------:R-:W-:-:S07]  /*0380*/  @!P5 FMUL.FTZ R16, R14, R11 ;  /* 0x0000000b0e10d220 */ /* 0x000fce0000410000 */
.L_x_2755:
[----:B------:R-:W-:Y:S05]  /*0390*/  BSYNC B0 ;  /* 0x0000000000007941 */ /* 0x000fea0003800000 */
.L_x_2754:
[----:B------:R-:W-:Y:S04]  /*03a0*/  BSSY B0, `(.L_x_2756) ;  /* 0x0000007000007945 */ /* 0x000fe80003800000 */
[----:B------:R-:W-:Y:S05]  /*03b0*/  @!P0 BRA `(.L_x_2757) ;  /* 0x0000000000148947 */ /* 0x000fea0003800000 */
[----:B------:R-:W-:Y:S01]  /*03c0*/  FSETP.GEU.FTZ.AND P0, PT, R13, 3, PT ;  /* 0x404000000d00780b */ /* 0x000fe20003f1e000 */
[----:B------:R-:W-:-:S12]  /*03d0*/  IMAD.MOV.U32 R17, RZ, RZ, R15 ;  /* 0x000000ffff117224 */ /* 0x000fd800078e000f */
[----:B------:R-:W-:-:S05]  /*03e0*/  @!P0 MOV R12, 0x3eaaaaab ;  /* 0x3eaaaaab000c8802 */ /* 0x000fca0000000f00 */
[----:B------:R-:W-:-:S04]  /*03f0*/  @!P0 FFMA.FTZ R12, R13, R12, 0.5 ;  /* 0x3f0000000d0c8423 */ /* 0x000fc8000001000c */
[----:B------:R-:W-:-:S07]  /*0400*/  @!P0 FMUL.FTZ R17, R15, R12 ;  /* 0x0000000c0f118220 */ /* 0x000fce0000410000 */
.L_x_2757:
[----:B------:R-:W-:Y:S05]  /*0410*/  BSYNC B0 ;  /* 0x0000000000007941 */ /* 0x000fea0003800000 */
.L_x_2756:
[----:B------:R-:W-:Y:S01]  /*0420*/  BSSY B0, `(.L_x_2758) ;  /* 0x0000009000007945 */ /* 0x000fe20003800000 */
[----:B------:R-:W-:Y:S01]  /*0430*/  IMAD.WIDE.U32 R20, R0, 0x4, R20 ;  /* 0x0000000400147825 */ /* 0x000fe200078e0014 */
[----:B------:R-:W-:Y:S02]  /*0440*/  CS2R R12, SRZ ;  /* 0x00000000000c7805 */ /* 0x000fe4000001ff00 */
[----:B------:R-:W-:Y:S05]  /*0450*/  @!P1 BRA `(.L_x_2759) ;  /* 0x0000000000149947 */ /* 0x000fea0003800000 */
[----:B------:R-:W-:Y:S01]  /*0460*/  FSETP.GEU.FTZ.AND P0, PT, R4, 3, PT ;  /* 0x404000000400780b */ /* 0x000fe20003f1e000 */
[----:B------:R-:W-:-:S12]  /*0470*/  IMAD.MOV.U32 R12, RZ, RZ, R8 ;  /* 0x000000ffff0c7224 */ /* 0x000fd800078e0008 */
[----:B------:R-:W-:-:S05]  /*0480*/  @!P0 MOV R11, 0x3eaaaaab ;  /* 0x3eaaaaab000b8802 */ /* 0x000fca0000000f00 */
[----:B------:R-:W-:-:S04]  /*0490*/  @!P0 FFMA.FTZ R11, R4, R11, 0.5 ;  /* 0x3f000000040b8423 */ /* 0x000fc8000001000b */
[----:B------:R-:W-:-:S07]  /*04a0*/  @!P0 FMUL.FTZ R12, R8, R11 ;  /* 0x0000000b080c8220 */ /* 0x000fce0000410000 */
.L_x_2759:
[----:B------:R-:W-:Y:S05]  /*04b0*/  BSYNC B0 ;  /* 0x0000000000007941 */ /* 0x000fea0003800000 */
.L_x_2758:
[----:B------:R-:W-:Y:S04]  /*04c0*/  BSSY B0, `(.L_x_2760) ;  /* 0x0000007000007945 */ /* 0x000fe80003800000 */
[----:B------:R-:W-:Y:S05]  /*04d0*/  @!P2 BRA `(.L_x_2761) ;  /* 0x000000000014a947 */ /* 0x000fea0003800000 */
[----:B------:R-:W-:Y:S01]  /*04e0*/  FSETP.GEU.FTZ.AND P0, PT, R5, 3, PT ;  /* 0x404000000500780b */ /* 0x000fe20003f1e000 */
[----:B------:R-:W-:-:S12]  /*04f0*/  IMAD.MOV.U32 R13, RZ, RZ, R9 ;  /* 0x000000ffff0d7224 */ /* 0x000fd800078e0009 */
[----:B------:R-:W-:-:S05]  /*0500*/  @!P0 MOV R0, 0x3eaaaaab ;  /* 0x3eaaaaab00008802 */ /* 0x000fca0000000f00 */
[----:B------:R-:W-:-:S04]  /*0510*/  @!P0 FFMA.FTZ R0, R5, R0, 0.5 ;  /* 0x3f00000005008423 */ /* 0x000fc80000010000 */
[----:B------:R-:W-:-:S07]  /*0520*/  @!P0 FMUL.FTZ R13, R9, R0 ;  /* 0x00000000090d8220 */ /* 0x000fce0000410000 */
.L_x_2761:
[----:B------:R-:W-:Y:S05]  /*0530*/  BSYNC B0 ;  /* 0x0000000000007941 */ /* 0x000fea0003800000 */
.L_x_2760:
[----:B------:R-:W-:Y:S01]  /*0540*/  BSSY B0, `(.L_x_2762) ;  /* 0x0000009000007945 */ /* 0x000fe20003800000 */
[----:B------:R-:W-:Y:S01]  /*0550*/  IMAD.WIDE R20, R10, 0x8, R20 ;  /* 0x000000080a147825 */ /* 0x000fe200078e0214 */
[----:B------:R-:W-:Y:S02]  /*0560*/  CS2R R4, SRZ ;  /* 0x0000000000047805 */ /* 0x000fe4000001ff00 */
[----:B------:R-:W-:Y:S05]  /*0570*/  @!P3 BRA `(.L_x_2763) ;  /* 0x000000000014b947 */ /* 0x000fea0003800000 */
[----:B------:R-:W-:Y:S01]  /*0580*/  FSETP.GEU.FTZ.AND P0, PT, R2, 3, PT ;  /* 0x404000000200780b */ /* 0x000fe20003f1e000 */
[----:B------:R-:W-:-:S12]  /*0590*/  IMAD.MOV.U32 R4, RZ, RZ, R6 ;  /* 0x000000ffff047224 */ /* 0x000fd800078e0006 */
[----:B------:R-:W-:-:S05]  /*05a0*/  @!P0 MOV R9, 0x3eaaaaab ;  /* 0x3eaaaaab00098802 */ /* 0x000fca0000000f00 */
[----:B------:R-:W-:-:S04]  /*05b0*/  @!P0 FFMA.FTZ R9, R2, R9, 0.5 ;  /* 0x3f00000002098423 */ /* 0x000fc80000010009 */
[----:B------:R-:W-:-:S07]  /*05c0*/  @!P0 FMUL.FTZ R4, R6, R9 ;  /* 0x0000000906048220 */ /* 0x000fce0000410000 */
.L_x_2763:
[----:B------:R-:W-:Y:S05]  /*05d0*/  BSYNC B0 ;  /* 0x0000000000007941 */ /* 0x000fea0003800000 */
.L_x_2762:
[----:B------:R-:W-:Y:S04]  /*05e0*/  BSSY B0, `(.L_x_2764) ;  /* 0x0000007000007945 */ /* 0x000fe80003800000 */
[----:B------:R-:W-:Y:S05]  /*05f0*/  @!P4 BRA `(.L_x_2765) ;  /* 0x000000000014c947 */ /* 0x000fea0003800000 */
[----:B------:R-:W-:Y:S01]  /*0600*/  FSETP.GEU.FTZ.AND P0, PT, R3, 3, PT ;  /* 0x404000000300780b */ /* 0x000fe20003f1e000 */
[----:B------:R-:W-:-:S12]  /*0610*/  IMAD.MOV.U32 R5, RZ, RZ, R7 ;  /* 0x000000ffff057224 */ /* 0x000fd800078e0007 */
[----:B------:R-:W-:-:S05]  /*0620*/  @!P0 MOV R0, 0x3eaaaaab ;  /* 0x3eaaaaab00008802 */ /* 0x000fca0000000f00 */
[----:B------:R-:W-:-:S04]  /*0630*/  @!P0 FFMA.FTZ R0, R3, R0, 0.5 ;  /* 0x3f00000003008423 */ /* 0x000fc80000010000 */
[----:B------:R-:W-:-:S07]  /*0640*/  @!P0 FMUL.FTZ R5, R7, R0 ;  /* 0x0000000007058220 */ /* 0x000fce0000410000 */
.L_x_2765:
[----:B------:R-:W-:Y:S05]  /*0650*/  BSYNC B0 ;  /* 0x0000000000007941 */ /* 0x000fea0003800000 */
.L_x_2764:
[----:B------:R-:W-:Y:S04]  /*0660*/  STG.E.64 desc[UR4][R20.64], R18 ;  /* 0x0000001214007986 */ /* 0x000fe8000c101b04 */
[----:B------:R-:W-:Y:S04]  /*0670*/  STG.E.64 desc[UR4][R20.64+0x400], R16 ;  /* 0x0004001014007986 */ /* 0x000fe8000c101b04 */
[----:B------:R-:W-:Y:S04]  /*0680*/  STG.E.64 desc[UR4][R20.64+0x800], R12 ;  /* 0x0008000c14007986 */ /* 0x000fe8000c101b04 */
[----:B------:R-:W-:Y:S01]  /*0690*/  STG.E.64 desc[UR4][R20.64+0xc00], R4 ;  /* 0x000c000414007986 */ /* 0x000fe2000c101b04 */
[----:B------:R-:W-:Y:S05]  /*06a0*/  EXIT ;  /* 0x000000000000794d */ /* 0x000fea0003800000 */
.L_x_2749:
[----:B------:R-:W0:Y:S01]  /*06b0*/  S2R R3, SR_TID.X ;  /* 0x0000000000037919 */ /* 0x000e220000002100 */
[----:B------:R-:W-:Y:S01]  /*06c0*/  IMAD.MOV.U32 R4, RZ, RZ, RZ ;  /* 0x000000ffff047224 */ /* 0x000fe200078e00ff */
[----:B0-----:R-:W-:Y:S02]  /*06d0*/  ISETP.GE.AND P0, PT, R3, R2, PT ;  /* 0x000000020300720c */ /* 0x001fe40003f06270 */
[----:B------:R-:W-:-:S11]  /*06e0*/  MOV R23, R3 ;  /* 0x0000000300177202 */ /* 0x000fd60000000f00 */
[----:B------:R-:W-:Y:S01]  /*06f0*/  @!P0 IMAD.IADD R5, R0, 0x1, R23 ;  /* 0x0000000100058824 */ /* 0x000fe200078e0217 */
[----:B------:R-:W-:Y:S01]  /*0700*/  @!P0 IADD3 R23, R23, 0x80, RZ ;  /* 0x0000008017178810 */ /* 0x000fe20007ffe0ff */
[----:B------:R-:W0:Y:S03]  /*0710*/  @!P0 LDC.64 R14, c[0x0][0x238] ;  /* 0x00008e00ff0e8b82 */ /* 0x000e260000000a00 */
[----:B------:R-:W-:-:S05]  /*0720*/  ISETP.GE.AND P1, PT, R23, R2, PT ;  /* 0x000000021700720c */ /* 0x000fca0003f26270 */
[----:B------:R-:W1:Y:S08]  /*0730*/  @!P0 LDC.64 R18, c[0x0][0x240] ;  /* 0x00009000ff128b82 */ /* 0x000e700000000a00 */
[----:B------:R-:W-:Y:S01]  /*0740*/  @!P1 IMAD.IADD R21, R0, 0x1, R23 ;  /* 0x0000000100159824 */ /* 0x000fe200078e0217 */
[----:B------:R-:W-:Y:S01]  /*0750*/  @!P1 IADD3 R23, R23, 0x80, RZ ;  /* 0x0000008017179810 */ /* 0x000fe20007ffe0ff */
[----:B------:R-:W2:Y:S03]  /*0760*/  @!P1 LDC.64 R10, c[0x0][0x238] ;  /* 0x00008e00ff0a9b82 */ /* 0x000ea60000000a00 */
[----:B------:R-:W-:Y:S01]  /*0770*/  ISETP.GE.AND P2, PT, R23, R2, PT ;  /* 0x000000021700720c */ /* 0x000fe20003f46270 */
[----:B0-----:R-:W-:-:S04]  /*0780*/  @!P0 IMAD.WIDE.U32 R14, R5, 0x4, R14 ;  /* 0x00000004050e8825 */ /* 0x001fc800078e000e */
[----:B------:R-:W0:Y:S01]  /*0790*/  @!P1 LDC.64 R6, c[0x0][0x240] ;  /* 0x00009000ff069b82 */ /* 0x000e220000000a00 */
[----:B------:R3:W5:Y:S07]  /*07a0*/  @!P0 LDG.E R4, desc[UR4][R14.64] ;  /* 0x000000040e048981 */ /* 0x00076e000c1e1900 */
[----:B------:R-:W4:Y:S01]  /*07b0*/  @!P2 LDC.64 R12, c[0x0][0x238] ;  /* 0x00008e00ff0cab82 */ /* 0x000f220000000a00 */
[----:B------:R-:W-:Y:S01]  /*07c0*/  @!P2 IMAD.IADD R9, R0, 0x1, R23 ;  /* 0x000000010009a824 */ /* 0x000fe200078e0217 */
[----:B------:R-:W-:-:S04]  /*07d0*/  @!P2 IADD3 R23, R23, 0x80, RZ ;  /* 0x000000801717a810 */ /* 0x000fc80007ffe0ff */
[----:B------:R-:W-:Y:S01]  /*07e0*/  ISETP.GE.AND P3, PT, R23, R2, PT ;  /* 0x000000021700720c */ /* 0x000fe20003f66270 */
[----:B-1----:R-:W-:Y:S01]  /*07f0*/  @!P0 IMAD.WIDE.U32 R18, R5, 0x4, R18 ;  /* 0x0000000405128825 */ /* 0x002fe200078e0012 */
[----:B------:R-:W-:-:S03]  /*0800*/  HFMA2.MMA R5, -RZ, RZ, 0, 0 ;  /* 0x00000000ff057435 */ /* 0x000fc600000001ff */
[C---:B--2---:R-:W-:Y:S02]  /*0810*/  @!P1 IMAD.WIDE.U32 R16, R21.reuse, 0x4, R10 ;  /* 0x0000000415109825 */ /* 0x044fe400078e000a */
[----:B------:R-:W1:Y:S02]  /*0820*/  @!P2 LDC.64 R10, c[0x0][0x240] ;  /* 0x00009000ff0aab82 */ /* 0x000e640000000a00 */
[----:B0-----:R-:W-:-:S06]  /*0830*/  @!P1 IMAD.WIDE.U32 R20, R21, 0x4, R6 ;  /* 0x0000000415149825 */ /* 0x001fcc00078e0006 */
[----:B---3--:R-:W0:Y:S01]  /*0840*/  @!P3 LDC.64 R14, c[0x0][0x238] ;  /* 0x00008e00ff0ebb82 */ /* 0x008e220000000a00 */
[----:B------:R2:W5:Y:S01]  /*0850*/  @!P0 LDG.E R5, desc[UR4][R18.64] ;  /* 0x0000000412058981 */ /* 0x000562000c1e1900 */
[----:B----4-:R-:W-:Y:S01]  /*0860*/  @!P2 IMAD.WIDE.U32 R26, R9, 0x4, R12 ;  /* 0x00000004091aa825 */ /* 0x010fe200078e000c */
[----:B------:R-:W-:-:S05]  /*0870*/  CS2R R6, SRZ ;  /* 0x0000000000067805 */ /* 0x000fca000001ff00 */
[----:B------:R-:W3:Y:S01]  /*0880*/  @!P3 LDC.64 R12, c[0x0][0x240] ;  /* 0x00009000ff0cbb82 */ /* 0x000ee20000000a00 */
[----:B------:R0:W5:Y:S01]  /*0890*/  @!P1 LDG.E R6, desc[UR4][R16.64] ;  /* 0x0000000410069981 */ /* 0x000162000c1e1900 */
[----:B--2---:R-:W-:Y:S01]  /*08a0*/  @!P3 IADD3 R19, R0, R23, RZ ;  /* 0x000000170013b210 */ /* 0x004fe20007ffe0ff */
[----:B------:R-:W-:Y:S02]  /*08b0*/  @!P3 VIADD R23, R23, 0x80 ;  /* 0x000000801717b836 */ /* 0x000fe40000000000 */
[----:B------:R2:W5:Y:S03]  /*08c0*/  @!P1 LDG.E R7, desc[UR4][R20.64] ;  /* 0x0000000414079981 */ /* 0x000566000c1e1900 */
[----:B------:R-:W-:Y:S01]  /*08d0*/  ISETP.GE.AND P1, PT, R23, R2, PT ;  /* 0x000000021700720c */ /* 0x000fe20003f26270 */
[----:B-1----:R-:W-:Y:S01]  /*08e0*/  @!P2 IMAD.WIDE.U32 R28, R9, 0x4, R10 ;  /* 0x00000004091ca825 */ /* 0x002fe200078e000a */
[----:B------:R-:W-:-:S03]  /*08f0*/  MOV R9, RZ ;  /* 0x000000ff00097202 */ /* 0x000fc60000000f00 */
[----:B------:R-:W-:Y:S02]  /*0900*/  IMAD.MOV.U32 R8, RZ, RZ, RZ ;  /* 0x000000ffff087224 */ /* 0x000fe400078e00ff */
[C---:B0-----:R-:W-:Y:S01]  /*0910*/  @!P3 IMAD.WIDE.U32 R16, R19.reuse, 0x4, R14 ;  /* 0x000000041310b825 */ /* 0x041fe200078e000e */
[----:B------:R-:W5:Y:S04]  /*0920*/  @!P2 LDG.E R9, desc[UR4][R28.64] ;  /* 0x000000041c09a981 */ /* 0x000f68000c1e1900 */
[----:B------:R-:W5:Y:S01]  /*0930*/  @!P2 LDG.E R8, desc[UR4][R26.64] ;  /* 0x000000041a08a981 */ /* 0x000f62000c1e1900 */
[----:B------:R-:W0:Y:S01]  /*0940*/  @!P1 LDC.64 R24, c[0x0][0x238] ;  /* 0x00008e00ff189b82 */ /* 0x000e220000000a00 */
[----:B---3--:R-:W-:-:S04]  /*0950*/  @!P3 IMAD.WIDE.U32 R18, R19, 0x4, R12 ;  /* 0x000000041312b825 */ /* 0x008fc800078e000c */
[----:B------:R-:W-:-:S03]  /*0960*/  @!P1 IMAD.IADD R13, R0, 0x1, R23 ;  /* 0x00000001000d9824 */ /* 0x000fc600078e0217 */
[----:B------:R-:W1:Y:S01]  /*0970*/  @!P1 LDC.64 R14, c[0x0][0x240] ;  /* 0x00009000ff0e9b82 */ /* 0x000e620000000a00 */
[----:B------:R-:W-:-:S04]  /*0980*/  @!P1 IADD3 R23, R23, 0x80, RZ ;  /* 0x0000008017179810 */ /* 0x000fc80007ffe0ff */
[----:B------:R-:W-:Y:S02]  /*0990*/  ISETP.GE.AND P2, PT, R23, R2, PT ;  /* 0x000000021700720c */ /* 0x000fe40003f46270 */
[----:B------:R-:W-:-:S06]  /*09a0*/  CS2R R10, SRZ ;  /* 0x00000000000a7805 */ /* 0x000fcc000001ff00 */
[----:B------:R3:W5:Y:S01]  /*09b0*/  @!P3 LDG.E R10, desc[UR4][R16.64] ;  /* 0x00000004100ab981 */ /* 0x000762000c1e1900 */
[C---:B0-----:R-:W-:Y:S01]  /*09c0*/  @!P1 IMAD.WIDE.U32 R24, R13.reuse, 0x4, R24 ;  /* 0x000000040d189825 */ /* 0x041fe200078e0018 */
[----:B--2---:R-:W-:Y:S02]  /*09d0*/  MOV R20, RZ ;  /* 0x000000ff00147202 */ /* 0x004fe40000000f00 */
[----:B------:R0:W5:Y:S01]  /*09e0*/  @!P3 LDG.E R11, desc[UR4][R18.64] ;  /* 0x00000004120bb981 */ /* 0x000162000c1e1900 */
[----:B---3--:R-:W2:Y:S01]  /*09f0*/  @!P2 LDC.64 R16, c[0x0][0x238] ;  /* 0x00008e00ff10ab82 */ /* 0x008ea20000000a00 */
[----:B-1----:R-:W-:Y:S01]  /*0a00*/  @!P1 IMAD.WIDE.U32 R14, R13, 0x4, R14 ;  /* 0x000000040d0e9825 */ /* 0x002fe200078e000e */
[----:B------:R-:W-:-:S03]  /*0a10*/  HFMA2.MMA R13, -RZ, RZ, 0, 0 ;  /* 0x00000000ff0d7435 */ /* 0x000fc600000001ff */
[----:B------:R-:W-:Y:S02]  /*0a20*/  IMAD.MOV.U32 R12, RZ, RZ, RZ ;  /* 0x000000ffff0c7224 */ /* 0x000fe400078e00ff */
[----:B------:R-:W-:Y:S01]  /*0a30*/  @!P2 IMAD.IADD R21, R0, 0x1, R23 ;  /* 0x000000010015a824 */ /* 0x000fe200078e0217 */
[----:B0-----:R-:W0:Y:S01]  /*0a40*/  @!P2 LDC.64 R18, c[0x0][0x240] ;  /* 0x00009000ff12ab82 */ /* 0x001e220000000a00 */
[----:B------:R-:W-:Y:S02]  /*0a50*/  @!P2 VIADD R23, R23, 0x80 ;  /* 0x000000801717a836 */ /* 0x000fe40000000000 */
[----:B------:R-:W5:Y:S04]  /*0a60*/  @!P1 LDG.E R12, desc[UR4][R24.64] ;  /* 0x00000004180c9981 */ /* 0x000f68000c1e1900 */
[----:B------:R1:W5:Y:S01]  /*0a70*/  @!P1 LDG.E R13, desc[UR4][R14.64] ;  /* 0x000000040e0d9981 */ /* 0x000362000c1e1900 */
[----:B------:R-:W-:Y:S01]  /*0a80*/  ISETP.GE.AND P1, PT, R23, R2, PT ;  /* 0x000000021700720c */ /* 0x000fe20003f26270 */
[----:B--2---:R-:W-:-:S05]  /*0a90*/  @!P2 IMAD.WIDE.U32 R16, R21, 0x4, R16 ;  /* 0x000000041510a825 */ /* 0x004fca00078e0010 */
[----:B------:R2:W5:Y:S07]  /*0aa0*/  @!P2 LDG.E R20, desc[UR4][R16.64] ;  /* 0x000000041014a981 */ /* 0x00056e000c1e1900 */
[----:B-1----:R-:W1:Y:S08]  /*0ab0*/  @!P1 LDC.64 R14, c[0x0][0x238] ;  /* 0x00008e00ff0e9b82 */ /* 0x002e700000000a00 */
[----:B--2---:R-:W2:Y:S01]  /*0ac0*/  @!P1 LDC.64 R16, c[0x0][0x240] ;  /* 0x00009000ff109b82 */ /* 0x004ea20000000a00 */
[----:B------:R-:W-:Y:S01]  /*0ad0*/  @!P1 IMAD.IADD R25, R0, 0x1, R23 ;  /* 0x0000000100199824 */ /* 0x000fe200078e0217 */
[----:B------:R-:W-:Y:S01]  /*0ae0*/  MOV R22, RZ ;  /* 0x000000ff00167202 */ /* 0x000fe20000000f00 */
[----:B------:R-:W-:Y:S01]  /*0af0*/  IMAD.MOV.U32 R24, RZ, RZ, RZ ;  /* 0x000000ffff187224 */ /* 0x000fe200078e00ff */
[----:B------:R-:W-:Y:S01]  /*0b00*/  @!P1 IADD3 R23, R23, 0x80, RZ ;  /* 0x0000008017179810 */ /* 0x000fe20007ffe0ff */
[----:B0-----:R-:W-:Y:S01]  /*0b10*/  @!P2 IMAD.WIDE.U32 R18, R21, 0x4, R18 ;  /* 0x000000041512a825 */ /* 0x001fe200078e0012 */
[----:B------:R-:W-:-:S03]  /*0b20*/  HFMA2.MMA R21, -RZ, RZ, 0, 0 ;  /* 0x00000000ff157435 */ /* 0x000fc600000001ff */
[----:B-1----:R-:W-:-:S07]  /*0b30*/  @!P1 IMAD.WIDE.U32 R14, R25, 0x4, R14 ;  /* 0x00000004190e9825 */ /* 0x002fce00078e000e */
[----:B------:R0:W5:Y:S04]  /*0b40*/  @!P2 LDG.E R21, desc[UR4][R18.64] ;  /* 0x000000041215a981 */ /* 0x000168000c1e1900 */
[----:B------:R1:W5:Y:S01]  /*0b50*/  @!P1 LDG.E R22, desc[UR4][R14.64] ;  /* 0x000000040e169981 */ /* 0x000362000c1e1900 */
[----:B--2---:R-:W-:-:S05]  /*0b60*/  @!P1 IMAD.WIDE.U32 R16, R25, 0x4, R16 ;  /* 0x0000000419109825 */ /* 0x004fca00078e0010 */
[----:B------:R2:W5:Y:S01]  /*0b70*/  @!P1 LDG.E R24, desc[UR4][R16.64] ;  /* 0x0000000410189981 */ /* 0x000562000c1e1900 */
[----:B------:R-:W-:-:S13]  /*0b80*/  ISETP.GE.AND P1, PT, R23, R2, PT ;  /* 0x000000021700720c */ /* 0x000fda0003f26270 */
[----:B0-----:R-:W0:Y:S08]  /*0b90*/  @!P1 LDC.64 R18, c[0x0][0x238] ;  /* 0x00008e00ff129b82 */ /* 0x001e300000000a00 */
[----:B-1----:R-:W1:Y:S01]  /*0ba0*/  @!P1 LDC.64 R14, c[0x0][0x240] ;  /* 0x00009000ff0e9b82 */ /* 0x002e620000000a00 */
[----:B------:R-:W-:Y:S01]  /*0bb0*/  @!P1 IMAD.IADD R25, R0, 0x1, R23 ;  /* 0x0000000100199824 */ /* 0x000fe200078e0217 */
[----:B------:R-:W-:-:S03]  /*0bc0*/  HFMA2.MMA R23, -RZ, RZ, 0, 0 ;  /* 0x00000000ff177435 */ /* 0x000fc600000001ff */
[----:B0-----:R-:W-:-:S07]  /*0bd0*/  @!P1 IMAD.WIDE.U32 R18, R25, 0x4, R18 ;  /* 0x0000000419129825 */ /* 0x001fce00078e0012 */
[----:B------:R2:W5:Y:S01]  /*0be0*/  @!P1 LDG.E R23, desc[UR4][R18.64] ;  /* 0x0000000412179981 */ /* 0x000562000c1e1900 */
[----:B-1----:R-:W-:-:S04]  /*0bf0*/  @!P1 IMAD.WIDE.U32 R14, R25, 0x4, R14 ;  /* 0x00000004190e9825 */ /* 0x002fc800078e000e */
[----:B------:R-:W-:-:S06]  /*0c00*/  IMAD.MOV.U32 R25, RZ, RZ, RZ ;  /* 0x000000ffff197224 */ /* 0x000fcc00078e00ff */
[----:B------:R2:W5:Y:S01]  /*0c10*/  @!P1 LDG.E R25, desc[UR4][R14.64] ;  /* 0x000000040e199981 */ /* 0x000562000c1e1900 */
[----:B------:R-:W-:Y:S04]  /*0c20*/  BSSY B0, `(.L_x_2766) ;  /* 0x000000a000007945 */ /* 0x000fe80003800000 */
[----:B------:R-:W-:Y:S05]  /*0c30*/  @P0 BRA `(.L_x_2767) ;  /* 0x0000000000200947 */ /* 0x000fea0003800000 */
[----:B-----5:R-:W-:Y:S02]  /*0c40*/  FSETP.GTU.FTZ.AND P1, PT, R5, -3, PT ;  /* 0xc04000000500780b */ /* 0x020fe40003f3c000 */
[----:B--2---:R-:W-:-:S11]  /*0c50*/  MOV R15, RZ ;  /* 0x000000ff000f7202 */ /* 0x004fd60000000f00 */
[----:B------:R-:W-:Y:S05]  /*0c60*/  @!P1 BRA `(.L_x_2767) ;  /* 0x0000000000149947 */ /* 0x000fea0003800000 */
[----:B------:R-:W-:Y:S02]  /*0c70*/  FSETP.GEU.FTZ.AND P1, PT, R5, 3, PT ;  /* 0x404000000500780b */ /* 0x000fe40003f3e000 */
[----:B------:R-:W-:-:S11]  /*0c80*/  MOV R15, R4 ;  /* 0x00000004000f7202 */ /* 0x000fd60000000f00 */
[----:B------:R-:W-:-:S04]  /*0c90*/  @!P1 IMAD.MOV.U32 R14, RZ, RZ, 0x3eaaaaab ;  /* 0x3eaaaaabff0e9424 */ /* 0x000fc800078e00ff */
[----:B------:R-:W-:-:S04]  /*0ca0*/  @!P1 FFMA.FTZ R5, R5, R14, 0.5 ;  /* 0x3f00000005059423 */ /* 0x000fc8000001000e */
[----:B------:R-:W-:-:S07]  /*0cb0*/  @!P1 FMUL.FTZ R15, R5, R4 ;  /* 0x00000004050f9220 */ /* 0x000fce0000410000 */
.L_x_2767:
[----:B------:R-:W-:Y:S05]  /*0cc0*/  BSYNC B0 ;  /* 0x0000000000007941 */ /* 0x000fea0003800000 */
.L_x_2766:
[----:B--2---:R-:W-:Y:S01]  /*0cd0*/  VIADD R17, R3, 0x80 ;  /* 0x0000008003117836 */ /* 0x004fe20000000000 */
[----:B------:R-:W-:Y:S04]  /*0ce0*/  BSSY B0, `(.L_x_2768) ;  /* 0x000000b000007945 */ /* 0x000fe80003800000 */
[----:B------:R-:W-:-:S13]  /*0cf0*/  ISETP.GE.AND P1, PT, R17, R2, PT ;  /* 0x000000021100720c */ /* 0x000fda0003f26270 */
        /* <DEDUP_REMOVED lines=9> */
.L_x_2769:
[----:B------:R-:W-:Y:S05]  /*0d90*/  BSYNC B0 ;  /* 0x0000000000007941 */ /* 0x000fea0003800000 */
.L_x_2768:
[----:B-----5:R-:W-:Y:S01]  /*0da0*/  VIADD R5, R3, 0x100 ;  /* 0x0000010003057836 */ /* 0x020fe20000000000 */
[----:B------:R-:W-:Y:S04]  /*0db0*/  BSSY B0, `(.L_x_2770) ;  /* 0x000000b000007945 */ /* 0x000fe80003800000 */
[----:B------:R-:W-:-:S13]  /*0dc0*/  ISETP.GE.AND P1, PT, R5, R2, PT ;  /* 0x000000020500720c */ /* 0x000fda0003f26270 */
[----:B------:R-:W-:Y:S05]  /*0dd0*/  @P1 BRA `(.L_x_2771) ;  /* 0x0000000000201947 */ /* 0x000fea0003800000 */
[----:B------:R-:W-:Y:S02]  /*0de0*/  FSETP.GTU.FTZ.AND P1, PT, R9, -3, PT ;  /* 0xc04000000900780b */ /* 0x000fe40003f3c000 */
[----:B------:R-:W-:-:S11]  /*0df0*/  MOV R6, RZ ;  /* 0x000000ff00067202 */ /* 0x000fd60000000f00 */
[----:B------:R-:W-:Y:S05]  /*0e00*/  @!P1 BRA `(.L_x_2771) ;  /* 0x0000000000149947 */ /* 0x000fea0003800000 */
[----:B------:R-:W-:Y:S02]  /*0e10*/  FSETP.GEU.FTZ.AND P1, PT, R9, 3, PT ;  /* 0x404000000900780b */ /* 0x000fe40003f3e000 */
[----:B------:R-:W-:-:S11]  /*0e20*/  MOV R6, R8 ;  /* 0x0000000800067202 */ /* 0x000fd60000000f00 */
[----:B------:R-:W-:-:S04]  /*0e30*/  @!P1 IMAD.MOV.U32 R4, RZ, RZ, 0x3eaaaaab ;  /* 0x3eaaaaabff049424 */ /* 0x000fc800078e00ff */
[----:B------:R-:W-:-:S04]  /*0e40*/  @!P1 FFMA.FTZ R9, R9, R4, 0.5 ;  /* 0x3f00000009099423 */ /* 0x000fc80000010004 */
[----:B------:R-:W-:-:S07]  /*0e50*/  @!P1 FMUL.FTZ R6, R9, R8 ;  /* 0x0000000809069220 */ /* 0x000fce0000410000 */
.L_x_2771:
[----:B------:R-:W-:Y:S05]  /*0e60*/  BSYNC B0 ;  /* 0x0000000000007941 */ /* 0x000fea0003800000 */
.L_x_2770:
[C---:B------:R-:W-:Y:S01]  /*0e70*/  VIADD R5, R3.reuse, 0x180 ;  /* 0x0000018003057836 */ /* 0x040fe20000000000 */
[----:B------:R-:W-:Y:S01]  /*0e80*/  IADD3 R7, R3, 0x200, RZ ;  /* 0x0000020003077810 */ /* 0x000fe20007ffe0ff */
[----:B------:R-:W-:Y:S03]  /*0e90*/  BSSY B0, `(.L_x_2772) ;  /* 0x0000015000007945 */ /* 0x000fe60003800000 */
[-C--:B------:R-:W-:Y:S02]  /*0ea0*/  ISETP.GE.AND P5, PT, R5, R2.reuse, PT ;  /* 0x000000020500720c */ /* 0x080fe40003fa6270 */
[----:B------:R-:W0:Y:S01]  /*0eb0*/  @!P0 LDC.64 R4, c[0x0][0x230] ;  /* 0x00008c00ff048b82 */ /* 0x000e220000000a00 */
[----:B------:R-:W-:Y:S01]  /*0ec0*/  ISETP.GE.AND P4, PT, R7, R2, PT ;  /* 0x000000020700720c */ /* 0x000fe20003f86270 */
[----:B------:R-:W-:-:S05]  /*0ed0*/  VIADD R7, R3, 0x280 ;  /* 0x0000028003077836 */ /* 0x000fca0000000000 */
[----:B------:R-:W-:Y:S02]  /*0ee0*/  ISETP.GE.AND P3, PT, R7, R2, PT ;  /* 0x000000020700720c */ /* 0x000fe40003f66270 */
[----:B------:R-:W-:-:S04]  /*0ef0*/  IADD3 R7, R3, 0x300, RZ ;  /* 0x0000030003077810 */ /* 0x000fc80007ffe0ff */
[----:B------:R-:W-:Y:S01]  /*0f00*/  ISETP.GE.AND P1, PT, R7, R2, PT ;  /* 0x000000020700720c */ /* 0x000fe20003f26270 */
[----:B------:R-:W-:-:S05]  /*0f10*/  VIADD R7, R3, 0x380 ;  /* 0x0000038003077836 */ /* 0x000fca0000000000 */
[----:B------:R-:W-:Y:S02]  /*0f20*/  ISETP.GE.AND P2, PT, R7, R2, PT ;  /* 0x000000020700720c */ /* 0x000fe40003f46270 */
[----:B------:R-:W-:-:S05]  /*0f30*/  @!P0 IADD3 R7, R0, R3, RZ ;  /* 0x0000000300078210 */ /* 0x000fca0007ffe0ff */
[----:B0-----:R-:W-:Y:S01]  /*0f40*/  @!P0 IMAD.WIDE.U32 R4, R7, 0x4, R4 ;  /* 0x0000000407048825 */ /* 0x001fe200078e0004 */
[----:B------:R-:W-:Y:S06]  /*0f50*/  @P5 BRA `(.L_x_2773) ;  /* 0x0000000000205947 */ /* 0x000fec0003800000 */
[----:B------:R-:W-:Y:S01]  /*0f60*/  FSETP.GTU.FTZ.AND P5, PT, R11, -3, PT ;  /* 0xc04000000b00780b */ /* 0x000fe20003fbc000 */
[----:B------:R-:W-:-:S12]  /*0f70*/  IMAD.MOV.U32 R7, RZ, RZ, RZ ;  /* 0x000000ffff077224 */ /* 0x000fd800078e00ff */
[----:B------:R-:W-:Y:S05]  /*0f80*/  @!P5 BRA `(.L_x_2773) ;  /* 0x000000000014d947 */ /* 0x000fea0003800000 */
[----:B------:R-:W-:Y:S01]  /*0f90*/  FSETP.GEU.FTZ.AND P5, PT, R11, 3, PT ;  /* 0x404000000b00780b */ /* 0x000fe20003fbe000 */
[----:B------:R-:W-:-:S12]  /*0fa0*/  IMAD.MOV.U32 R7, RZ, RZ, R10 ;  /* 0x000000ffff077224 */ /* 0x000fd800078e000a */
[----:B------:R-:W-:-:S05]  /*0fb0*/  @!P5 MOV R8, 0x3eaaaaab ;  /* 0x3eaaaaab0008d802 */ /* 0x000fca0000000f00 */
[----:B------:R-:W-:-:S04]  /*0fc0*/  @!P5 FFMA.FTZ R11, R11, R8, 0.5 ;  /* 0x3f0000000b0bd423 */ /* 0x000fc80000010008 */
[----:B------:R-:W-:-:S07]  /*0fd0*/  @!P5 FMUL.FTZ R7, R11, R10 ;  /* 0x0000000a0b07d220 */ /* 0x000fce0000410000 */
.L_x_2773:
[----:B------:R-:W-:Y:S05]  /*0fe0*/  BSYNC B0 ;  /* 0x0000000000007941 */ /* 0x000fea0003800000 */
.L_x_2772:
[----:B------:R-:W-:Y:S04]  /*0ff0*/  BSSY B0, `(.L_x_2774) ;  /* 0x000000a000007945 */ /* 0x000fe80003800000 */
[----:B------:R-:W-:Y:S05]  /*1000*/  @P4 BRA `(.L_x_2775) ;  /* 0x0000000000204947 */ /* 0x000fea0003800000 */
[----:B------:R-:W-:Y:S01]  /*1010*/  FSETP.GTU.FTZ.AND P4, PT, R13, -3, PT ;  /* 0xc04000000d00780b */ /* 0x000fe20003f9c000 */
[----:B------:R-:W-:-:S12]  /*1020*/  HFMA2.MMA R8, -RZ, RZ, 0, 0 ;  /* 0x00000000ff087435 */ /* 0x000fd800000001ff */
[----:B------:R-:W-:Y:S05]  /*1030*/  @!P4 BRA `(.L_x_2775) ;  /* 0x000000000014c947 */ /* 0x000fea0003800000 */
[----:B------:R-:W-:Y:S02]  /*1040*/  FSETP.GEU.FTZ.AND P4, PT, R13, 3, PT ;  /* 0x404000000d00780b */ /* 0x000fe40003f9e000 */
[----:B------:R-:W-:-:S11]  /*1050*/  MOV R8, R12 ;  /* 0x0000000c00087202 */ /* 0x000fd60000000f00 */
[----:B------:R-:W-:-:S04]  /*1060*/  @!P4 IMAD.MOV.U32 R10, RZ, RZ, 0x3eaaaaab ;  /* 0x3eaaaaabff0ac424 */ /* 0x000fc800078e00ff */
[----:B------:R-:W-:-:S04]  /*1070*/  @!P4 FFMA.FTZ R13, R13, R10, 0.5 ;  /* 0x3f0000000d0dc423 */ /* 0x000fc8000001000a */
[----:B------:R-:W-:-:S07]  /*1080*/  @!P4 FMUL.FTZ R8, R13, R12 ;  /* 0x0000000c0d08c220 */ /* 0x000fce0000410000 */
.L_x_2775:
[----:B------:R-:W-:Y:S05]  /*1090*/  BSYNC B0 ;  /* 0x0000000000007941 */ /* 0x000fea0003800000 */
.L_x_2774:
[----:B------:R-:W-:Y:S04]  /*10a0*/  BSSY B0, `(.L_x_2776) ;  /* 0x000000a000007945 */ /* 0x000fe80003800000 */
[----:B------:R-:W-:Y:S05]  /*10b0*/  @P3 BRA `(.L_x_2777) ;  /* 0x0000000000203947 */ /* 0x000fea0003800000 */
        /* <DEDUP_REMOVED lines=8> */
.L_x_2777:
[----:B------:R-:W-:Y:S05]  /*1140*/  BSYNC B0 ;  /* 0x0000000000007941 */ /* 0x000fea0003800000 */
.L_x_2776:
        /* <DEDUP_REMOVED lines=10> */
.L_x_2779:
[----:B------:R-:W-:Y:S05]  /*11f0*/  BSYNC B0 ;  /* 0x0000000000007941 */ /* 0x000fea0003800000 */
.L_x_2778:
        /* <DEDUP_REMOVED lines=10> */
.L_x_2781:
[----:B------:R-:W-:Y:S05]  /*12a0*/  BSYNC B0 ;  /* 0x0000000000007941 */ /* 0x000fea0003800000 */
.L_x_2780:
[----:B------:R-:W-:Y:S01]  /*12b0*/  @!P0 MOV R3, R17 ;  /* 0x0000001100038202 */ /* 0x000fe20000000f00 */
[----:B------:R0:W-:Y:S01]  /*12c0*/  @!P0 STG.E desc[UR4][R4.64], R15 ;  /* 0x0000000f04008986 */ /* 0x0001e2000c101904 */
        /* <DEDUP_REMOVED lines=9> */
[----:B------:R0:W-:Y:S07]  /*1360*/  STG.E desc[UR4][R4.64], R14 ;  /* 0x0000000e04007986 */ /* 0x0001ee000c101904 */
[----:B------:R-:W-:Y:S05]  /*1370*/  @P0 BRA `(.L_x_2785) ;  /* 0x0000000000300947 */ /* 0x000fea0003800000 */
[----:B0-----:R-:W0:Y:S01]  /*1380*/  LDC.64 R4, c[0x0][0x230] ;  /* 0x00008c00ff047b82 */ /* 0x001e220000000a00 */
[----:B------:R-:W-:Y:S01]  /*1390*/  IMAD.IADD R13, R0, 0x1, R3 ;  /* 0x00000001000d7824 */ /* 0x000fe200078e0203 */
[----:B------:R-:W-:-:S03]  /*13a0*/  IADD3 R3, R3, 0x80, RZ ;  /* 0x0000008003037810 */ /* 0x000fc60007ffe0ff */
[----:B0-----:R-:W-:-:S05]  /*13b0*/  IMAD.WIDE.U32 R4, R13, 0x4, R4 ;  /* 0x000000040d047825 */ /* 0x001fca00078e0004 */
[----:B------:R0:W-:Y:S02]  /*13c0*/  STG.E desc[UR4][R4.64], R6 ;  /* 0x0000000604007986 */ /* 0x0001e4000c101904 */
.L_x_2784:
[----:B------:R-:W-:-:S13]  /*13d0*/  ISETP.GE.AND P0, PT, R3, R2, PT ;  /* 0x000000020300720c */ /* 0x000fda0003f06270 */
[----:B------:R-:W-:Y:S05]  /*13e0*/  @P0 BRA `(.L_x_2786) ;  /* 0x0000000000300947 */ /* 0x000fea0003800000 */
[----:B0-----:R-:W0:Y:S01]  /*13f0*/  LDC.64 R4, c[0x0][0x230] ;  /* 0x00008c00ff047b82 */ /* 0x001e220000000a00 */
[----:B------:R-:W-:Y:S01]  /*1400*/  IMAD.IADD R13, R0, 0x1, R3 ;  /* 0x00000001000d7824 */ /* 0x000fe200078e0203 */
[----:B------:R-:W-:-:S03]  /*1410*/  IADD3 R3, R3, 0x80, RZ ;  /* 0x0000008003037810 */ /* 0x000fc60007ffe0ff */
[----:B0-----:R-:W-:-:S05]  /*1420*/  IMAD.WIDE.U32 R4, R13, 0x4, R4 ;  /* 0x000000040d047825 */ /* 0x001fca00078e0004 */
[----:B------:R1:W-:Y:S02]  /*1430*/  STG.E desc[UR4][R4.64], R7 ;  /* 0x0000000704007986 */ /* 0x0003e4000c101904 */
.L_x_2785:
[----:B------:R-:W-:-:S13]  /*1440*/  ISETP.GE.AND P0, PT, R3, R2, PT ;  /* 0x000000020300720c */ /* 0x000fda0003f06270 */
[----:B------:R-:W-:Y:S05]  /*1450*/  @P0 BRA `(.L_x_2787) ;  /* 0x0000000000340947 */ /* 0x000fea0003800000 */
[----:B01----:R-:W0:Y:S01]  /*1460*/  LDC.64 R4, c[0x0][0x230] ;  /* 0x00008c00ff047b82 */ /* 0x003e220000000a00 */
[----:B------:R-:W-:Y:S01]  /*1470*/  IMAD.IADD R7, R0, 0x1, R3 ;  /* 0x0000000100077824 */ /* 0x000fe200078e0203 */
[----:B------:R-:W-:-:S03]  /*1480*/  IADD3 R3, R3, 0x80, RZ ;  /* 0x0000008003037810 */ /* 0x000fc60007ffe0ff */
[----:B0-----:R-:W-:-:S05]  /*1490*/  IMAD.WIDE.U32 R4, R7, 0x4, R4 ;  /* 0x0000000407047825 */ /* 0x001fca00078e0004 */
[----:B------:R1:W-:Y:S02]  /*14a0*/  STG.E desc[UR4][R4.64], R8 ;  /* 0x0000000804007986 */ /* 0x0003e4000c101904 */
.L_x_2786:
[----:B------:R-:W-:-:S13]  /*14b0*/  ISETP.GE.AND P0, PT, R3, R2, PT ;  /* 0x000000020300720c */ /* 0x000fda0003f06270 */
[----:B------:R-:W-:Y:S05]  /*14c0*/  @P0 BREAK B1 ;  /* 0x0000000000010942 */ /* 0x000fea0003800000 */
[----:B------:R-:W-:Y:S05]  /*14d0*/  @P0 BRA `(.L_x_2788) ;  /* 0x0000000000300947 */ /* 0x000fea0003800000 */
[----:B01----:R-:W0:Y:S01]  /*14e0*/  LDC.64 R4, c[0x0][0x230] ;  /* 0x00008c00ff047b82 */ /* 0x003e220000000a00 */
[----:B------:R-:W-:Y:S01]  /*14f0*/  IMAD.IADD R7, R0, 0x1, R3 ;  /* 0x0000000100077824 */ /* 0x000fe200078e0203 */
[----:B------:R-:W-:-:S03]  /*1500*/  IADD3 R3, R3, 0x80, RZ ;  /* 0x0000008003037810 */ /* 0x000fc60007ffe0ff */
[----:B0-----:R-:W-:-:S05]  /*1510*/  IMAD.WIDE.U32 R4, R7, 0x4, R4 ;  /* 0x0000000407047825 */ /* 0x001fca00078e0004 */
[----:B------:R2:W-:Y:S02]  /*1520*/  STG.E desc[UR4][R4.64], R9 ;  /* 0x0000000904007986 */ /* 0x0005e4000c101904 */
.L_x_2787:
[----:B------:R-:W-:Y:S05]  /*1530*/  BSYNC B1 ;  /* 0x0000000000017941 */ /* 0x000fea0003800000 */
.L_x_2783:
[----:B------:R-:W-:-:S13]  /*1540*/  ISETP.GE.AND P0, PT, R3, R2, PT ;  /* 0x000000020300720c */ /* 0x000fda0003f06270 */
[----:B012---:R-:W0:Y:S01]  /*1550*/  @!P0 LDC.64 R4, c[0x0][0x230] ;  /* 0x00008c00ff048b82 */ /* 0x007e220000000a00 */
[----:B------:R-:W-:Y:S01]  /*1560*/  @!P0 IMAD.IADD R7, R0, 0x1, R3 ;  /* 0x0000000100078824 */ /* 0x000fe200078e0203 */
[----:B------:R-:W-:-:S03]  /*1570*/  @!P0 IADD3 R3, R3, 0x80, RZ ;  /* 0x0000008003038810 */ /* 0x000fc60007ffe0ff */
[----:B0-----:R-:W-:-:S05]  /*1580*/  @!P0 IMAD.WIDE.U32 R4, R7, 0x4, R4 ;  /* 0x0000000407048825 */ /* 0x001fca00078e0004 */
[----:B------:R2:W-:Y:S02]  /*1590*/  @!P0 STG.E desc[UR4][R4.64], R11 ;  /* 0x0000000b04008986 */ /* 0x0005e4000c101904 */
.L_x_2788:
[----:B------:R-:W-:Y:S05]  /*15a0*/  BSYNC B0 ;  /* 0x0000000000007941 */ /* 0x000fea0003800000 */
.L_x_2782:
[----:B------:R-:W-:Y:S05]  /*15b0*/  WARPSYNC.ALL ;  /* 0x0000000000007948 */ /* 0x000fea0003800000 */
[----:B------:R-:W-:-:S13]  /*15c0*/  ISETP.GE.AND P0, PT, R3, R2, PT ;  /* 0x000000020300720c */ /* 0x000fda0003f06270 */
[----:B------:R-:W-:Y:S05]  /*15d0*/  @P0 EXIT ;  /* 0x000000000000094d */ /* 0x000fea0003800000 */
[----:B012---:R-:W0:Y:S01]  /*15e0*/  LDC.64 R4, c[0x0][0x230] ;  /* 0x00008c00ff047b82 */ /* 0x007e220000000a00 */
[----:B------:R-:W-:-:S04]  /*15f0*/  IMAD.IADD R3, R0, 0x1, R3 ;  /* 0x0000000100037824 */ /* 0x000fc800078e0203 */
[----:B0-----:R-:W-:-:S05]  /*1600*/  IMAD.WIDE.U32 R2, R3, 0x4, R4 ;  /* 0x0000000403027825 */ /* 0x001fca00078e0004 */
[----:B------:R-:W-:Y:S01]  /*1610*/  STG.E desc[UR4][R2.64], R10 ;  /* 0x0000000a02007986 */ /* 0x000fe2000c101904 */
[----:B------:R-:W-:Y:S05]  /*1620*/  EXIT ;  /* 0x000000000000794d */ /* 0x000fea0003800000 */
.L_x_2789:
        /* <DEDUP_REMOVED lines=13> */
.L_x_6622:


//--------------------- .text._ZN2at6native29vectorized_elementwise_kernelILi4EZZZNS0_66_GLOBAL__N__a0cfb035_28_ActivationHardswishKernel_cu_f5210f67_355225hardswish_backward_kernelERNS_14TensorIteratorEENKUlvE_clEvENKUlvE0_clEvEUlffE_St5arrayIPcLm3EEEEviT0_T1_ --------------------------
	.section	.text._ZN2at6native29vectorized_elementwise_kernelILi4EZZZNS0_66_GLOBAL__N__a0cfb035_28_ActivationHardswishKernel_cu_f5210f67_355225hardswish_backward_kernelERNS_14TensorIteratorEENKUlvE_clEvENKUlvE0_clEvEUlffE_St5arrayIPcLm3EEEEviT0_T1_,"ax",@progbits
	.align	128
        .global         _ZN2at6native29vectorized_elementwise_kernelILi4EZZZNS0_66_GLOBAL__N__a0cfb035_28_ActivationHardswishKernel_cu_f5210f67_355225hardswish_backward_kernelERNS_14TensorIteratorEENKUlvE_clEvENKUlvE0_clEvEUlffE_St5arrayIPcLm3EEEEviT0_T1_
        .type           _ZN2at6native29vectorized_elementwise_kernelILi4EZZZNS0_66_GLOBAL__N__a0cfb035_28_ActivationHardswishKernel_cu_f5210f67_355225hardswish_backward_kernelERNS_14TensorIteratorEENKUlvE_clEvENKUlvE0_clEvEUlffE_St5arrayIPcLm3EEEEviT0_T1_,@function
        .size           _ZN2at6native29vectorized_elementwise_kernelILi4EZZZNS0_66_GLOBAL__N__a0cfb035_28_ActivationHardswishKernel_cu_f5210f67_355225hardswish_backward_kernelERNS_14TensorIteratorEENKUlvE_clEvENKUlvE0_clEvEUlffE_St5arrayIPcLm3EEEEviT0_T1_,(.L_x_6623 - _ZN2at6native29vectorized_elementwise_kernelILi4EZZZNS0_66_GLOBAL__N__a0cfb035_28_ActivationHardswishKernel_cu_f5210f67_355225hardswish_backward_kernelERNS_14TensorIteratorEENKUlvE_clEvENKUlvE0_clEvEUlffE_St5arrayIPcLm3EEEEviT0_T1_)
        .other          _ZN2at6native29vectorized_elementwise_kernelILi4EZZZNS0_66_GLOBAL__N__a0cfb035_28_ActivationHardswishKernel_cu_f5210f67_355225hardswish_backward_kernelERNS_14TensorIteratorEENKUlvE_clEvENKUlvE0_clEvEUlffE_St5arrayIPcLm3EEEEviT0_T1_,@"STO_CUDA_ENTRY STV_DEFAULT"
_ZN2at6native29vectorized_elementwise_kernelILi4EZZZNS0_66_GLOBAL__N__a0cfb035_28_ActivationHardswishKernel_cu_f5210f67_355225hardswish_backward_kernelERNS_14TensorIteratorEENKUlvE_clEvENKUlvE0_clEvEUlffE_St5arrayIPcLm3EEEEviT0_T1_:
.text._ZN2at6native29vectorized_elementwise_kernelILi4EZZZNS0_66_GLOBAL__N__a0cfb035_28_ActivationHardswishKernel_cu_f5210f67_355225hardswish_backward_kernelERNS_14TensorIteratorEENKUlvE_clEvENKUlvE0_clEvEUlffE_St5arrayIPcLm3EEEEviT0_T1_:
        /* <DEDUP_REMOVED lines=13> */
[----:B0-----:R-:W-:-:S05]  /*00d0*/  IMAD.WIDE.U32 R26, R2, 0x10, R4 ;  /* 0x00000010021a7825 */ /* 0x001fca00078e0004 */
[----:B------:R-:W4:Y:S01]  /*00e0*/  LDG.E.128 R4, desc[UR4][R26.64] ;  /* 0x000000041a047981 */ /* 0x000f22000c1e1d00 */
[----:B--2---:R-:W-:-:S03]  /*00f0*/  IMAD.WIDE R8, R0, 0x4, R8 ;  /* 0x0000000400087825 */ /* 0x004fc600078e0208 */
[----:B------:R0:W5:Y:S01]  /*0100*/  LDG.E.128 R12, desc[UR4][R26.64+0x800] ;  /* 0x000800041a0c7981 */ /* 0x000162000c1e1d00 */
[----:B------:R-:W-:-:S05]  /*0110*/  IMAD.WIDE.U32 R22, R2, 0x10, R8 ;  /* 0x0000001002167825 */ /* 0x000fca00078e0008 */
[----:B------:R0:W5:Y:S04]  /*0120*/  LDG.E.128 R8, desc[UR4][R22.64+0x800] ;  /* 0x0008000416087981 */ /* 0x000168000c1e1d00 */
[----:B------:R0:W5:Y:S01]  /*0130*/  LDG.E.128 R16, desc[UR4][R22.64] ;  /* 0x0000000416107981 */ /* 0x000162000c1e1d00 */
[----:B------:R-:W-:Y:S01]  /*0140*/  BSSY B0, `(.L_x_2791) ;  /* 0x0000009000007945 */ /* 0x000fe20003800000 */
[----:B------:R-:W-:Y:S02]  /*0150*/  CS2R R20, SRZ ;  /* 0x0000000000147805 */ /* 0x000fe4000001ff00 */
[----:B----4-:R-:W-:-:S13]  /*0160*/  FSETP.GTU.FTZ.AND P0, PT, R4, -3, PT ;  /* 0xc04000000400780b */ /* 0x010fda0003f1c000 */
[----:B0--3--:R-:W-:Y:S05]  /*0170*/  @!P0 BRA `(.L_x_2792) ;  /* 0x0000000000148947 */ /* 0x009fea0003800000 */
[----:B------:R-:W-:Y:S01]  /*0180*/  FSETP.GEU.FTZ.AND P0, PT, R4, 3, PT ;  /* 0x404000000400780b */ /* 0x000fe20003f1e000 */
[----:B-----5:R-:W-:-:S12]  /*0190*/  IMAD.MOV.U32 R20, RZ, RZ, R16 ;  /* 0x000000ffff147224 */ /* 0x020fd800078e0010 */
[----:B------:R-:W-:-:S05]  /*01a0*/  @!P0 MOV R3, 0x3eaaaaab ;  /* 0x3eaaaaab00038802 */ /* 0x000fca0000000f00 */
[----:B------:R-:W-:-:S04]  /*01b0*/  @!P0 FFMA.FTZ R3, R4, R3, 0.5 ;  /* 0x3f00000004038423 */ /* 0x000fc80000010003 */
[----:B------:R-:W-:-:S07]  /*01c0*/  @!P0 FMUL.FTZ R20, R16, R3 ;  /* 0x0000000310148220 */ /* 0x000fce0000410000 */
.L_x_2792:
[----:B------:R-:W-:Y:S05]  /*01d0*/  BSYNC B0 ;  /* 0x0000000000007941 */ /* 0x000fea0003800000 */
.L_x_2791:
[----:B------:R-:W-:Y:S01]  /*01e0*/  FSETP.GTU.FTZ.AND P6, PT, R5, -3, PT ;  /* 0xc04000000500780b */ /* 0x000fe20003fdc000 */
[----:B------:R-:W-:Y:S01]  /*01f0*/  BSSY B0, `(.L_x_2793) ;  /* 0x000000d000007945 */ /* 0x000fe20003800000 */
[----:B------:R-:W-:Y:S02]  /*0200*/  FSETP.GTU.FTZ.AND P5, PT, R6, -3, PT ;  /* 0xc04000000600780b */ /* 0x000fe40003fbc000 */
[----:B------:R-:W-:Y:S02]  /*0210*/  FSETP.GTU.FTZ.AND P0, PT, R7, -3, PT ;  /* 0xc04000000700780b */ /* 0x000fe40003f1c000 */
[----:B-----5:R-:W-:Y:S02]  /*0220*/  FSETP.GTU.FTZ.AND P1, PT, R12, -3, PT ;  /* 0xc04000000c00780b */ /* 0x020fe40003f3c000 */
        /* <DEDUP_REMOVED lines=9> */
.L_x_2794:
[----:B------:R-:W-:Y:S05]  /*02c0*/  BSYNC B0 ;  /* 0x0000000000007941 */ /* 0x000fea0003800000 */
.L_x_2793:
        /* <DEDUP_REMOVED lines=8> */
.L_x_2796:
[----:B------:R-:W-:Y:S05]  /*0350*/  BSYNC B0 ;  /* 0x0000000000007941 */ /* 0x000fea0003800000 */
.L_x_2795:
[----:B------:R-:W-:Y:S04]  /*0360*/  BSSY B0, `(.L_x_2797) ;  /* 0x0000007000007945 */ /* 0x000fe80003800000 */
[----:B------:R-:W-:Y:S05]  /*0370*/  @!P0 BRA `(.L_x_2798) ;  /* 0x0000000000148947 */ /* 0x000fea0003800000 */
[----:B------:R-:W-:Y:S01]  /*0380*/  FSETP.GEU.FTZ.AND P0, PT, R7, 3, PT ;  /* 0x404000000700780b */ /* 0x000fe20003f1e000 */
[----:B------:R-:W-:-:S12]  /*0390*/  IMAD.MOV.U32 R23, RZ, RZ, R19 ;  /* 0x000000ffff177224 */ /* 0x000fd800078e0013 */
[----:B------:R-:W-:-:S05]  /*03a0*/  @!P0 MOV R4, 0x3eaaaaab ;  /* 0x3eaaaaab00048802 */ /* 0x000fca0000000f00 */
[----:B------:R-:W-:-:S04]  /*03b0*/  @!P0 FFMA.FTZ R4, R7, R4, 0.5 ;  /* 0x3f00000007048423 */ /* 0x000fc80000010004 */
[----:B------:R-:W-:-:S07]  /*03c0*/  @!P0 FMUL.FTZ R23, R19, R4 ;  /* 0x0000000413178220 */ /* 0x000fce0000410000 */
.L_x_2798:
[----:B------:R-:W-:Y:S05]  /*03d0*/  BSYNC B0 ;  /* 0x0000000000007941 */ /* 0x000fea0003800000 */
.L_x_2797:
        /* <DEDUP_REMOVED lines=9> */
.L_x_2800:
[----:B------:R-:W-:Y:S05]  /*0470*/  BSYNC B0 ;  /* 0x0000000000007941 */ /* 0x000fea0003800000 */
.L_x_2799:
[----:B------:R-:W-:Y:S04]  /*0480*/  BSSY B0, `(.L_x_2801) ;  /* 0x0000007000007945 */ /* 0x000fe80003800000 */
[----:B------:R-:W-:Y:S05]  /*0490*/  @!P2 BRA `(.L_x_2802) ;  /* 0x000000000014a947 */ /* 0x000fea0003800000 */
[----:B------:R-:W-:Y:S01]  /*04a0*/  FSETP.GEU.FTZ.AND P0, PT, R13, 3, PT ;  /* 0x404000000d00780b */ /* 0x000fe20003f1e000 */
[----:B------:R-:W-:-:S12]  /*04b0*/  IMAD.MOV.U32 R5, RZ, RZ, R9 ;  /* 0x000000ffff057224 */ /* 0x000fd800078e0009 */
[----:B------:R-:W-:-:S05]  /*04c0*/  @!P0 MOV R0, 0x3eaaaaab ;  /* 0x3eaaaaab00008802 */ /* 0x000fca0000000f00 */
[----:B------:R-:W-:-:S04]  /*04d0*/  @!P0 FFMA.FTZ R0, R13, R0, 0.5 ;  /* 0x3f0000000d008423 */ /* 0x000fc80000010000 */
[----:B------:R-:W-:-:S07]  /*04e0*/  @!P0 FMUL.FTZ R5, R9, R0 ;  /* 0x0000000009058220 */ /* 0x000fce0000410000 */
.L_x_2802:
[----:B------:R-:W-:Y:S05]  /*04f0*/  BSYNC B0 ;  /* 0x0000000000007941 */ /* 0x000fea0003800000 */
.L_x_2801:
        /* <DEDUP_REMOVED lines=9> */
.L_x_2804:
[----:B------:R-:W-:Y:S05]  /*0590*/  BSYNC B0 ;  /* 0x0000000000007941 */ /* 0x000fea0003800000 */
.L_x_2803:
[----:B------:R-:W-:Y:S04]  /*05a0*/  BSSY B0, `(.L_x_2805) ;  /* 0x0000007000007945 */ /* 0x000fe80003800000 */
[----:B------:R-:W-:Y:S05]  /*05b0*/  @!P4 BRA `(.L_x_2806) ;  /* 0x000000000014c947 */ /* 0x000fea0003800000 */
[----:B------:R-:W-:Y:S01]  /*05c0*/  FSETP.GEU.FTZ.AND P0, PT, R15, 3, PT ;  /* 0x404000000f00780b */ /* 0x000fe20003f1e000 */
[----:B------:R-:W-:-:S12]  /*05d0*/  IMAD.MOV.U32 R7, RZ, RZ, R11 ;  /* 0x000000ffff077224 */ /* 0x000fd800078e000b */
[----:B------:R-:W-:-:S05]  /*05e0*/  @!P0 MOV R0, 0x3eaaaaab ;  /* 0x3eaaaaab00008802 */ /* 0x000fca0000000f00 */
[----:B------:R-:W-:-:S04]  /*05f0*/  @!P0 FFMA.FTZ R0, R15, R0, 0.5 ;  /* 0x3f0000000f008423 */ /* 0x000fc80000010000 */
[----:B------:R-:W-:-:S07]  /*0600*/  @!P0 FMUL.FTZ R7, R11, R0 ;  /* 0x000000000b078220 */ /* 0x000fce0000410000 */
.L_x_2806:
[----:B------:R-:W-:Y:S05]  /*0610*/  BSYNC B0 ;  /* 0x0000000000007941 */ /* 0x000fea0003800000 */
.L_x_2805:
[----:B------:R-:W-:Y:S04]  /*0620*/  STG.E.128 desc[UR4][R24.64], R20 ;  /* 0x0000001418007986 */ /* 0x000fe8000c101d04 */
[----:B------:R-:W-:Y:S01]  /*0630*/  STG.E.128 desc[UR4][R24.64+0x800], R4 ;  /* 0x0008000418007986 */ /* 0x000fe2000c101d04 */
[----:B------:R-:W-:Y:S05]  /*0640*/  EXIT ;  /* 0x000000000000794d */ /* 0x000fea0003800000 */
.L_x_2790:
        /* <DEDUP_REMOVED lines=97> */
.L_x_2808:
[----:B------:R-:W-:Y:S05]  /*0c60*/  BSYNC B0 ;  /* 0x0000000000007941 */ /* 0x000fea0003800000 */
.L_x_2807:
        /* <DEDUP_REMOVED lines=12> */
.L_x_2810:
[----:B------:R-:W-:Y:S05]  /*0d30*/  BSYNC B0 ;  /* 0x0000000000007941 */ /* 0x000fea0003800000 */
.L_x_2809:
        /* <DEDUP_REMOVED lines=12> */
.L_x_2812:
[----:B------:R-:W-:Y:S05]  /*0e00*/  BSYNC B0 ;  /* 0x0000000000007941 */ /* 0x000fea0003800000 */
.L_x_2811:
        /* <DEDUP_REMOVED lines=23> */
.L_x_2814:
[----:B------:R-:W-:Y:S05]  /*0f80*/  BSYNC B0 ;  /* 0x0000000000007941 */ /* 0x000fea0003800000 */
.L_x_2813:
        /* <DEDUP_REMOVED lines=10> */
.L_x_2816:
[----:B------:R-:W-:Y:S05]  /*1030*/  BSYNC B0 ;  /* 0x0000000000007941 */ /* 0x000fea0003800000 */
.L_x_2815:
        /* <DEDUP_REMOVED lines=10> */
.L_x_2818:
[----:B------:R-:W-:Y:S05]  /*10e0*/  BSYNC B0 ;  /* 0x0000000000007941 */ /* 0x000fea0003800000 */
.L_x_2817:
        /* <DEDUP_REMOVED lines=10> */
.L_x_2820:
[----:B------:R-:W-:Y:S05]  /*1190*/  BSYNC B0 ;  /* 0x0000000000007941 */ /* 0x000fea0003800000 */
.L_x_2819:
        /* <DEDUP_REMOVED lines=10> */
.L_x_2822:
[----:B------:R-:W-:Y:S05]  /*1240*/  BSYNC B0 ;  /* 0x0000000000007941 */ /* 0x000fea0003800000 */
.L_x_2821:
        /* <DEDUP_REMOVED lines=18> */
.L_x_2825:
[----:B------:R-:W-:-:S13]  /*1370*/  ISETP.GE.AND P0, PT, R3, R2, PT ;  /* 0x000000020300720c */ /* 0x000fda0003f06270 */
[----:B------:R-:W-:Y:S05]  /*1380*/  @P0 BRA `(.L_x_2827) ;  /* 0x0000000000300947 */ /* 0x000fea0003800000 */
[----:B0-----:R-:W0:Y:S01]  /*1390*/  LDC.64 R4, c[0x0][0x230] ;  /* 0x00008c00ff047b82 */ /* 0x001e220000000a00 */
[----:B------:R-:W-:Y:S01]  /*13a0*/  IMAD.IADD R13, R0, 0x1, R3 ;  /* 0x00000001000d7824 */ /* 0x000fe200078e0203 */
[----:B------:R-:W-:-:S03]  /*13b0*/  IADD3 R3, R3, 0x80, RZ ;  /* 0x0000008003037810 */ /* 0x000fc60007ffe0ff */
[----:B0-----:R-:W-:-:S05]  /*13c0*/  IMAD.WIDE.U32 R4, R13, 0x4, R4 ;  /* 0x000000040d047825 */ /* 0x001fca00078e0004 */
[----:B------:R1:W-:Y:S02]  /*13d0*/  STG.E desc[UR4][R4.64], R7 ;  /* 0x0000000704007986 */ /* 0x0003e4000c101904 */
.L_x_2826:
[----:B------:R-:W-:-:S13]  /*13e0*/  ISETP.GE.AND P0, PT, R3, R2, PT ;  /* 0x000000020300720c */ /* 0x000fda0003f06270 */
[----:B------:R-:W-:Y:S05]  /*13f0*/  @P0 BRA `(.L_x_2828) ;  /* 0x0000000000340947 */ /* 0x000fea0003800000 */
[----:B01----:R-:W0:Y:S01]  /*1400*/  LDC.64 R4, c[0x0][0x230] ;  /* 0x00008c00ff047b82 */ /* 0x003e220000000a00 */
[----:B------:R-:W-:Y:S01]  /*1410*/  IMAD.IADD R7, R0, 0x1, R3 ;  /* 0x0000000100077824 */ /* 0x000fe200078e0203 */
[----:B------:R-:W-:-:S03]  /*1420*/  IADD3 R3, R3, 0x80, RZ ;  /* 0x0000008003037810 */ /* 0x000fc60007ffe0ff */
[----:B0-----:R-:W-:-:S05]  /*1430*/  IMAD.WIDE.U32 R4, R7, 0x4, R4 ;  /* 0x0000000407047825 */ /* 0x001fca00078e0004 */
[----:B------:R1:W-:Y:S02]  /*1440*/  STG.E desc[UR4][R4.64], R8 ;  /* 0x0000000804007986 */ /* 0x0003e4000c101904 */
.L_x_2827:
        /* <DEDUP_REMOVED lines=8> */
.L_x_2828:
[----:B------:R-:W-:Y:S05]  /*14d0*/  BSYNC B1 ;  /* 0x0000000000017941 */ /* 0x000fea0003800000 */
.L_x_2824:
[----:B------:R-:W-:-:S13]  /*14e0*/  ISETP.GE.AND P0, PT, R3, R2, PT ;  /* 0x000000020300720c */ /* 0x000fda0003f06270 */
[----:B012---:R-:W0:Y:S01]  /*14f0*/  @!P0 LDC.64 R4, c[0x0][0x230] ;  /* 0x00008c00ff048b82 */ /* 0x007e220000000a00 */
[----:B------:R-:W-:Y:S01]  /*1500*/  @!P0 IMAD.IADD R7, R0, 0x1, R3 ;  /* 0x0000000100078824 */ /* 0x000fe200078e0203 */
[----:B------:R-:W-:-:S03]  /*1510*/  @!P0 IADD3 R3, R3, 0x80, RZ ;  /* 0x0000008003038810 */ /* 0x000fc60007ffe0ff */
[----:B0-----:R-:W-:-:S05]  /*1520*/  @!P0 IMAD.WIDE.U32 R4, R7, 0x4, R4 ;  /* 0x0000000407048825 */ /* 0x001fca00078e0004 */
[----:B------:R2:W-:Y:S02]  /*1530*/  @!P0 STG.E desc[UR4][R4.64], R11 ;  /* 0x0000000b04008986 */ /* 0x0005e4000c101904 */
.L_x_2829:
[----:B------:R-:W-:Y:S05]  /*1540*/  BSYNC B0 ;  /* 0x0000000000007941 */ /* 0x000fea0003800000 */
.L_x_2823:
        /* <DEDUP_REMOVED lines=8> */
.L_x_2830:
        /* <DEDUP_REMOVED lines=11> */
.L_x_6623:


//--------------------- .text._ZN2at6native29vectorized_elementwise_kernelILi8EZZZNS0_66_GLOBAL__N__a0cfb035_28_ActivationHardswishKernel_cu_f5210f67_355225hardswish_backward_kernelERNS_14TensorIteratorEENKUlvE_clEvENKUlvE0_clEvEUlffE_St5arrayIPcLm3EEEEviT0_T1_ --------------------------
	.section	.text._ZN2at6native29vectorized_elementwise_kernelILi8EZZZNS0_66_GLOBAL__N__a0cfb035_28_ActivationHardswishKernel_cu_f5210f67_355225hardswish_backward_kernelERNS_14TensorIteratorEENKUlvE_clEvENKUlvE0_clEvEUlffE_St5arrayIPcLm3EEEEviT0_T1_,"ax",@progbits
	.align	128
        .global         _ZN2at6native29vectorized_elementwise_kernelILi8EZZZNS0_66_GLOBAL__N__a0cfb035_28_ActivationHardswishKernel_cu_f5210f67_355225hardswish_backward_kernelERNS_14TensorIteratorEENKUlvE_clEvENKUlvE0_clEvEUlffE_St5arrayIPcLm3EEEEviT0_T1_
        .type           _ZN2at6native29vectorized_elementwise_kernelILi8EZZZNS0_66_GLOBAL__N__a0cfb035_28_ActivationHardswishKernel_cu_f5210f67_355225hardswish_backward_kernelERNS_14TensorIteratorEENKUlvE_clEvENKUlvE0_clEvEUlffE_St5arrayIPcLm3EEEEviT0_T1_,@function
        .size           _ZN2at6native29vectorized_elementwise_kernelILi8EZZZNS0_66_GLOBAL__N__a0cfb035_28_ActivationHardswishKernel_cu_f5210f67_355225hardswish_backward_kernelERNS_14TensorIteratorEENKUlvE_clEvENKUlvE0_clEvEUlffE_St5arrayIPcLm3EEEEviT0_T1_,(.L_x_6624 - _ZN2at6native29vectorized_elementwise_kernelILi8EZZZNS0_66_GLOBAL__N__a0cfb035_28_ActivationHardswishKernel_cu_f5210f67_355225hardswish_backward_kernelERNS_14TensorIteratorEENKUlvE_clEvENKUlvE0_clEvEUlffE_St5arrayIPcLm3EEEEviT0_T1_)
        .other          _ZN2at6native29vectorized_elementwise_kernelILi8EZZZNS0_66_GLOBAL__N__a0cfb035_28_ActivationHardswishKernel_cu_f5210f67_355225hardswish_backward_kernelERNS_14TensorIteratorEENKUlvE_clEvENKUlvE0_clEvEUlffE_St5arrayIPcLm3EEEEviT0_T1_,@"STO_CUDA_ENTRY STV_DEFAULT"
_ZN2at6native29vectorized_elementwise_kernelILi8EZZZNS0_66_GLOBAL__N__a0cfb035_28_ActivationHardswishKernel_cu_f5210f67_355225hardswish_backward_kernelERNS_14TensorIteratorEENKUlvE_clEvENKUlvE0_clEvEUlffE_St5arrayIPcLm3EEEEviT0_T1_:
.text._ZN2at6native29vectorized_elementwise_kernelILi8EZZZNS0_66_GLOBAL__N__a0cfb035_28_ActivationHardswishKernel_cu_f5210f67_355225hardswish_backward_kernelERNS_14TensorIteratorEENKUlvE_clEvENKUlvE0_clEvEUlffE_St5arrayIPcLm3EEEEviT0_T1_:
        /* <DEDUP_REMOVED lines=29> */
.L_x_2833:
[----:B------:R-:W-:Y:S05]  /*01d0*/  BSYNC B0 ;  /* 0x0000000000007941 */ /* 0x000fea0003800000 */
.L_x_2832:
        /* <DEDUP_REMOVED lines=14> */
.L_x_2835:
[----:B------:R-:W-:Y:S05]  /*02c0*/  BSYNC B0 ;  /* 0x0000000000007941 */ /* 0x000fea0003800000 */
.L_x_2834:
        /* <DEDUP_REMOVED lines=8> */
.L_x_2837:
[----:B------:R-:W-:Y:S05]  /*0350*/  BSYNC B0 ;  /* 0x0000000000007941 */ /* 0x000fea0003800000 */
.L_x_2836:
[----:B------:R-:W-:Y:S04]  /*0360*/  BSSY B0, `(.L_x_2838) ;  /* 0x0000007000007945 */ /* 0x000fe80003800000 */
[----:B------:R-:W-:Y:S05]  /*0370*/  @!P0 BRA `(.L_x_2839) ;  /* 0x0000000000148947 */ /* 0x000fea0003800000 */
[----:B------:R-:W-:Y:S01]  /*0380*/  FSETP.GEU.FTZ.AND P0, PT, R7, 3, PT ;  /* 0x404000000700780b */ /* 0x000fe20003f1e000 */
[----:B------:R-:W-:-:S12]  /*0390*/  IMAD.MOV.U32 R23, RZ, RZ, R19 ;  /* 0x000000ffff177224 */ /* 0x000fd800078e0013 */
[----:B------:R-:W-:-:S05]  /*03a0*/  @!P0 MOV R4, 0x3eaaaaab ;  /* 0x3eaaaaab00048802 */ /* 0x000fca0000000f00 */
[----:B------:R-:W-:-:S04]  /*03b0*/  @!P0 FFMA.FTZ R4, R7, R4, 0.5 ;  /* 0x3f00000007048423 */ /* 0x000fc80000010004 */
[----:B------:R-:W-:-:S07]  /*03c0*/  @!P0 FMUL.FTZ R23, R19, R4 ;  /* 0x0000000413178220 */ /* 0x000fce0000410000 */
.L_x_2839:
[----:B------:R-:W-:Y:S05]  /*03d0*/  BSYNC B0 ;  /* 0x0000000000007941 */ /* 0x000fea0003800000 */
.L_x_2838:
        /* <DEDUP_REMOVED lines=9> */
.L_x_2841:
[----:B------:R-:W-:Y:S05]  /*0470*/  BSYNC B0 ;  /* 0x0000000000007941 */ /* 0x000fea0003800000 */
.L_x_2840:
[----:B------:R-:W-:Y:S04]  /*0480*/  BSSY B0, `(.L_x_2842) ;  /* 0x0000007000007945 */ /* 0x000fe80003800000 */
[----:B------:R-:W-:Y:S05]  /*0490*/  @!P2 BRA `(.L_x_2843) ;  /* 0x000000000014a947 */ /* 0x000fea0003800000 */
[----:B------:R-:W-:Y:S01]  /*04a0*/  FSETP.GEU.FTZ.AND P0, PT, R13, 3, PT ;  /* 0x404000000d00780b */ /* 0x000fe20003f1e000 */
[----:B------:R-:W-:-:S12]  /*04b0*/  IMAD.MOV.U32 R5, RZ, RZ, R9 ;  /* 0x000000ffff057224 */ /* 0x000fd800078e0009 */
[----:B------:R-:W-:-:S05]  /*04c0*/  @!P0 MOV R0, 0x3eaaaaab ;  /* 0x3eaaaaab00008802 */ /* 0x000fca0000000f00 */
[----:B------:R-:W-:-:S04]  /*04d0*/  @!P0 FFMA.FTZ R0, R13, R0, 0.5 ;  /* 0x3f0000000d008423 */ /* 0x000fc80000010000 */
[----:B------:R-:W-:-:S07]  /*04e0*/  @!P0 FMUL.FTZ R5, R9, R0 ;  /* 0x0000000009058220 */ /* 0x000fce0000410000 */
.L_x_2843:
[----:B------:R-:W-:Y:S05]  /*04f0*/  BSYNC B0 ;  /* 0x0000000000007941 */ /* 0x000fea0003800000 */
.L_x_2842:
        /* <DEDUP_REMOVED lines=9> */
.L_x_2845:
[----:B------:R-:W-:Y:S05]  /*0590*/  BSYNC B0 ;  /* 0x0000000000007941 */ /* 0x000fea0003800000 */
.L_x_2844:
[----:B------:R-:W-:Y:S04]  /*05a0*/  BSSY B0, `(.L_x_2846) ;  /* 0x0000007000007945 */ /* 0x000fe80003800000 */
[----:B------:R-:W-:Y:S05]  /*05b0*/  @!P4 BRA `(.L_x_2847) ;  /* 0x000000000014c947 */ /* 0x000fea0003800000 */
[----:B------:R-:W-:Y:S01]  /*05c0*/  FSETP.GEU.FTZ.AND P0, PT, R15, 3, PT ;  /* 0x404000000f00780b */ /* 0x000fe20003f1e000 */
[----:B------:R-:W-:-:S12]  /*05d0*/  IMAD.MOV.U32 R7, RZ, RZ, R11 ;  /* 0x000000ffff077224 */ /* 0x000fd800078e000b */
[----:B------:R-:W-:-:S05]  /*05e0*/  @!P0 MOV R0, 0x3eaaaaab ;  /* 0x3eaaaaab00008802 */ /* 0x000fca0000000f00 */
[----:B------:R-:W-:-:S04]  /*05f0*/  @!P0 FFMA.FTZ R0, R15, R0, 0.5 ;  /* 0x3f0000000f008423 */ /* 0x000fc80000010000 */
[----:B------:R-:W-:-:S07]  /*0600*/  @!P0 FMUL.FTZ R7, R11, R0 ;  /* 0x000000000b078220 */ /* 0x000fce0000410000 */
.L_x_2847:
[----:B------:R-:W-:Y:S05]  /*0610*/  BSYNC B0 ;  /* 0x0000000000007941 */ /* 0x000fea0003800000 */
.L_x_2846:
[----:B------:R-:W-:Y:S04]  /*0620*/  STG.E.128 desc[UR4][R24.64], R20 ;  /* 0x0000001418007986 */ /* 0x000fe8000c101d04 */
[----:B------:R-:W-:Y:S01]  /*0630*/  STG.E.128 desc[UR4][R24.64+0x10], R4 ;  /* 0x0000100418007986 */ /* 0x000fe2000c101d04 */
[----:B------:R-:W-:Y:S05]  /*0640*/  EXIT ;  /* 0x000000000000794d */ /* 0x000fea0003800000 */
.L_x_2831:
        /* <DEDUP_REMOVED lines=97> */
.L_x_2849:
[----:B------:R-:W-:Y:S05]  /*0c60*/  BSYNC B0 ;  /* 0x0000000000007941 */ /* 0x000fea0003800000 */
.L_x_2848:
        /* <DEDUP_REMOVED lines=12> */
.L_x_2851:
[----:B------:R-:W-:Y:S05]  /*0d30*/  BSYNC B0 ;  /* 0x0000000000007941 */ /* 0x000fea0003800000 */
.L_x_2850:
        /* <DEDUP_REMOVED lines=12> */
.L_x_2853:
[----:B------:R-:W-:Y:S05]  /*0e00*/  BSYNC B0 ;  /* 0x0000000000007941 */ /* 0x000fea0003800000 */
.L_x_2852:
        /* <DEDUP_REMOVED lines=23> */
.L_x_2855:
[----:B------:R-:W-:Y:S05]  /*0f80*/  BSYNC B0 ;  /* 0x0000000000007941 */ /* 0x000fea0003800000 */
.L_x_2854:
        /* <DEDUP_REMOVED lines=10> */
.L_x_2857:
[----:B------:R-:W-:Y:S05]  /*1030*/  BSYNC B0 ;  /* 0x0000000000007941 */ /* 0x000fea0003800000 */
.L_x_2856:
        /* <DEDUP_REMOVED lines=10> */
.L_x_2859:
[----:B------:R-:W-:Y:S05]  /*10e0*/  BSYNC B0 ;  /* 0x0000000000007941 */ /* 0x000fea0003800000 */
.L_x_2858:
        /* <DEDUP_REMOVED lines=10> */
.L_x_2861:
[----:B------:R-:W-:Y:S05]  /*1190*/  BSYNC B0 ;  /* 0x0000000000007941 */ /* 0x000fea0003800000 */
.L_x_2860:
        /* <DEDUP_REMOVED lines=10> */
.L_x_2863:
[----:B------:R-:W-:Y:S05]  /*1240*/  BSYNC B0 ;  /* 0x0000000000007941 */ /* 0x000fea0003800000 */
.L_x_2862:
        /* <DEDUP_REMOVED lines=18> */
.L_x_2866:
[----:B------:R-:W-:-:S13]  /*1370*/  ISETP.GE.AND P0, PT, R3, R2, PT ;  /* 0x000000020300720c */ /* 0x000fda0003f06270 */
[----:B------:R-:W-:Y:S05]  /*1380*/  @P0 BRA `(.L_x_2868) ;  /* 0x0000000000300947 */ /* 0x000fea0003800000 */
[----:B0-----:R-:W0:Y:S01]  /*1390*/  LDC.64 R4, c[0x0][0x230] ;  /* 0x00008c00ff047b82 */ /* 0x001e220000000a00 */
[----:B------:R-:W-:Y:S01]  /*13a0*/  IMAD.IADD R13, R0, 0x1, R3 ;  /* 0x00000001000d7824 */ /* 0x000fe200078e0203 */
[----:B------:R-:W-:-:S03]  /*13b0*/  IADD3 R3, R3, 0x80, RZ ;  /* 0x0000008003037810 */ /* 0x000fc60007ffe0ff */
[----:B0-----:R-:W-:-:S05]  /*13c0*/  IMAD.WIDE.U32 R4, R13, 0x4, R4 ;  /* 0x000000040d047825 */ /* 0x001fca00078e0004 */
[----:B------:R1:W-:Y:S02]  /*13d0*/  STG.E desc[UR4][R4.64], R7 ;  /* 0x0000000704007986 */ /* 0x0003e4000c101904 */
.L_x_2867:
[----:B------:R-:W-:-:S13]  /*13e0*/  ISETP.GE.AND P0, PT, R3, R2, PT ;  /* 0x000000020300720c */ /* 0x000fda0003f06270 */
[----:B------:R-:W-:Y:S05]  /*13f0*/  @P0 BRA `(.L_x_2869) ;  /* 0x0000000000340947 */ /* 0x000fea0003800000 */
[----:B01----:R-:W0:Y:S01]  /*1400*/  LDC.64 R4, c[0x0][0x230] ;  /* 0x00008c00ff047b82 */ /* 0x003e220000000a00 */
[----:B------:R-:W-:Y:S01]  /*1410*/  IMAD.IADD R7, R0, 0x1, R3 ;  /* 0x0000000100077824 */ /* 0x000fe200078e0203 */
[----:B------:R-:W-:-:S03]  /*1420*/  IADD3 R3, R3, 0x80, RZ ;  /* 0x0000008003037810 */ /* 0x000fc60007ffe0ff */
[----:B0-----:R-:W-:-:S05]  /*1430*/  IMAD.WIDE.U32 R4, R7, 0x4, R4 ;  /* 0x0000000407047825 */ /* 0x001fca00078e0004 */
[----:B------:R1:W-:Y:S02]  /*1440*/  STG.E desc[UR4][R4.64], R8 ;  /* 0x0000000804007986 */ /* 0x0003e4000c101904 */
.L_x_2868:
        /* <DEDUP_REMOVED lines=8> */
.L_x_2869:
[----:B------:R-:W-:Y:S05]  /*14d0*/  BSYNC B1 ;  /* 0x0000000000017941 */ /* 0x000fea0003800000 */
.L_x_2865:
[----:B------:R-:W-:-:S13]  /*14e0*/  ISETP.GE.AND P0, PT, R3, R2, PT ;  /* 0x000000020300720c */ /* 0x000fda0003f06270 */
[----:B012---:R-:W0:Y:S01]  /*14f0*/  @!P0 LDC.64 R4, c[0x0][0x230] ;  /* 0x00008c00ff048b82 */ /* 0x007e220000000a00 */
[----:B------:R-:W-:Y:S01]  /*1500*/  @!P0 IMAD.IADD R7, R0, 0x1, R3 ;  /* 0x0000000100078824 */ /* 0x000fe200078e0203 */
[----:B------:R-:W-:-:S03]  /*1510*/  @!P0 IADD3 R3, R3, 0x80, RZ ;  /* 0x0000008003038810 */ /* 0x000fc60007ffe0ff */
[----:B0-----:R-:W-:-:S05]  /*1520*/  @!P0 IMAD.WIDE.U32 R4, R7, 0x4, R4 ;  /* 0x0000000407048825 */ /* 0x001fca00078e0004 */
[----:B------:R2:W-:Y:S02]  /*1530*/  @!P0 STG.E desc[UR4][R4.64], R11 ;  /* 0x0000000b04008986 */ /* 0x0005e4000c101904 */
.L_x_2870:
[----:B------:R-:W-:Y:S05]  /*1540*/  BSYNC B0 ;  /* 0x0000000000007941 */ /* 0x000fea0003800000 */
.L_x_2864:
        /* <DEDUP_REMOVED lines=8> */
.L_x_2871:
        /* <DEDUP_REMOVED lines=11> */
.L_x_6624:


//--------------------- .text._ZN2at6native18elementwise_kernelILi128ELi4EZNS0_15gpu_kernel_implIZZZNS0_66_GLOBAL__N__a0cfb035_28_ActivationHardswishKernel_cu_f5210f67_355225hardswish_backward_kernelERNS_14TensorIteratorEENKUlvE_clEvENKUlvE_clEvEUlddE_EEvRNS_18TensorIteratorBaseERKT_EUliE_EEviT1_ --------------------------
	.section	.text._ZN2at6native18elementwise_kernelILi128ELi4EZNS0_15gpu_kernel_implIZZZNS0_66_GLOBAL__N__a0cfb035_28_ActivationHardswishKernel_cu_f5210f67_355225hardswish_backward_kernelERNS_14TensorIteratorEENKUlvE_clEvENKUlvE_clEvEUlddE_EEvRNS_18TensorIteratorBaseERKT_EUliE_EEviT1_,"ax",@progbits
	.align	128
        .global         _ZN2at6native18elementwise_kernelILi128ELi4EZNS0_15gpu_kernel_implIZZZNS0_66_GLOBAL__N__a0cfb035_28_ActivationHardswishKernel_cu_f5210f67_355225hardswish_backward_kernelERNS_14TensorIteratorEENKUlvE_clEvENKUlvE_clEvEUlddE_EEvRNS_18TensorIteratorBaseERKT_EUliE_EEviT1_
        .type           _ZN2at6native18elementwise_kernelILi128ELi4EZNS0_15gpu_kernel_implIZZZNS0_66_GLOBAL__N__a0cfb035_28_ActivationHardswishKernel_cu_f5210f67_355225hardswish_backward_kernelERNS_14TensorIteratorEENKUlvE_clEvENKUlvE_clEvEUlddE_EEvRNS_18TensorIteratorBaseERKT_EUliE_EEviT1_,@function
        .size           _ZN2at6native18elementwise_kernelILi128ELi4EZNS0_15gpu_kernel_implIZZZNS0_66_GLOBAL__N__a0cfb035_28_ActivationHardswishKernel_cu_f5210f67_355225hardswish_backward_kernelERNS_14TensorIteratorEENKUlvE_clEvENKUlvE_clEvEUlddE_EEvRNS_18TensorIteratorBaseERKT_EUliE_EEviT1_,(.L_x_6597 - _ZN2at6native18elementwise_kernelILi128ELi4EZNS0_15gpu_kernel_implIZZZNS0_66_GLOBAL__N__a0cfb035_28_ActivationHardswishKernel_cu_f5210f67_355225hardswish_backward_kernelERNS_14TensorIteratorEENKUlvE_clEvENKUlvE_clEvEUlddE_EEvRNS_18TensorIteratorBaseERKT_EUliE_EEviT1_)
        .other          _ZN2at6native18elementwise_kernelILi128ELi4EZNS0_15gpu_kernel_implIZZZNS0_66_GLOBAL__N__a0cfb035_28_ActivationHardswishKernel_cu_f5210f67_355225hardswish_backward_kernelERNS_14TensorIteratorEENKUlvE_clEvENKUlvE_clEvEUlddE_EEvRNS_18TensorIteratorBaseERKT_EUliE_EEviT1_,@"STO_CUDA_ENTRY STV_DEFAULT"
_ZN2at6native18elementwise_kernelILi128ELi4EZNS0_15gpu_kernel_implIZZZNS0_66_GLOBAL__N__a0cfb035_28_ActivationHardswishKernel_cu_f5210f67_355225hardswish_backward_kernelERNS_14TensorIteratorEENKUlvE_clEvENKUlvE_clEvEUlddE_EEvRNS_18TensorIteratorBaseERKT_EUliE_EEviT1_:
.text._ZN2at6native18elementwise_kernelILi128ELi4EZNS0_15gpu_kernel_implIZZZNS0_66_GLOBAL__N__a0cfb035_28_ActivationHardswishKernel_cu_f5210f67_355225hardswish_backward_kernelERNS_14TensorIteratorEENKUlvE_clEvENKUlvE_clEvEUlddE_EEvRNS_18TensorIteratorBaseERKT_EUliE_EEviT1_:
[----:B------:R-:W0:Y:S01]  /*0000*/  LDC R1, c[0x0][0x28] ;  /* 0x00000a00ff017b82 */ /* 0x000e220000000800 */
[----:B------:R-:W1:Y:S01]  /*0010*/  S2R R27, SR_CTAID.X ;  /* 0x00000000001b7919 */ /* 0x000e620000002500 */
[----:B------:R-:W-:Y:S01]  /*0020*/  ULDC UR4, c[0x0][0x210] ;  /* 0x0000840000047ab9 */ /* 0x000fe20000000800 */
[----:B------:R-:W-:Y:S01]  /*0030*/  ULDC.64 UR36, c[0x0][0x208] ;  /* 0x0000820000247ab9 */ /* 0x000fe20000000a00 */
[----:B------:R-:W-:Y:S01]  /*0040*/  UMOV UR38, URZ ;  /* 0x0000003f00267c82 */ /* 0x000fe20008000000 */
[----:B------:R-:W1:Y:S01]  /*0050*/  S2R R2, SR_TID.X ;  /* 0x0000000000027919 */ /* 0x000e620000002100 */
[----:B------:R-:W-:Y:S01]  /*0060*/  BSSY B6, `(.L_x_2872) ;  /* 0x0000482000067945 */ /* 0x000fe20003800000 */
[----:B------:R-:W-:Y:S02]  /*0070*/  IMAD.MOV.U32 R23, RZ, RZ, 0x40080000 ;  /* 0x40080000ff177424 */ /* 0x000fe400078e00ff */
        /* <DEDUP_REMOVED lines=358> */
.L_x_2874:
        /* <DEDUP_REMOVED lines=19> */
[----:B--2---:R0:W1:Y:S01]  /*1810*/  I2F.F64.S16 R18, R4 ;  /* 0x0000000400127312 */ /* 0x0040620000101c00 */
[----:B------:R-:W-:Y:S05]  /*1820*/  BRA `(.L_x_2880) ;  /* 0x0000000c007c7947 */ /* 0x000fea0003800000 */
.L_x_2878:
[----:B------:R-:W2:Y:S02]  /*1830*/  LDG.E.U8 R4, desc[UR36][R4.64] ;  /* 0x0000002404047981 */ /* 0x000ea4000c1e1100 */
[----:B--2---:R0:W1:Y:S01]  /*1840*/  I2F.F64.U16 R18, R4 ;  /* 0x0000000400127312 */ /* 0x0040620000101800 */
[----:B------:R-:W-:Y:S05]  /*1850*/  BRA `(.L_x_2880) ;  /* 0x0000000c00707947 */ /* 0x000fea0003800000 */
.L_x_2877:
[----:B------:R-:W-:-:S13]  /*1860*/  ISETP.NE.AND P0, PT, R3, 0x2, PT ;  /* 0x000000020300780c */ /* 0x000fda0003f05270 */
[----:B------:R-:W-:Y:S05]  /*1870*/  @!P0 BRA `(.L_x_2881) ;  /* 0x0000000000288947 */ /* 0x000fea0003800000 */
[----:B------:R-:W-:-:S13]  /*1880*/  ISETP.NE.AND P0, PT, R3, 0x3, PT ;  /* 0x000000030300780c */ /* 0x000fda0003f05270 */
[----:B------:R-:W-:Y:S05]  /*1890*/  @!P0 BRA `(.L_x_2882) ;  /* 0x0000000000148947 */ /* 0x000fea0003800000 */
[----:B------:R-:W-:-:S13]  /*18a0*/  ISETP.NE.AND P0, PT, R3, 0x4, PT ;  /* 0x000000040300780c */ /* 0x000fda0003f05270 */
[----:B------:R-:W-:Y:S05]  /*18b0*/  @P0 BRA `(.L_x_2879) ;  /* 0x0000000800fc0947 */ /* 0x000fea0003800000 */
[----:B------:R-:W2:Y:S02]  /*18c0*/  LDG.E.64 R18, desc[UR36][R4.64] ;  /* 0x0000002404127981 */ /* 0x000ea4000c1e1b00 */
[----:B--2---:R-:W0:Y:S01]  /*18d0*/  I2F.F64.S64 R18, R18 ;  /* 0x0000001200127312 */ /* 0x004e220000301c00 */
[----:B------:R-:W-:Y:S05]  /*18e0*/  BRA `(.L_x_2880) ;  /* 0x0000000c004c7947 */ /* 0x000fea0003800000 */
.L_x_2882:
[----:B------:R-:W2:Y:S02]  /*18f0*/  LDG.E R4, desc[UR36][R4.64] ;  /* 0x0000002404047981 */ /* 0x000ea4000c1e1900 */
[----:B--2---:R0:W1:Y:S01]  /*1900*/  I2F.F64 R18, R4 ;  /* 0x0000000400127312 */ /* 0x0040620000201c00 */
[----:B------:R-:W-:Y:S05]  /*1910*/  BRA `(.L_x_2880) ;  /* 0x0000000c00407947 */ /* 0x000fea0003800000 */
.L_x_2881:
[----:B------:R-:W2:Y:S02]  /*1920*/  LDG.E.U16 R4, desc[UR36][R4.64] ;  /* 0x0000002404047981 */ /* 0x000ea4000c1e1500 */
[----:B--2---:R0:W1:Y:S01]  /*1930*/  I2F.F64.S16 R18, R4 ;  /* 0x0000000400127312 */ /* 0x0040620000101c00 */
[----:B------:R-:W-:Y:S05]  /*1940*/  BRA `(.L_x_2880) ;  /* 0x0000000c00347947 */ /* 0x000fea0003800000 */
.L_x_2876:
[----:B------:R-:W-:-:S13]  /*1950*/  ISETP.GT.AND P0, PT, R3, 0x6, PT ;  /* 0x000000060300780c */ /* 0x000fda0003f04270 */
[----:B------:R-:W-:Y:S05]  /*1960*/  @P0 BRA `(.L_x_2883) ;  /* 0x0000000000340947 */ /* 0x000fea0003800000 */
[----:B------:R-:W-:-:S13]  /*1970*/  ISETP.NE.AND P0, PT, R3, 0x5, PT ;  /* 0x000000050300780c */ /* 0x000fda0003f05270 */
[----:B------:R-:W-:Y:S05]  /*1980*/  @!P0 BRA `(.L_x_2884) ;  /* 0x0000000000188947 */ /* 0x000fea0003800000 */
[----:B------:R-:W-:-:S13]  /*1990*/  ISETP.NE.AND P0, PT, R3, 0x6, PT ;  /* 0x000000060300780c */ /* 0x000fda0003f05270 */
[----:B------:R-:W-:Y:S05]  /*19a0*/  @P0 BRA `(.L_x_2879) ;  /* 0x0000000800c00947 */ /* 0x000fea0003800000 */
[----:B------:R-:W2:Y:S02]  /*19b0*/  LDG.E R18, desc[UR36][R4.64] ;  /* 0x0000002404127981 */ /* 0x000ea4000c1e1900 */
[----:B--2---:R-:W-:-:S06]  /*19c0*/  FMUL.FTZ R18, R18, 1 ;  /* 0x3f80000012127820 */ /* 0x004fcc0000410000 */
[----:B------:R-:W0:Y:S01]  /*19d0*/  F2F.F64.F32 R18, R18 ;  /* 0x0000001200127310 */ /* 0x000e220000201800 */
[----:B------:R-:W-:Y:S05]  /*19e0*/  BRA `(.L_x_2880) ;  /* 0x0000000c000c7947 */ /* 0x000fea0003800000 */
.L_x_2884:
[----:B------:R-:W2:Y:S02]  /*19f0*/  LDG.E.U16 R0, desc[UR36][R4.64] ;  /* 0x0000002404007981 */ /* 0x000ea4000c1e1500 */
[----:B--2---:R-:W-:-:S05]  /*1a00*/  HADD2.F32 R0, -RZ, R0.H0_H0 ;  /* 0x20000000ff007230 */ /* 0x004fca0000004100 */
[----:B------:R-:W-:-:S04]  /*1a10*/  FMUL.FTZ R0, R0, 1 ;  /* 0x3f80000000007820 */ /* 0x000fc80000410000 */
[----:B------:R0:W1:Y:S01]  /*1a20*/  F2F.F64.F32 R18, R0 ;  /* 0x0000000000127310 */ /* 0x0000620000201800 */
[----:B------:R-:W-:Y:S05]  /*1a30*/  BRA `(.L_x_2880) ;  /* 0x0000000800f87947 */ /* 0x000fea0003800000 */
.L_x_2883:
[----:B------:R-:W-:-:S13]  /*1a40*/  ISETP.NE.AND P0, PT, R3, 0x7, PT ;  /* 0x000000070300780c */ /* 0x000fda0003f05270 */
[----:B------:R-:W-:Y:S05]  /*1a50*/  @!P0 BRA `(.L_x_2885) ;  /* 0x0000000000348947 */ /* 0x000fea0003800000 */
        /* <DEDUP_REMOVED lines=8> */
.L_x_2886:
[----:B------:R-:W2:Y:S02]  /*1ae0*/  LDG.E.U16 R4, desc[UR36][R4.64] ;  /* 0x0000002404047981 */ /* 0x000ea4000c1e1500 */
[----:B--2---:R-:W-:-:S05]  /*1af0*/  HADD2.F32 R0, -RZ, R4.H0_H0 ;  /* 0x20000004ff007230 */ /* 0x004fca0000004100 */
[----:B------:R-:W-:-:S04]  /*1b00*/  FMUL.FTZ R0, R0, 1 ;  /* 0x3f80000000007820 */ /* 0x000fc80000410000 */
[----:B------:R0:W1:Y:S01]  /*1b10*/  F2F.F64.F32 R18, R0 ;  /* 0x0000000000127310 */ /* 0x0000620000201800 */
[----:B------:R-:W-:Y:S05]  /*1b20*/  BRA `(.L_x_2880) ;  /* 0x0000000800bc7947 */ /* 0x000fea0003800000 */
.L_x_2885:
[----:B------:R0:W5:Y:S01]  /*1b30*/  LDG.E.64 R18, desc[UR36][R4.64] ;  /* 0x0000002404127981 */ /* 0x000162000c1e1b00 */
[----:B------:R-:W-:Y:S05]  /*1b40*/  BRA `(.L_x_2880) ;  /* 0x0000000800b47947 */ /* 0x000fea0003800000 */
.L_x_2875:
        /* <DEDUP_REMOVED lines=8> */
[----:B------:R-:W2:Y:S01]  /*1bd0*/  LDG.E.U8 R4, desc[UR36][R4.64] ;  /* 0x0000002404047981 */ /* 0x000ea2000c1e1100 */
[----:B------:R-:W-:Y:S01]  /*1be0*/  IMAD.MOV.U32 R18, RZ, RZ, RZ ;  /* 0x000000ffff127224 */ /* 0x000fe200078e00ff */
[----:B--2---:R-:W-:-:S04]  /*1bf0*/  ISETP.NE.AND P0, PT, R4, RZ, PT ;  /* 0x000000ff0400720c */ /* 0x004fc80003f05270 */
[----:B------:R-:W-:Y:S01]  /*1c00*/  FSEL R19, RZ, 1.875, !P0 ;  /* 0x3ff00000ff137808 */ /* 0x000fe20004000000 */
[----:B------:R-:W-:Y:S08]  /*1c10*/  BRA `(.L_x_2880) ;  /* 0x0000000800807947 */ /* 0x000ff00003800000 */
.L_x_2889:
[----:B------:R0:W5:Y:S01]  /*1c20*/  LDG.E.64 R18, desc[UR36][R4.64] ;  /* 0x0000002404127981 */ /* 0x000162000c1e1b00 */
[----:B------:R-:W-:Y:S05]  /*1c30*/  BRA `(.L_x_2880) ;  /* 0x0000000800787947 */ /* 0x000fea0003800000 */
.L_x_2888:
        /* <DEDUP_REMOVED lines=24> */
[----:B------:R-:W-:-:S05]  /*1dc0*/  LOP3.LUT R7, R7, 0x80000000, R0, 0xf8, !PT ;  /* 0x8000000007077812 */ /* 0x000fca00078ef800 */
[----:B------:R-:W-:-:S04]  /*1dd0*/  FMUL.FTZ R7, R7, 1 ;  /* 0x3f80000007077820 */ /* 0x000fc80000410000 */
[----:B------:R0:W1:Y:S01]  /*1de0*/  F2F.F64.F32 R18, R7 ;  /* 0x0000000700127310 */ /* 0x0000620000201800 */
[----:B------:R-:W-:Y:S05]  /*1df0*/  BRA `(.L_x_2880) ;  /* 0x0000000800087947 */ /* 0x000fea0003800000 */
.L_x_2891:
        /* <DEDUP_REMOVED lines=11> */
[----:B------:R-:W-:-:S05]  /*1eb0*/  LOP3.LUT R0, R3, 0x80000000, R0, 0xf8, !PT ;  /* 0x8000000003007812 */ /* 0x000fca00078ef800 */
[----:B------:R-:W-:-:S04]  /*1ec0*/  FMUL.FTZ R0, R0, 1 ;  /* 0x3f80000000007820 */ /* 0x000fc80000410000 */
[----:B------:R0:W1:Y:S01]  /*1ed0*/  F2F.F64.F32 R18, R0 ;  /* 0x0000000000127310 */ /* 0x0000620000201800 */
[----:B------:R-:W-:Y:S05]  /*1ee0*/  BRA `(.L_x_2880) ;  /* 0x0000000400cc7947 */ /* 0x000fea0003800000 */
.L_x_2890:
[----:B------:R-:W2:Y:S02]  /*1ef0*/  LDG.E.U16 R0, desc[UR36][R4.64] ;  /* 0x0000002404007981 */ /* 0x000ea4000c1e1500 */
[----:B--2---:R-:W-:-:S04]  /*1f00*/  IMAD.U32 R0, R0, 0x10000, RZ ;  /* 0x0001000000007824 */ /* 0x004fc800078e00ff */
[----:B------:R-:W-:-:S04]  /*1f10*/  FMUL.FTZ R0, R0, 1 ;  /* 0x3f80000000007820 */ /* 0x000fc80000410000 */
[----:B------:R0:W1:Y:S01]  /*1f20*/  F2F.F64.F32 R18, R0 ;  /* 0x0000000000127310 */ /* 0x0000620000201800 */
[----:B------:R-:W-:Y:S05]  /*1f30*/  BRA `(.L_x_2880) ;  /* 0x0000000400b87947 */ /* 0x000fea0003800000 */
.L_x_2887:
        /* <DEDUP_REMOVED lines=9> */
[----:B--2---:R0:W1:Y:S01]  /*1fd0*/  I2F.F64.U16 R18, R4 ;  /* 0x0000000400127312 */ /* 0x0040620000101800 */
[----:B------:R-:W-:Y:S05]  /*1fe0*/  BRA `(.L_x_2880) ;  /* 0x00000004008c7947 */ /* 0x000fea0003800000 */
.L_x_2894:
        /* <DEDUP_REMOVED lines=21> */
.L_x_2898:
[----:B------:R-:W-:Y:S05]  /*2140*/  BSYNC B1 ;  /* 0x0000000000017941 */ /* 0x000fea0003800000 */
.L_x_2897:
[----:B------:R-:W-:Y:S01]  /*2150*/  LEA R5, R0, 0x3b800000, 0x17 ;  /* 0x3b80000000057811 */ /* 0x000fe200078eb8ff */
[----:B------:R-:W-:-:S05]  /*2160*/  IMAD.SHL.U32 R0, R3, 0x100000, RZ ;  /* 0x0010000003007824 */ /* 0x000fca00078e00ff */
[----:B------:R-:W-:-:S07]  /*2170*/  LOP3.LUT R0, R5, R0, R6, 0xfe, !PT ;  /* 0x0000000005007212 */ /* 0x000fce00078efe06 */
.L_x_2896:
[----:B------:R-:W-:Y:S05]  /*2180*/  BSYNC B0 ;  /* 0x0000000000007941 */ /* 0x000fea0003800000 */
.L_x_2895:
[----:B------:R-:W-:-:S04]  /*2190*/  FMUL.FTZ R0, R0, 1 ;  /* 0x3f80000000007820 */ /* 0x000fc80000410000 */
[----:B------:R2:W3:Y:S01]  /*21a0*/  F2F.F64.F32 R18, R0 ;  /* 0x0000000000127310 */ /* 0x0004e20000201800 */
[----:B------:R-:W-:Y:S05]  /*21b0*/  BRA `(.L_x_2880) ;  /* 0x0000000400187947 */ /* 0x000fea0003800000 */
.L_x_2893:
        /* <DEDUP_REMOVED lines=12> */
[----:B------:R-:W-:Y:S02]  /*2280*/  SHF.L.U32 R6, R4, 0x1f, RZ ;  /* 0x0000001f04067819 */ /* 0x000fe400000006ff */
[----:B------:R-:W-:-:S05]  /*2290*/  SHF.R.U32.HI R0, RZ, 0x2, R0 ;  /* 0x00000002ff007819 */ /* 0x000fca0000011600 */
[----:B------:R-:W-:Y:S05]  /*22a0*/  @P0 BRA `(.L_x_2902) ;  /* 0x0000000000180947 */ /* 0x000fea0003800000 */
[----:B------:R-:W0:Y:S02]  /*22b0*/  FLO.U32 R4, R3 ;  /* 0x0000000300047300 */ /* 0x000e2400000e0000 */
[----:B0-----:R-:W-:-:S04]  /*22c0*/  IADD3 R5, -R4, 0x1f, RZ ;  /* 0x0000001f04057810 */ /* 0x001fc80007ffe1ff */
[----:B------:R-:W-:Y:S01]  /*22d0*/  IADD3 R0, R0, 0x1e, -R5 ;  /* 0x0000001e00007810 */ /* 0x000fe20007ffe805 */
[----:B------:R-:W-:-:S05]  /*22e0*/  VIADD R4, R5, 0xffffffe3 ;  /* 0xffffffe305047836 */ /* 0x000fca0000000000 */
[----:B------:R-:W-:-:S04]  /*22f0*/  SHF.L.U32 R4, R3, R4, RZ ;  /* 0x0000000403047219 */ /* 0x000fc800000006ff */
[----:B------:R-:W-:-:S07]  /*2300*/  LOP3.LUT R3, R4, 0x3, RZ, 0xc0, !PT ;  /* 0x0000000304037812 */ /* 0x000fce00078ec0ff */
.L_x_2902:
[----:B------:R-:W-:Y:S05]  /*2310*/  BSYNC B1 ;  /* 0x0000000000017941 */ /* 0x000fea0003800000 */
.L_x_2901:
[----:B------:R-:W-:Y:S01]  /*2320*/  LEA R5, R0, 0x37800000, 0x17 ;  /* 0x3780000000057811 */ /* 0x000fe200078eb8ff */
[----:B------:R-:W-:-:S05]  /*2330*/  IMAD.SHL.U32 R0, R3, 0x200000, RZ ;  /* 0x0020000003007824 */ /* 0x000fca00078e00ff */
[----:B------:R-:W-:-:S07]  /*2340*/  LOP3.LUT R0, R5, R0, R6, 0xfe, !PT ;  /* 0x0000000005007212 */ /* 0x000fce00078efe06 */
.L_x_2900:
[----:B------:R-:W-:Y:S05]  /*2350*/  BSYNC B0 ;  /* 0x0000000000007941 */ /* 0x000fea0003800000 */
.L_x_2899:
[----:B------:R-:W-:-:S04]  /*2360*/  FMUL.FTZ R0, R0, 1 ;  /* 0x3f80000000007820 */ /* 0x000fc80000410000 */
[----:B------:R4:W0:Y:S01]  /*2370*/  F2F.F64.F32 R18, R0 ;  /* 0x0000000000127310 */ /* 0x0008220000201800 */
[----:B------:R-:W-:Y:S05]  /*2380*/  BRA `(.L_x_2880) ;  /* 0x0000000000a47947 */ /* 0x000fea0003800000 */
.L_x_2892:
        /* <DEDUP_REMOVED lines=14> */
.L_x_2906:
[----:B------:R-:W-:Y:S05]  /*2470*/  BSYNC B0 ;  /* 0x0000000000007941 */ /* 0x000fea0003800000 */
.L_x_2905:
[----:B------:R-:W-:-:S04]  /*2480*/  FMUL.FTZ R0, R0, 1 ;  /* 0x3f80000000007820 */ /* 0x000fc80000410000 */
[----:B------:R0:W1:Y:S01]  /*2490*/  F2F.F64.F32 R18, R0 ;  /* 0x0000000000127310 */ /* 0x0000620000201800 */
[----:B------:R-:W-:Y:S05]  /*24a0*/  BRA `(.L_x_2880) ;  /* 0x00000000005c7947 */ /* 0x000fea0003800000 */
.L_x_2879:
        /* <DEDUP_REMOVED lines=16> */
.L_x_2907:
[----:B------:R-:W-:Y:S01]  /*25b0*/  CS2R R18, SRZ ;  /* 0x0000000000127805 */ /* 0x000fe2000001ff00 */
[----:B------:R-:W-:Y:S06]  /*25c0*/  BRA `(.L_x_2880) ;  /* 0x0000000000147947 */ /* 0x000fec0003800000 */
.L_x_2904:
[----:B------:R-:W2:Y:S02]  /*25d0*/  LDG.E.64 R18, desc[UR36][R4.64] ;  /* 0x0000002404127981 */ /* 0x000ea4000c1e1b00 */
[----:B--2---:R-:W0:Y:S01]  /*25e0*/  I2F.F64.U64 R18, R18 ;  /* 0x0000001200127312 */ /* 0x004e220000301800 */
[----:B------:R-:W-:Y:S05]  /*25f0*/  BRA `(.L_x_2880) ;  /* 0x0000000000087947 */ /* 0x000fea0003800000 */
.L_x_2903:
[----:B------:R-:W2:Y:S02]  /*2600*/  LDG.E R4, desc[UR36][R4.64] ;  /* 0x0000002404047981 */ /* 0x000ea4000c1e1900 */
[----:B--2---:R0:W1:Y:S02]  /*2610*/  I2F.F64.U32 R18, R4 ;  /* 0x0000000400127312 */ /* 0x0040640000201800 */
.L_x_2880:
[----:B------:R-:W2:Y:S01]  /*2620*/  LDC.U8 R3, c[0x0][0x4ba] ;  /* 0x00012e80ff037b82 */ /* 0x000ea20000000000 */
[----:B------:R-:W-:Y:S02]  /*2630*/  ULDC.64 UR4, c[0x0][0x488] ;  /* 0x0001220000047ab9 */ /* 0x000fe40000000a00 */
[----:B0-----:R-:W-:-:S05]  /*2640*/  IADD3 R4, P1, R22, UR4, RZ ;  /* 0x0000000416047c10 */ /* 0x001fca000ff3e0ff */
[----:B------:R-:W-:Y:S01]  /*2650*/  IMAD.X R5, RZ, RZ, UR5, P1 ;  /* 0x00000005ff057e24 */ /* 0x000fe200088e06ff */
[----:B--2-4-:R-:W-:-:S04]  /*2660*/  PRMT R0, R3, 0x9910, RZ ;  /* 0x0000991003007816 */ /* 0x014fc800000000ff */
        /* <DEDUP_REMOVED lines=11> */
[----:B--2---:R0:W2:Y:S01]  /*2720*/  I2F.F64.S16 R6, R4 ;  /* 0x0000000400067312 */ /* 0x0040a20000101c00 */
[----:B------:R-:W-:Y:S05]  /*2730*/  BRA `(.L_x_2913) ;  /* 0x0000000c007c7947 */ /* 0x000fea0003800000 */
.L_x_2911:
[----:B------:R-:W2:Y:S02]  /*2740*/  LDG.E.U8 R4, desc[UR36][R4.64] ;  /* 0x0000002404047981 */ /* 0x000ea4000c1e1100 */
[----:B--2---:R0:W2:Y:S01]  /*2750*/  I2F.F64.U16 R6, R4 ;  /* 0x0000000400067312 */ /* 0x0040a20000101800 */
[----:B------:R-:W-:Y:S05]  /*2760*/  BRA `(.L_x_2913) ;  /* 0x0000000c00707947 */ /* 0x000fea0003800000 */
.L_x_2910:
        /* <DEDUP_REMOVED lines=9> */
.L_x_2915:
[----:B------:R-:W2:Y:S02]  /*2800*/  LDG.E R4, desc[UR36][R4.64] ;  /* 0x0000002404047981 */ /* 0x000ea4000c1e1900 */
[----:B--2---:R2:W4:Y:S01]  /*2810*/  I2F.F64 R6, R4 ;  /* 0x0000000400067312 */ /* 0x0045220000201c00 */
[----:B------:R-:W-:Y:S05]  /*2820*/  BRA `(.L_x_2913) ;  /* 0x0000000c00407947 */ /* 0x000fea0003800000 */
.L_x_2914:
[----:B------:R-:W2:Y:S02]  /*2830*/  LDG.E.U16 R4, desc[UR36][R4.64] ;  /* 0x0000002404047981 */ /* 0x000ea4000c1e1500 */
[----:B--2---:R0:W2:Y:S01]  /*2840*/  I2F.F64.S16 R6, R4 ;  /* 0x0000000400067312 */ /* 0x0040a20000101c00 */
[----:B------:R-:W-:Y:S05]  /*2850*/  BRA `(.L_x_2913) ;  /* 0x0000000c00347947 */ /* 0x000fea0003800000 */
.L_x_2909:
        /* <DEDUP_REMOVED lines=10> */
.L_x_2917:
[----:B------:R-:W2:Y:S02]  /*2900*/  LDG.E.U16 R0, desc[UR36][R4.64] ;  /* 0x0000002404007981 */ /* 0x000ea4000c1e1500 */
[----:B--2---:R-:W-:-:S05]  /*2910*/  HADD2.F32 R0, -RZ, R0.H0_H0 ;  /* 0x20000000ff007230 */ /* 0x004fca0000004100 */
[----:B------:R-:W-:-:S04]  /*2920*/  FMUL.FTZ R0, R0, 1 ;  /* 0x3f80000000007820 */ /* 0x000fc80000410000 */
[----:B------:R0:W2:Y:S01]  /*2930*/  F2F.F64.F32 R6, R0 ;  /* 0x0000000000067310 */ /* 0x0000a20000201800 */
[----:B------:R-:W-:Y:S05]  /*2940*/  BRA `(.L_x_2913) ;  /* 0x0000000800f87947 */ /* 0x000fea0003800000 */
.L_x_2916:
        /* <DEDUP_REMOVED lines=10> */
.L_x_2919:
[----:B------:R-:W2:Y:S02]  /*29f0*/  LDG.E.U16 R4, desc[UR36][R4.64] ;  /* 0x0000002404047981 */ /* 0x000ea4000c1e1500 */
[----:B--2---:R-:W-:-:S05]  /*2a00*/  HADD2.F32 R0, -RZ, R4.H0_H0 ;  /* 0x20000004ff007230 */ /* 0x004fca0000004100 */
[----:B------:R-:W-:-:S04]  /*2a10*/  FMUL.FTZ R0, R0, 1 ;  /* 0x3f80000000007820 */ /* 0x000fc80000410000 */
[----:B------:R0:W2:Y:S01]  /*2a20*/  F2F.F64.F32 R6, R0 ;  /* 0x0000000000067310 */ /* 0x0000a20000201800 */
[----:B------:R-:W-:Y:S05]  /*2a30*/  BRA `(.L_x_2913) ;  /* 0x0000000800bc7947 */ /* 0x000fea0003800000 */
.L_x_2918:
[----:B------:R0:W5:Y:S01]  /*2a40*/  LDG.E.64 R6, desc[UR36][R4.64] ;  /* 0x0000002404067981 */ /* 0x000162000c1e1b00 */
[----:B------:R-:W-:Y:S05]  /*2a50*/  BRA `(.L_x_2913) ;  /* 0x0000000800b47947 */ /* 0x000fea0003800000 */
.L_x_2908:
        /* <DEDUP_REMOVED lines=13> */
.L_x_2922:
[----:B------:R0:W5:Y:S01]  /*2b30*/  LDG.E.64 R6, desc[UR36][R4.64] ;  /* 0x0000002404067981 */ /* 0x000162000c1e1b00 */
[----:B------:R-:W-:Y:S05]  /*2b40*/  BRA `(.L_x_2913) ;  /* 0x0000000800787947 */ /* 0x000fea0003800000 */
.L_x_2921:
        /* <DEDUP_REMOVED lines=25> */
[----:B------:R-:W-:-:S06]  /*2ce0*/  FMUL.FTZ R7, R7, 1 ;  /* 0x3f80000007077820 */ /* 0x000fcc0000410000 */
[----:B------:R-:W0:Y:S01]  /*2cf0*/  F2F.F64.F32 R6, R7 ;  /* 0x0000000700067310 */ /* 0x000e220000201800 */
[----:B------:R-:W-:Y:S05]  /*2d00*/  BRA `(.L_x_2913) ;  /* 0x0000000800087947 */ /* 0x000fea0003800000 */
.L_x_2924:
        /* <DEDUP_REMOVED lines=10> */
[----:B------:R-:W-:-:S04]  /*2db0*/  SHF.L.U32 R0, R4, 0x18, RZ ;  /* 0x0000001804007819 */ /* 0x000fc800000006ff */
[----:B------:R-:W-:-:S05]  /*2dc0*/  LOP3.LUT R0, R3, 0x80000000, R0, 0xf8, !PT ;  /* 0x8000000003007812 */ /* 0x000fca00078ef800 */
[----:B------:R-:W-:-:S04]  /*2dd0*/  FMUL.FTZ R0, R0, 1 ;  /* 0x3f80000000007820 */ /* 0x000fc80000410000 */
[----:B------:R0:W2:Y:S01]  /*2de0*/  F2F.F64.F32 R6, R0 ;  /* 0x0000000000067310 */ /* 0x0000a20000201800 */
[----:B------:R-:W-:Y:S05]  /*2df0*/  BRA `(.L_x_2913) ;  /* 0x0000000400cc7947 */ /* 0x000fea0003800000 */
.L_x_2923:
[----:B------:R-:W2:Y:S02]  /*2e00*/  LDG.E.U16 R0, desc[UR36][R4.64] ;  /* 0x0000002404007981 */ /* 0x000ea4000c1e1500 */
[----:B--2---:R-:W-:-:S04]  /*2e10*/  IMAD.U32 R0, R0, 0x10000, RZ ;  /* 0x0001000000007824 */ /* 0x004fc800078e00ff */
[----:B------:R-:W-:-:S04]  /*2e20*/  FMUL.FTZ R0, R0, 1 ;  /* 0x3f80000000007820 */ /* 0x000fc80000410000 */
[----:B------:R0:W2:Y:S01]  /*2e30*/  F2F.F64.F32 R6, R0 ;  /* 0x0000000000067310 */ /* 0x0000a20000201800 */
[----:B------:R-:W-:Y:S05]  /*2e40*/  BRA `(.L_x_2913) ;  /* 0x0000000400b87947 */ /* 0x000fea0003800000 */
.L_x_2920:
        /* <DEDUP_REMOVED lines=9> */
[----:B--2---:R0:W2:Y:S01]  /*2ee0*/  I2F.F64.U16 R6, R4 ;  /* 0x0000000400067312 */ /* 0x0040a20000101800 */
[----:B------:R-:W-:Y:S05]  /*2ef0*/  BRA `(.L_x_2913) ;  /* 0x00000004008c7947 */ /* 0x000fea0003800000 */
.L_x_2927:
        /* <DEDUP_REMOVED lines=21> */
.L_x_2931:
[----:B------:R-:W-:Y:S05]  /*3050*/  BSYNC B1 ;  /* 0x0000000000017941 */ /* 0x000fea0003800000 */
.L_x_2930:
[----:B------:R-:W-:Y:S01]  /*3060*/  LEA R5, R0, 0x3b800000, 0x17 ;  /* 0x3b80000000057811 */ /* 0x000fe200078eb8ff */
[----:B------:R-:W-:-:S05]  /*3070*/  IMAD.SHL.U32 R0, R3, 0x100000, RZ ;  /* 0x0010000003007824 */ /* 0x000fca00078e00ff */
[----:B------:R-:W-:-:S07]  /*3080*/  LOP3.LUT R0, R5, R0, R6, 0xfe, !PT ;  /* 0x0000000005007212 */ /* 0x000fce00078efe06 */
.L_x_2929:
[----:B------:R-:W-:Y:S05]  /*3090*/  BSYNC B0 ;  /* 0x0000000000007941 */ /* 0x000fea0003800000 */
.L_x_2928:
[----:B------:R-:W-:-:S04]  /*30a0*/  FMUL.FTZ R0, R0, 1 ;  /* 0x3f80000000007820 */ /* 0x000fc80000410000 */
[----:B------:R0:W2:Y:S01]  /*30b0*/  F2F.F64.F32 R6, R0 ;  /* 0x0000000000067310 */ /* 0x0000a20000201800 */
[----:B------:R-:W-:Y:S05]  /*30c0*/  BRA `(.L_x_2913) ;  /* 0x0000000400187947 */ /* 0x000fea0003800000 */
.L_x_2926:
        /* <DEDUP_REMOVED lines=21> */
.L_x_2935:
[----:B------:R-:W-:Y:S05]  /*3220*/  BSYNC B1 ;  /* 0x0000000000017941 */ /* 0x000fea0003800000 */
.L_x_2934:
[----:B------:R-:W-:Y:S01]  /*3230*/  LEA R5, R0, 0x37800000, 0x17 ;  /* 0x3780000000057811 */ /* 0x000fe200078eb8ff */
[----:B------:R-:W-:-:S05]  /*3240*/  IMAD.SHL.U32 R0, R3, 0x200000, RZ ;  /* 0x0020000003007824 */ /* 0x000fca00078e00ff */
[----:B------:R-:W-:-:S07]  /*3250*/  LOP3.LUT R0, R5, R0, R6, 0xfe, !PT ;  /* 0x0000000005007212 */ /* 0x000fce00078efe06 */
.L_x_2933:
[----:B------:R-:W-:Y:S05]  /*3260*/  BSYNC B0 ;  /* 0x0000000000007941 */ /* 0x000fea0003800000 */
.L_x_2932:
[----:B------:R-:W-:-:S04]  /*3270*/  FMUL.FTZ R0, R0, 1 ;  /* 0x3f80000000007820 */ /* 0x000fc80000410000 */
[----:B------:R0:W2:Y:S01]  /*3280*/  F2F.F64.F32 R6, R0 ;  /* 0x0000000000067310 */ /* 0x0000a20000201800 */
[----:B------:R-:W-:Y:S05]  /*3290*/  BRA `(.L_x_2913) ;  /* 0x0000000000a47947 */ /* 0x000fea0003800000 */
.L_x_2925:
        /* <DEDUP_REMOVED lines=14> */
.L_x_2939:
[----:B------:R-:W-:Y:S05]  /*3380*/  BSYNC B0 ;  /* 0x0000000000007941 */ /* 0x000fea0003800000 */
.L_x_2938:
[----:B------:R-:W-:-:S04]  /*3390*/  FMUL.FTZ R0, R0, 1 ;  /* 0x3f80000000007820 */ /* 0x000fc80000410000 */
[----:B------:R0:W2:Y:S01]  /*33a0*/  F2F.F64.F32 R6, R0 ;  /* 0x0000000000067310 */ /* 0x0000a20000201800 */
[----:B------:R-:W-:Y:S05]  /*33b0*/  BRA `(.L_x_2913) ;  /* 0x00000000005c7947 */ /* 0x000fea0003800000 */
.L_x_2912:
        /* <DEDUP_REMOVED lines=16> */
.L_x_2940:
[----:B------:R-:W-:Y:S01]  /*34c0*/  CS2R R6, SRZ ;  /* 0x0000000000067805 */ /* 0x000fe2000001ff00 */
[----:B------:R-:W-:Y:S06]  /*34d0*/  BRA `(.L_x_2913) ;  /* 0x0000000000147947 */ /* 0x000fec0003800000 */
.L_x_2937:
[----:B------:R-:W2:Y:S02]  /*34e0*/  LDG.E.64 R6, desc[UR36][R4.64] ;  /* 0x0000002404067981 */ /* 0x000ea4000c1e1b00 */
[----:B--2---:R-:W0:Y:S01]  /*34f0*/  I2F.F64.U64 R6, R6 ;  /* 0x0000000600067312 */ /* 0x004e220000301800 */
[----:B------:R-:W-:Y:S05]  /*3500*/  BRA `(.L_x_2913) ;  /* 0x0000000000087947 */ /* 0x000fea0003800000 */
.L_x_2936:
[----:B------:R-:W2:Y:S02]  /*3510*/  LDG.E R4, desc[UR36][R4.64] ;  /* 0x0000002404047981 */ /* 0x000ea4000c1e1900 */
[----:B--2---:R0:W2:Y:S02]  /*3520*/  I2F.F64.U32 R6, R4 ;  /* 0x0000000400067312 */ /* 0x0040a40000201800 */
.L_x_2913:
[----:B0-2-45:R-:W-:Y:S01]  /*3530*/  DSETP.GTU.AND P0, PT, R6, -3, PT ;  /* 0xc00800000600742a */ /* 0x035fe20003f0c000 */
[----:B------:R-:W-:Y:S01]  /*3540*/  BSSY B0, `(.L_x_2941) ;  /* 0x0000020000007945 */ /* 0x000fe20003800000 */
[----:B------:R-:W-:-:S12]  /*3550*/  CS2R R4, SRZ ;  /* 0x0000000000047805 */ /* 0x000fd8000001ff00 */
[----:B------:R-:W-:Y:S05]  /*3560*/  @!P0 BRA `(.L_x_2942) ;  /* 0x0000000000748947 */ /* 0x000fea0003800000 */
[----:B------:R-:W-:Y:S01]  /*3570*/  DSETP.GEU.AND P0, PT, R6, 3, PT ;  /* 0x400800000600742a */ /* 0x000fe20003f0e000 */
[----:B-1-3--:R-:W-:Y:S01]  /*3580*/  IMAD.MOV.U32 R4, RZ, RZ, R18 ;  /* 0x000000ffff047224 */ /* 0x00afe200078e0012 */
[----:B------:R-:W-:-:S12]  /*3590*/  MOV R5, R19 ;  /* 0x0000001300057202 */ /* 0x000fd80000000f00 */
[----:B------:R-:W-:Y:S05]  /*35a0*/  @P0 BRA `(.L_x_2942) ;  /* 0x0000000000640947 */ /* 0x000fea0003800000 */
[----:B------:R-:W0:Y:S01]  /*35b0*/  MUFU.RCP64H R5, 3 ;  /* 0x4008000000057908 */ /* 0x000e220000001800 */
[----:B------:R-:W-:Y:S01]  /*35c0*/  IMAD.MOV.U32 R10, RZ, RZ, 0x0 ;  /* 0x00000000ff0a7424 */ /* 0x000fe200078e00ff */
[----:B------:R-:W-:Y:S01]  /*35d0*/  FSETP.GEU.AND P1, PT, |R7|, 6.5827683646048100446e-37, PT ;  /* 0x036000000700780b */ /* 0x000fe20003f2e200 */
[----:B------:R-:W-:Y:S01]  /*35e0*/  IMAD.MOV.U32 R11, RZ, RZ, 0x40080000 ;  /* 0x40080000ff0b7424 */ /* 0x000fe200078e00ff */
[----:B------:R-:W-:Y:S01]  /*35f0*/  BSSY B1, `(.L_x_2943) ;  /* 0x0000012000017945 */ /* 0x000fe20003800000 */
[----:B------:R-:W-:-:S06]  /*3600*/  IMAD.MOV.U32 R4, RZ, RZ, 0x1 ;  /* 0x00000001ff047424 */ /* 0x000fcc00078e00ff */
[----:B0-----:R-:W-:-:S08]  /*3610*/  DFMA R8, R4, -R10, 1 ;  /* 0x3ff000000408742b */ /* 0x001fd0000000080a */
[----:B------:R-:W-:-:S08]  /*3620*/  DFMA R8, R8, R8, R8 ;  /* 0x000000080808722b */ /* 0x000fd00000000008 */
[----:B------:R-:W-:-:S08]  /*3630*/  DFMA R8, R4, R8, R4 ;  /* 0x000000080408722b */ /* 0x000fd00000000004 */
[----:B------:R-:W-:-:S08]  /*3640*/  DFMA R4, R8, -R10, 1 ;  /* 0x3ff000000804742b */ /* 0x000fd0000000080a */
[----:B------:R-:W-:-:S08]  /*3650*/  DFMA R4, R8, R4, R8 ;  /* 0x000000040804722b */ /* 0x000fd00000000008 */
[----:B------:R-:W-:-:S08]  /*3660*/  DMUL R8, R4, R6 ;  /* 0x0000000604087228 */ /* 0x000fd00000000000 */
[----:B------:R-:W-:-:S08]  /*3670*/  DFMA R10, R8, -3, R6 ;  /* 0xc0080000080a782b */ /* 0x000fd00000000006 */
[----:B------:R-:W-:-:S10]  /*3680*/  DFMA R4, R4, R10, R8 ;  /* 0x0000000a0404722b */ /* 0x000fd40000000008 */
[----:B------:R-:W-:-:S05]  /*3690*/  FFMA R0, RZ, 2.125, R5 ;  /* 0x40080000ff007823 */ /* 0x000fca0000000005 */
[----:B------:R-:W-:-:S13]  /*36a0*/  FSETP.GT.AND P0, PT, |R0|, 1.469367938527859385e-39, PT ;  /* 0x001000000000780b */ /* 0x000fda0003f04200 */
[----:B------:R-:W-:Y:S05]  /*36b0*/  @P0 BRA P1, `(.L_x_2944) ;  /* 0x0000000000140947 */ /* 0x000fea0000800000 */
[----:B------:R-:W-:Y:S01]  /*36c0*/  IMAD.MOV.U32 R4, RZ, RZ, R6 ;  /* 0x000000ffff047224 */ /* 0x000fe200078e0006 */
[----:B------:R-:W-:Y:S01]  /*36d0*/  MOV R6, 0x3700 ;  /* 0x0000370000067802 */ /* 0x000fe20000000f00 */
[----:B------:R-:W-:-:S07]  /*36e0*/  IMAD.MOV.U32 R5, RZ, RZ, R7 ;  /* 0x000000ffff057224 */ /* 0x000fce00078e0007 */
[----:B------:R-:W-:Y:S05]  /*36f0*/  CALL.REL.NOINC `($__internal_0_$__cuda_sm20_div_rn_f64_full) ;  /* 0x000000e800447944 */ /* 0x000fea0003c00000 */
[----:B------:R-:W-:-:S07]  /*3700*/  IMAD.MOV.U32 R5, RZ, RZ, R3 ;  /* 0x000000ffff057224 */ /* 0x000fce00078e0003 */
.L_x_2944:
[----:B------:R-:W-:Y:S05]  /*3710*/  BSYNC B1 ;  /* 0x0000000000017941 */ /* 0x000fea0003800000 */
.L_x_2943:
[----:B------:R-:W-:-:S08]  /*3720*/  DADD R4, R4, 0.5 ;  /* 0x3fe0000004047429 */ /* 0x000fd00000000000 */
[----:B------:R-:W-:-:S11]  /*3730*/  DMUL R4, R4, R18 ;  /* 0x0000001204047228 */ /* 0x000fd60000000000 */
.L_x_2942:
[----:B------:R-:W-:Y:S05]  /*3740*/  BSYNC B0 ;  /* 0x0000000000007941 */ /* 0x000fea0003800000 */
.L_x_2941:
[----:B------:R-:W0:Y:S02]  /*3750*/  LDC.U8 R3, c[0x0][0x4b8] ;  /* 0x00012e00ff037b82 */ /* 0x000e240000000000 */
        /* <DEDUP_REMOVED lines=11> */
[----:B------:R-:W0:Y:S02]  /*3810*/  F2I.F64.TRUNC R5, R4 ;  /* 0x0000000400057311 */ /* 0x000e24000030d100 */
[----:B0-----:R0:W-:Y:S01]  /*3820*/  STG.E.U8 desc[UR36][R16.64], R5 ;  /* 0x0000000510007986 */ /* 0x0011e2000c101124 */
[----:B------:R-:W-:Y:S05]  /*3830*/  BRA `(.L_x_2950) ;  /* 0x0000001000087947 */ /* 0x000fea0003800000 */
.L_x_2948:
[----:B------:R-:W0:Y:S02]  /*3840*/  F2I.S64.F64.TRUNC R4, R4 ;  /* 0x0000000400047311 */ /* 0x000e24000030d900 */
[----:B0-----:R-:W-:-:S05]  /*3850*/  IMAD.MOV.U32 R3, RZ, RZ, R4 ;  /* 0x000000ffff037224 */ /* 0x001fca00078e0004 */
[----:B------:R0:W-:Y:S01]  /*3860*/  STG.E.U8 desc[UR36][R16.64], R3 ;  /* 0x0000000310007986 */ /* 0x0001e2000c101124 */
[----:B------:R-:W-:Y:S05]  /*3870*/  BRA `(.L_x_2950) ;  /* 0x0000000c00f87947 */ /* 0x000fea0003800000 */
.L_x_2947:
[----:B------:R-:W-:-:S13]  /*3880*/  ISETP.NE.AND P0, PT, R0, 0x2, PT ;  /* 0x000000020000780c */ /* 0x000fda0003f05270 */
[----:B------:R-:W-:Y:S05]  /*3890*/  @!P0 BRA `(.L_x_2951) ;  /* 0x0000000000288947 */ /* 0x000fea0003800000 */
[----:B------:R-:W-:-:S13]  /*38a0*/  ISETP.NE.AND P0, PT, R0, 0x3, PT ;  /* 0x000000030000780c */ /* 0x000fda0003f05270 */
[----:B------:R-:W-:Y:S05]  /*38b0*/  @!P0 BRA `(.L_x_2952) ;  /* 0x0000000000148947 */ /* 0x000fea0003800000 */
[----:B------:R-:W-:-:S13]  /*38c0*/  ISETP.NE.AND P0, PT, R0, 0x4, PT ;  /* 0x000000040000780c */ /* 0x000fda0003f05270 */
[----:B------:R-:W-:Y:S05]  /*38d0*/  @P0 BRA `(.L_x_2949) ;  /* 0x0000000c00880947 */ /* 0x000fea0003800000 */
[----:B------:R-:W0:Y:S02]  /*38e0*/  F2I.S64.F64.TRUNC R4, R4 ;  /* 0x0000000400047311 */ /* 0x000e24000030d900 */
[----:B0-----:R0:W-:Y:S01]  /*38f0*/  STG.E.64 desc[UR36][R16.64], R4 ;  /* 0x0000000410007986 */ /* 0x0011e2000c101b24 */
[----:B------:R-:W-:Y:S05]  /*3900*/  BRA `(.L_x_2950) ;  /* 0x0000000c00d47947 */ /* 0x000fea0003800000 */
.L_x_2952:
[----:B------:R-:W0:Y:S02]  /*3910*/  F2I.F64.TRUNC R5, R4 ;  /* 0x0000000400057311 */ /* 0x000e24000030d100 */
[----:B0-----:R0:W-:Y:S01]  /*3920*/  STG.E desc[UR36][R16.64], R5 ;  /* 0x0000000510007986 */ /* 0x0011e2000c101924 */
[----:B------:R-:W-:Y:S05]  /*3930*/  BRA `(.L_x_2950) ;  /* 0x0000000c00c87947 */ /* 0x000fea0003800000 */
.L_x_2951:
[----:B------:R-:W0:Y:S02]  /*3940*/  F2I.F64.TRUNC R5, R4 ;  /* 0x0000000400057311 */ /* 0x000e24000030d100 */
[----:B0-----:R0:W-:Y:S01]  /*3950*/  STG.E.U16 desc[UR36][R16.64], R5 ;  /* 0x0000000510007986 */ /* 0x0011e2000c101524 */
[----:B------:R-:W-:Y:S05]  /*3960*/  BRA `(.L_x_2950) ;  /* 0x0000000c00bc7947 */ /* 0x000fea0003800000 */
.L_x_2946:
[----:B------:R-:W-:-:S13]  /*3970*/  ISETP.GT.AND P0, PT, R0, 0x6, PT ;  /* 0x000000060000780c */ /* 0x000fda0003f04270 */
[----:B------:R-:W-:Y:S05]  /*3980*/  @P0 BRA `(.L_x_2953) ;  /* 0x00000000004c0947 */ /* 0x000fea0003800000 */
[----:B------:R-:W-:-:S13]  /*3990*/  ISETP.NE.AND P0, PT, R0, 0x5, PT ;  /* 0x000000050000780c */ /* 0x000fda0003f05270 */
[----:B------:R-:W-:Y:S05]  /*39a0*/  @!P0 BRA `(.L_x_2954) ;  /* 0x0000000000248947 */ /* 0x000fea0003800000 */
[----:B------:R-:W-:-:S13]  /*39b0*/  ISETP.NE.AND P0, PT, R0, 0x6, PT ;  /* 0x000000060000780c */ /* 0x000fda0003f05270 */
[----:B------:R-:W-:Y:S05]  /*39c0*/  @P0 BRA `(.L_x_2949) ;  /* 0x0000000c004c0947 */ /* 0x000fea0003800000 */
[----:B------:R-:W-:Y:S01]  /*39d0*/  UMOV UR4, 0xf0000000 ;  /* 0xf000000000047882 */ /* 0x000fe20000000000 */
[----:B------:R-:W-:Y:S01]  /*39e0*/  UMOV UR5, 0x380fffff ;  /* 0x380fffff00057882 */ /* 0x000fe20000000000 */
[----:B------:R-:W0:Y:S01]  /*39f0*/  F2F.F32.F64 R3, R4 ;  /* 0x0000000400037310 */ /* 0x000e220000301000 */
[----:B------:R-:W-:-:S14]  /*3a00*/  DSETP.GEU.AND P0, PT, |R4|, UR4, PT ;  /* 0x0000000404007e2a */ /* 0x000fdc000bf0e200 */
[----:B0-----:R-:W-:-:S05]  /*3a10*/  @!P0 FMUL R3, R3, 1.175494350822287508e-38 ;  /* 0x0080000003038820 */ /* 0x001fca0000400000 */
[----:B------:R0:W-:Y:S01]  /*3a20*/  STG.E desc[UR36][R16.64], R3 ;  /* 0x0000000310007986 */ /* 0x0001e2000c101924 */
[----:B------:R-:W-:Y:S05]  /*3a30*/  BRA `(.L_x_2950) ;  /* 0x0000000c00887947 */ /* 0x000fea0003800000 */
.L_x_2954:
[----:B------:R-:W-:Y:S01]  /*3a40*/  UMOV UR4, 0xf0000000 ;  /* 0xf000000000047882 */ /* 0x000fe20000000000 */
[----:B------:R-:W-:Y:S01]  /*3a50*/  UMOV UR5, 0x380fffff ;  /* 0x380fffff00057882 */ /* 0x000fe20000000000 */
[----:B------:R-:W0:Y:S01]  /*3a60*/  F2F.F32.F64 R0, R4 ;  /* 0x0000000400007310 */ /* 0x000e220000301000 */
[----:B------:R-:W-:-:S14]  /*3a70*/  DSETP.GEU.AND P0, PT, |R4|, UR4, PT ;  /* 0x0000000404007e2a */ /* 0x000fdc000bf0e200 */
[----:B0-----:R-:W-:-:S05]  /*3a80*/  @!P0 FMUL R0, R0, 1.175494350822287508e-38 ;  /* 0x0080000000008820 */ /* 0x001fca0000400000 */
[----:B------:R-:W-:-:S05]  /*3a90*/  F2FP.F16.F32.PACK_AB R0, RZ, R0 ;  /* 0x00000000ff00723e */ /* 0x000fca00000000ff */
[----:B------:R0:W-:Y:S01]  /*3aa0*/  STG.E.U16 desc[UR36][R16.64], R0 ;  /* 0x0000000010007986 */ /* 0x0001e2000c101524 */
[----:B------:R-:W-:Y:S05]  /*3ab0*/  BRA `(.L_x_2950) ;  /* 0x0000000c00687947 */ /* 0x000fea0003800000 */
.L_x_2953:
[----:B------:R-:W-:-:S13]  /*3ac0*/  ISETP.NE.AND P0, PT, R0, 0x7, PT ;  /* 0x000000070000780c */ /* 0x000fda0003f05270 */
[----:B------:R-:W-:Y:S05]  /*3ad0*/  @!P0 BRA `(.L_x_2955) ;  /* 0x0000000000548947 */ /* 0x000fea0003800000 */
[----:B------:R-:W-:-:S13]  /*3ae0*/  ISETP.NE.AND P0, PT, R0, 0x8, PT ;  /* 0x000000080000780c */ /* 0x000fda0003f05270 */
[----:B------:R-:W-:Y:S05]  /*3af0*/  @!P0 BRA `(.L_x_2956) ;  /* 0x0000000000288947 */ /* 0x000fea0003800000 */
[----:B------:R-:W-:-:S13]  /*3b00*/  ISETP.NE.AND P0, PT, R0, 0x9, PT ;  /* 0x000000090000780c */ /* 0x000fda0003f05270 */
[----:B------:R-:W-:Y:S05]  /*3b10*/  @P0 BRA `(.L_x_2949) ;  /* 0x0000000800f80947 */ /* 0x000fea0003800000 */
[----:B------:R-:W-:Y:S01]  /*3b20*/  UMOV UR4, 0xf0000000 ;  /* 0xf000000000047882 */ /* 0x000fe20000000000 */
[----:B------:R-:W-:Y:S01]  /*3b30*/  UMOV UR5, 0x380fffff ;  /* 0x380fffff00057882 */ /* 0x000fe20000000000 */
[----:B------:R-:W0:Y:S01]  /*3b40*/  F2F.F32.F64 R6, R4 ;  /* 0x0000000400067310 */ /* 0x000e220000301000 */
[----:B------:R-:W-:Y:S01]  /*3b50*/  DSETP.GEU.AND P0, PT, |R4|, UR4, PT ;  /* 0x0000000404007e2a */ /* 0x000fe2000bf0e200 */
[----:B------:R-:W-:-:S13]  /*3b60*/  IMAD.MOV.U32 R7, RZ, RZ, RZ ;  /* 0x000000ffff077224 */ /* 0x000fda00078e00ff */
[----:B0-----:R-:W-:-:S05]  /*3b70*/  @!P0 FMUL R6, R6, 1.175494350822287508e-38 ;  /* 0x0080000006068820 */ /* 0x001fca0000400000 */
[----:B------:R0:W-:Y:S01]  /*3b80*/  STG.E.64 desc[UR36][R16.64], R6 ;  /* 0x0000000610007986 */ /* 0x0001e2000c101b24 */
[----:B------:R-:W-:Y:S05]  /*3b90*/  BRA `(.L_x_2950) ;  /* 0x0000000c00307947 */ /* 0x000fea0003800000 */
.L_x_2956:
[----:B------:R-:W-:Y:S01]  /*3ba0*/  UMOV UR4, 0xf0000000 ;  /* 0xf000000000047882 */ /* 0x000fe20000000000 */
[----:B------:R-:W-:Y:S01]  /*3bb0*/  UMOV UR5, 0x380fffff ;  /* 0x380fffff00057882 */ /* 0x000fe20000000000 */
[----:B------:R-:W0:Y:S01]  /*3bc0*/  F2F.F32.F64 R0, R4 ;  /* 0x0000000400007310 */ /* 0x000e220000301000 */
[----:B------:R-:W-:-:S14]  /*3bd0*/  DSETP.GEU.AND P0, PT, |R4|, UR4, PT ;  /* 0x0000000404007e2a */ /* 0x000fdc000bf0e200 */
[----:B0-----:R-:W-:-:S05]  /*3be0*/  @!P0 FMUL R0, R0, 1.175494350822287508e-38 ;  /* 0x0080000000008820 */ /* 0x001fca0000400000 */
[----:B------:R-:W-:-:S04]  /*3bf0*/  F2FP.F16.F32.PACK_AB R3, RZ, R0 ;  /* 0x00000000ff03723e */ /* 0x000fc800000000ff */
[----:B------:R-:W-:-:S05]  /*3c00*/  PRMT R3, R3, 0x5410, RZ ;  /* 0x0000541003037816 */ /* 0x000fca00000000ff */
[----:B------:R0:W-:Y:S01]  /*3c10*/  STG.E desc[UR36][R16.64], R3 ;  /* 0x0000000310007986 */ /* 0x0001e2000c101924 */
[----:B------:R-:W-:Y:S05]  /*3c20*/  BRA `(.L_x_2950) ;  /* 0x0000000c000c7947 */ /* 0x000fea0003800000 */
.L_x_2955:
[----:B------:R0:W-:Y:S01]  /*3c30*/  STG.E.64 desc[UR36][R16.64], R4 ;  /* 0x0000000410007986 */ /* 0x0001e2000c101b24 */
[----:B------:R-:W-:Y:S05]  /*3c40*/  BRA `(.L_x_2950) ;  /* 0x0000000c00047947 */ /* 0x000fea0003800000 */
.L_x_2945:
        /* <DEDUP_REMOVED lines=8> */
[----:B------:R-:W-:-:S06]  /*3cd0*/  DSETP.NEU.AND P0, PT, R4, RZ, PT ;  /* 0x000000ff0400722a */ /* 0x000fcc0003f0d000 */
[----:B------:R-:W-:-:S05]  /*3ce0*/  SEL R3, RZ, 0x1, !P0 ;  /* 0x00000001ff037807 */ /* 0x000fca0004000000 */
[----:B------:R0:W-:Y:S01]  /*3cf0*/  STG.E.U8 desc[UR36][R16.64], R3 ;  /* 0x0000000310007986 */ /* 0x0001e2000c101124 */
[----:B------:R-:W-:Y:S05]  /*3d00*/  BRA `(.L_x_2950) ;  /* 0x0000000800d47947 */ /* 0x000fea0003800000 */
.L_x_2959:
[----:B------:R-:W-:-:S05]  /*3d10*/  CS2R R6, SRZ ;  /* 0x0000000000067805 */ /* 0x000fca000001ff00 */
[----:B------:R0:W-:Y:S01]  /*3d20*/  STG.E.128 desc[UR36][R16.64], R4 ;  /* 0x0000000410007986 */ /* 0x0001e2000c101d24 */
[----:B------:R-:W-:Y:S05]  /*3d30*/  BRA `(.L_x_2950) ;  /* 0x0000000800c87947 */ /* 0x000fea0003800000 */
.L_x_2958:
        /* <DEDUP_REMOVED lines=10> */
[----:B------:R-:W-:-:S13]  /*3de0*/  BSSY B0, `(.L_x_2962) ;  /* 0x000000f000007945 */ /* 0x000fda0003800000 */
[----:B0-----:R-:W-:-:S05]  /*3df0*/  @!P0 FMUL R9, R9, 1.175494350822287508e-38 ;  /* 0x0080000009098820 */ /* 0x001fca0000400000 */
        /* <DEDUP_REMOVED lines=13> */
.L_x_2963:
[----:B------:R-:W-:Y:S05]  /*3ed0*/  BSYNC B0 ;  /* 0x0000000000007941 */ /* 0x000fea0003800000 */
.L_x_2962:
[----:B------:R-:W-:-:S05]  /*3ee0*/  LOP3.LUT R7, R0, R7, RZ, 0xfc, !PT ;  /* 0x0000000700077212 */ /* 0x000fca00078efcff */
[----:B------:R0:W-:Y:S01]  /*3ef0*/  STG.E.U8 desc[UR36][R16.64], R7 ;  /* 0x0000000710007986 */ /* 0x0001e2000c101124 */
[----:B------:R-:W-:Y:S05]  /*3f00*/  BRA `(.L_x_2950) ;  /* 0x0000000800547947 */ /* 0x000fea0003800000 */
.L_x_2961:
[----:B------:R-:W-:Y:S01]  /*3f10*/  UMOV UR4, 0xf0000000 ;  /* 0xf000000000047882 */ /* 0x000fe20000000000 */
[----:B------:R-:W-:Y:S01]  /*3f20*/  UMOV UR5, 0x380fffff ;  /* 0x380fffff00057882 */ /* 0x000fe20000000000 */
[----:B------:R-:W0:Y:S01]  /*3f30*/  F2F.F32.F64 R7, R4 ;  /* 0x0000000400077310 */ /* 0x000e220000301000 */
[----:B------:R-:W-:Y:S01]  /*3f40*/  DSETP.GEU.AND P0, PT, |R4|, UR4, PT ;  /* 0x0000000404007e2a */ /* 0x000fe2000bf0e200 */
[----:B------:R-:W-:-:S13]  /*3f50*/  BSSY B0, `(.L_x_2964) ;  /* 0x0000010000007945 */ /* 0x000fda0003800000 */
[----:B0-----:R-:W-:-:S05]  /*3f60*/  @!P0 FMUL R7, R7, 1.175494350822287508e-38 ;  /* 0x0080000007078820 */ /* 0x001fca0000400000 */
        /* <DEDUP_REMOVED lines=11> */
.L_x_2965:
[----:B------:R-:W-:Y:S01]  /*4020*/  IMAD.MOV.U32 R0, RZ, RZ, 0x7f ;  /* 0x0000007fff007424 */ /* 0x000fe200078e00ff */
[----:B------:R-:W-:-:S04]  /*4030*/  ISETP.GT.U32.AND P0, PT, R3, 0x7f800000, PT ;  /* 0x7f8000000300780c */ /* 0x000fc80003f04070 */
[----:B------:R-:W-:-:S09]  /*4040*/  SEL R0, R0, 0x7c, P0 ;  /* 0x0000007c00007807 */ /* 0x000fd20000000000 */
.L_x_2966:
[----:B------:R-:W-:Y:S05]  /*4050*/  BSYNC B0 ;  /* 0x0000000000007941 */ /* 0x000fea0003800000 */
.L_x_2964:
[----:B------:R-:W-:-:S04]  /*4060*/  LOP3.LUT R3, R7, 0x80000000, RZ, 0xc0, !PT ;  /* 0x8000000007037812 */ /* 0x000fc800078ec0ff */
[----:B------:R-:W-:-:S04]  /*4070*/  SHF.R.U32.HI R3, RZ, 0x18, R3 ;  /* 0x00000018ff037819 */ /* 0x000fc80000011603 */
[----:B------:R-:W-:-:S05]  /*4080*/  LOP3.LUT R3, R0, R3, RZ, 0xfc, !PT ;  /* 0x0000000300037212 */ /* 0x000fca00078efcff */
[----:B------:R0:W-:Y:S01]  /*4090*/  STG.E.U8 desc[UR36][R16.64], R3 ;  /* 0x0000000310007986 */ /* 0x0001e2000c101124 */
[----:B------:R-:W-:Y:S05]  /*40a0*/  BRA `(.L_x_2950) ;  /* 0x0000000400ec7947 */ /* 0x000fea0003800000 */
.L_x_2960:
[----:B------:R-:W-:Y:S01]  /*40b0*/  UMOV UR4, 0xf0000000 ;  /* 0xf000000000047882 */ /* 0x000fe20000000000 */
[----:B------:R-:W-:Y:S01]  /*40c0*/  UMOV UR5, 0x380fffff ;  /* 0x380fffff00057882 */ /* 0x000fe20000000000 */
[----:B------:R-:W0:Y:S01]  /*40d0*/  F2F.F32.F64 R0, R4 ;  /* 0x0000000400007310 */ /* 0x000e220000301000 */
[----:B------:R-:W-:-:S14]  /*40e0*/  DSETP.GEU.AND P0, PT, |R4|, UR4, PT ;  /* 0x0000000404007e2a */ /* 0x000fdc000bf0e200 */
[----:B0-----:R-:W-:-:S05]  /*40f0*/  @!P0 FMUL R0, R0, 1.175494350822287508e-38 ;  /* 0x0080000000008820 */ /* 0x001fca0000400000 */
[----:B------:R-:W-:-:S05]  /*4100*/  F2FP.BF16.F32.PACK_AB R0, RZ, R0 ;  /* 0x00000000ff00723e */ /* 0x000fca00000010ff */
[----:B------:R0:W-:Y:S01]  /*4110*/  STG.E.U16 desc[UR36][R16.64], R0 ;  /* 0x0000000010007986 */ /* 0x0001e2000c101524 */
[----:B------:R-:W-:Y:S05]  /*4120*/  BRA `(.L_x_2950) ;  /* 0x0000000400cc7947 */ /* 0x000fea0003800000 */
.L_x_2957:
        /* <DEDUP_REMOVED lines=8> */
[----:B------:R-:W0:Y:S02]  /*41b0*/  F2I.U32.F64.TRUNC R5, R4 ;  /* 0x0000000400057311 */ /* 0x000e24000030d000 */
[----:B0-----:R0:W-:Y:S01]  /*41c0*/  STG.E.U16 desc[UR36][R16.64], R5 ;  /* 0x0000000510007986 */ /* 0x0011e2000c101524 */
[----:B------:R-:W-:Y:S05]  /*41d0*/  BRA `(.L_x_2950) ;  /* 0x0000000400a07947 */ /* 0x000fea0003800000 */
.L_x_2969:
[----:B------:R-:W-:Y:S01]  /*41e0*/  UMOV UR4, 0xf0000000 ;  /* 0xf000000000047882 */ /* 0x000fe20000000000 */
[----:B------:R-:W-:Y:S01]  /*41f0*/  UMOV UR5, 0x380fffff ;  /* 0x380fffff00057882 */ /* 0x000fe20000000000 */
[----:B------:R-:W0:Y:S01]  /*4200*/  F2F.F32.F64 R7, R4 ;  /* 0x0000000400077310 */ /* 0x000e220000301000 */
[----:B------:R-:W-:Y:S01]  /*4210*/  DSETP.GEU.AND P0, PT, |R4|, UR4, PT ;  /* 0x0000000404007e2a */ /* 0x000fe2000bf0e200 */
[----:B------:R-:W-:Y:S01]  /*4220*/  BSSY B0, `(.L_x_2970) ;  /* 0x0000015000007945 */ /* 0x000fe20003800000 */
[----:B------:R-:W-:-:S12]  /*4230*/  IMAD.MOV.U32 R8, RZ, RZ, 0x80 ;  /* 0x00000080ff087424 */ /* 0x000fd800078e00ff */
[----:B0-----:R-:W-:-:S05]  /*4240*/  @!P0 FMUL R7, R7, 1.175494350822287508e-38 ;  /* 0x0080000007078820 */ /* 0x001fca0000400000 */
        /* <DEDUP_REMOVED lines=14> */
.L_x_2972:
[----:B------:R-:W-:-:S04]  /*4330*/  LOP3.LUT R3, R7, 0x80000000, RZ, 0xc0, !PT ;  /* 0x8000000007037812 */ /* 0x000fc800078ec0ff */
[----:B------:R-:W-:-:S04]  /*4340*/  SHF.R.U32.HI R3, RZ, 0x18, R3 ;  /* 0x00000018ff037819 */ /* 0x000fc80000011603 */
[----:B------:R-:W-:-:S04]  /*4350*/  LOP3.LUT R0, R0, R3, RZ, 0xfc, !PT ;  /* 0x0000000300007212 */ /* 0x000fc800078efcff */
[----:B------:R-:W-:-:S07]  /*4360*/  PRMT R8, R0, 0x7610, R8 ;  /* 0x0000761000087816 */ /* 0x000fce0000000008 */
.L_x_2971:
[----:B------:R-:W-:Y:S05]  /*4370*/  BSYNC B0 ;  /* 0x0000000000007941 */ /* 0x000fea0003800000 */
.L_x_2970:
[----:B------:R0:W-:Y:S01]  /*4380*/  STG.E.U8 desc[UR36][R16.64], R8 ;  /* 0x0000000810007986 */ /* 0x0001e2000c101124 */
[----:B------:R-:W-:Y:S05]  /*4390*/  BRA `(.L_x_2950) ;  /* 0x0000000400307947 */ /* 0x000fea0003800000 */
.L_x_2968:
        /* <DEDUP_REMOVED lines=21> */
.L_x_2975:
[----:B------:R-:W-:-:S04]  /*44f0*/  LOP3.LUT R3, R7, 0x80000000, RZ, 0xc0, !PT ;  /* 0x8000000007037812 */ /* 0x000fc800078ec0ff */
[----:B------:R-:W-:-:S04]  /*4500*/  SHF.R.U32.HI R3, RZ, 0x18, R3 ;  /* 0x00000018ff037819 */ /* 0x000fc80000011603 */
[----:B------:R-:W-:-:S04]  /*4510*/  LOP3.LUT R0, R0, R3, RZ, 0xfc, !PT ;  /* 0x0000000300007212 */ /* 0x000fc800078efcff */
[----:B------:R-:W-:-:S07]  /*4520*/  PRMT R8, R0, 0x7610, R8 ;  /* 0x0000761000087816 */ /* 0x000fce0000000008 */
.L_x_2974:
[----:B------:R-:W-:Y:S05]  /*4530*/  BSYNC B0 ;  /* 0x0000000000007941 */ /* 0x000fea0003800000 */
.L_x_2973:
[----:B------:R0:W-:Y:S01]  /*4540*/  STG.E.U8 desc[UR36][R16.64], R8 ;  /* 0x0000000810007986 */ /* 0x0001e2000c101124 */
[----:B------:R-:W-:Y:S05]  /*4550*/  BRA `(.L_x_2950) ;  /* 0x0000000000c07947 */ /* 0x000fea0003800000 */
.L_x_2967:
        /* <DEDUP_REMOVED lines=26> */
.L_x_2949:
[----:B------:R-:W-:Y:S01]  /*4700*/  MOV R14, 0x0 ;  /* 0x00000000000e7802 */ /* 0x000fe20000000f00 */
[----:B------:R-:W-:Y:S01]  /*4710*/  ULDC.64 UR4, c[0x4][0x128] ;  /* 0x01004a0000047ab9 */ /* 0x000fe20000000a00 */
[----:B------:R-:W-:Y:S01]  /*4720*/  ULDC.64 UR6, c[0x4][0x130] ;  /* 0x01004c0000067ab9 */ /* 0x000fe20000000a00 */
[----:B------:R-:W-:Y:S01]  /*4730*/  IMAD.U32 R4, RZ, RZ, UR4 ;  /* 0x00000004ff047e24 */ /* 0x000fe2000f8e00ff */
[----:B------:R-:W-:Y:S01]  /*4740*/  HFMA2.MMA R8, -RZ, RZ, 0, 6.020069122314453125e-06 ;  /* 0x00000065ff087435 */ /* 0x000fe200000001ff */
        /* <DEDUP_REMOVED lines=8> */
[----:B------:R-:W-:-:S07]  /*47d0*/  IMAD.MOV.U32 R13, RZ, RZ, RZ ;  /* 0x000000ffff0d7224 */ /* 0x000fce00078e00ff */
[----:B------:R-:W-:-:S07]  /*47e0*/  LEPC R20, `(.L_x_2978) ;  /* 0x000000001014794e */ /* 0x000fce0000000000 */
[----:B01-3--:R-:W-:Y:S05]  /*47f0*/  CALL.ABS.NOINC R14 ;  /* 0x000000000e007343 */ /* 0x00bfea0003c00000 */
.L_x_2978:
[----:B------:R-:W-:Y:S05]  /*4800*/  BRA `(.L_x_2950) ;  /* 0x0000000000147947 */ /* 0x000fea0003800000 */
.L_x_2977:
[----:B------:R-:W0:Y:S02]  /*4810*/  F2I.U64.F64.TRUNC R4, R4 ;  /* 0x0000000400047311 */ /* 0x000e24000030d800 */
[----:B0-----:R4:W-:Y:S01]  /*4820*/  STG.E.64 desc[UR36][R16.64], R4 ;  /* 0x0000000410007986 */ /* 0x0019e2000c101b24 */
[----:B------:R-:W-:Y:S05]  /*4830*/  BRA `(.L_x_2950) ;  /* 0x0000000000087947 */ /* 0x000fea0003800000 */
.L_x_2976:
[----:B------:R-:W0:Y:S02]  /*4840*/  F2I.U32.F64.TRUNC R5, R4 ;  /* 0x0000000400057311 */ /* 0x000e24000030d000 */
[----:B0-----:R0:W-:Y:S02]  /*4850*/  STG.E desc[UR36][R16.64], R5 ;  /* 0x0000000510007986 */ /* 0x0011e4000c101924 */
.L_x_2950:
[----:B------:R-:W-:-:S04]  /*4860*/  IMAD R2, R27, 0x200, R2 ;  /* 0x000002001b027824 */ /* 0x000fc800078e0202 */
[----:B------:R-:W-:-:S07]  /*4870*/  VIADD R25, R2, 0x80 ;  /* 0x0000008002197836 */ /* 0x000fce0000000000 */
.L_x_2873:
[----:B------:R-:W-:Y:S05]  /*4880*/  BSYNC B6 ;  /* 0x0000000000067941 */ /* 0x000fea0003800000 */
.L_x_2872:
[----:B------:R-:W-:Y:S01]  /*4890*/  ULDC UR4, c[0x0][0x210] ;  /* 0x0000840000047ab9 */ /* 0x000fe20000000800 */
[----:B------:R-:W-:Y:S01]  /*48a0*/  BSSY B6, `(.L_x_2979) ;  /* 0x000047c000067945 */ /* 0x000fe20003800000 */
[----:B------:R-:W-:-:S13]  /*48b0*/  ISETP.GE.AND P0, PT, R25, UR4, PT ;  /* 0x0000000419007c0c */ /* 0x000fda000bf06270 */
[----:B------:R-:W-:Y:S05]  /*48c0*/  @P0 BRA `(.L_x_2980) ;  /* 0x0000004400e40947 */ /* 0x000fea0003800000 */
[----:B0-----:R-:W0:Y:S01]  /*48d0*/  LDC R6, c[0x0][0x218] ;  /* 0x00008600ff067b82 */ /* 0x001e220000000800 */
[----:B------:R-:W-:Y:S02]  /*48e0*/  IMAD.MOV.U32 R22, RZ, RZ, RZ ;  /* 0x000000ffff167224 */ /* 0x000fe400078e00ff */
[----:B------:R-:W-:Y:S02]  /*48f0*/  IMAD.MOV.U32 R0, RZ, RZ, RZ ;  /* 0x000000ffff007224 */ /* 0x000fe400078e00ff */
[----:B--2-4-:R-:W-:Y:S01]  /*4900*/  IMAD.MOV.U32 R16, RZ, RZ, RZ ;  /* 0x000000ffff107224 */ /* 0x014fe200078e00ff */
        /* <DEDUP_REMOVED lines=350> */
.L_x_2981:
        /* <DEDUP_REMOVED lines=18> */
[----:B------:R-:W1:Y:S02]  /*6010*/  LDG.E.S8 R2, desc[UR36][R2.64] ;  /* 0x0000002402027981 */ /* 0x000e64000c1e1300 */
[----:B-1-3--:R0:W1:Y:S01]  /*6020*/  I2F.F64.S16 R18, R2 ;  /* 0x0000000200127312 */ /* 0x00a0620000101c00 */
[----:B------:R-:W-:Y:S05]  /*6030*/  BRA `(.L_x_2987) ;  /* 0x0000000c007c7947 */ /* 0x000fea0003800000 */
.L_x_2985:
[----:B------:R-:W1:Y:S02]  /*6040*/  LDG.E.U8 R2, desc[UR36][R2.64] ;  /* 0x0000002402027981 */ /* 0x000e64000c1e1100 */
[----:B-1-3--:R0:W1:Y:S01]  /*6050*/  I2F.F64.U16 R18, R2 ;  /* 0x0000000200127312 */ /* 0x00a0620000101800 */
[----:B------:R-:W-:Y:S05]  /*6060*/  BRA `(.L_x_2987) ;  /* 0x0000000c00707947 */ /* 0x000fea0003800000 */
.L_x_2984:
[----:B------:R-:W-:-:S13]  /*6070*/  ISETP.NE.AND P0, PT, R4, 0x2, PT ;  /* 0x000000020400780c */ /* 0x000fda0003f05270 */
[----:B------:R-:W-:Y:S05]  /*6080*/  @!P0 BRA `(.L_x_2988) ;  /* 0x0000000000288947 */ /* 0x000fea0003800000 */
[----:B------:R-:W-:-:S13]  /*6090*/  ISETP.NE.AND P0, PT, R4, 0x3, PT ;  /* 0x000000030400780c */ /* 0x000fda0003f05270 */
[----:B------:R-:W-:Y:S05]  /*60a0*/  @!P0 BRA `(.L_x_2989) ;  /* 0x0000000000148947 */ /* 0x000fea0003800000 */
[----:B------:R-:W-:-:S13]  /*60b0*/  ISETP.NE.AND P0, PT, R4, 0x4, PT ;  /* 0x000000040400780c */ /* 0x000fda0003f05270 */
[----:B------:R-:W-:Y:S05]  /*60c0*/  @P0 BRA `(.L_x_2986) ;  /* 0x0000000800fc0947 */ /* 0x000fea0003800000 */
[----:B-1-3--:R-:W2:Y:S02]  /*60d0*/  LDG.E.64 R18, desc[UR36][R2.64] ;  /* 0x0000002402127981 */ /* 0x00aea4000c1e1b00 */
[----:B--2---:R-:W2:Y:S01]  /*60e0*/  I2F.F64.S64 R18, R18 ;  /* 0x0000001200127312 */ /* 0x004ea20000301c00 */
[----:B------:R-:W-:Y:S05]  /*60f0*/  BRA `(.L_x_2987) ;  /* 0x0000000c004c7947 */ /* 0x000fea0003800000 */
.L_x_2989:
[----:B------:R-:W1:Y:S02]  /*6100*/  LDG.E R2, desc[UR36][R2.64] ;  /* 0x0000002402027981 */ /* 0x000e64000c1e1900 */
[----:B-1-3--:R3:W4:Y:S01]  /*6110*/  I2F.F64 R18, R2 ;  /* 0x0000000200127312 */ /* 0x00a7220000201c00 */
[----:B------:R-:W-:Y:S05]  /*6120*/  BRA `(.L_x_2987) ;  /* 0x0000000c00407947 */ /* 0x000fea0003800000 */
.L_x_2988:
[----:B------:R-:W1:Y:S02]  /*6130*/  LDG.E.U16 R2, desc[UR36][R2.64] ;  /* 0x0000002402027981 */ /* 0x000e64000c1e1500 */
[----:B-1-3--:R0:W1:Y:S01]  /*6140*/  I2F.F64.S16 R18, R2 ;  /* 0x0000000200127312 */ /* 0x00a0620000101c00 */
[----:B------:R-:W-:Y:S05]  /*6150*/  BRA `(.L_x_2987) ;  /* 0x0000000c00347947 */ /* 0x000fea0003800000 */
.L_x_2983:
[----:B------:R-:W-:-:S13]  /*6160*/  ISETP.GT.AND P0, PT, R4, 0x6, PT ;  /* 0x000000060400780c */ /* 0x000fda0003f04270 */
[----:B------:R-:W-:Y:S05]  /*6170*/  @P0 BRA `(.L_x_2990) ;  /* 0x0000000000340947 */ /* 0x000fea0003800000 */
[----:B------:R-:W-:-:S13]  /*6180*/  ISETP.NE.AND P0, PT, R4, 0x5, PT ;  /* 0x000000050400780c */ /* 0x000fda0003f05270 */
[----:B------:R-:W-:Y:S05]  /*6190*/  @!P0 BRA `(.L_x_2991) ;  /* 0x0000000000188947 */ /* 0x000fea0003800000 */
[----:B------:R-:W-:-:S13]  /*61a0*/  ISETP.NE.AND P0, PT, R4, 0x6, PT ;  /* 0x000000060400780c */ /* 0x000fda0003f05270 */
[----:B------:R-:W-:Y:S05]  /*61b0*/  @P0 BRA `(.L_x_2986) ;  /* 0x0000000800c00947 */ /* 0x000fea0003800000 */
[----:B-1-3--:R-:W2:Y:S02]  /*61c0*/  LDG.E R18, desc[UR36][R2.64] ;  /* 0x0000002402127981 */ /* 0x00aea4000c1e1900 */
[----:B--2---:R-:W-:-:S06]  /*61d0*/  FMUL.FTZ R18, R18, 1 ;  /* 0x3f80000012127820 */ /* 0x004fcc0000410000 */
[----:B------:R-:W0:Y:S01]  /*61e0*/  F2F.F64.F32 R18, R18 ;  /* 0x0000001200127310 */ /* 0x000e220000201800 */
[----:B------:R-:W-:Y:S05]  /*61f0*/  BRA `(.L_x_2987) ;  /* 0x0000000c000c7947 */ /* 0x000fea0003800000 */
.L_x_2991:
[----:B------:R-:W2:Y:S02]  /*6200*/  LDG.E.U16 R0, desc[UR36][R2.64] ;  /* 0x0000002402007981 */ /* 0x000ea4000c1e1500 */
[----:B--2---:R-:W-:-:S05]  /*6210*/  HADD2.F32 R0, -RZ, R0.H0_H0 ;  /* 0x20000000ff007230 */ /* 0x004fca0000004100 */
[----:B------:R-:W-:-:S04]  /*6220*/  FMUL.FTZ R0, R0, 1 ;  /* 0x3f80000000007820 */ /* 0x000fc80000410000 */
[----:B-1-3--:R0:W1:Y:S01]  /*6230*/  F2F.F64.F32 R18, R0 ;  /* 0x0000000000127310 */ /* 0x00a0620000201800 */
[----:B------:R-:W-:Y:S05]  /*6240*/  BRA `(.L_x_2987) ;  /* 0x0000000800f87947 */ /* 0x000fea0003800000 */
.L_x_2990:
[----:B------:R-:W-:-:S13]  /*6250*/  ISETP.NE.AND P0, PT, R4, 0x7, PT ;  /* 0x000000070400780c */ /* 0x000fda0003f05270 */
[----:B------:R-:W-:Y:S05]  /*6260*/  @!P0 BRA `(.L_x_2992) ;  /* 0x0000000000348947 */ /* 0x000fea0003800000 */
[----:B------:R-:W-:-:S13]  /*6270*/  ISETP.NE.AND P0, PT, R4, 0x8, PT ;  /* 0x000000080400780c */ /* 0x000fda0003f05270 */
[----:B------:R-:W-:Y:S05]  /*6280*/  @!P0 BRA `(.L_x_2993) ;  /* 0x0000000000188947 */ /* 0x000fea0003800000 */
[----:B------:R-:W-:-:S13]  /*6290*/  ISETP.NE.AND P0, PT, R4, 0x9, PT ;  /* 0x000000090400780c */ /* 0x000fda0003f05270 */
[----:B------:R-:W-:Y:S05]  /*62a0*/  @P0 BRA `(.L_x_2986) ;  /* 0x0000000800840947 */ /* 0x000fea0003800000 */
[----:B------:R-:W1:Y:S02]  /*62b0*/  LDG.E R2, desc[UR36][R2.64] ;  /* 0x0000002402027981 */ /* 0x000e64000c1e1900 */
[----:B-1-3--:R-:W-:-:S06]  /*62c0*/  FMUL.FTZ R18, R2, 1 ;  /* 0x3f80000002127820 */ /* 0x00afcc0000410000 */
[----:B------:R-:W0:Y:S01]  /*62d0*/  F2F.F64.F32 R18, R18 ;  /* 0x0000001200127310 */ /* 0x000e220000201800 */
[----:B------:R-:W-:Y:S05]  /*62e0*/  BRA `(.L_x_2987) ;  /* 0x0000000800d07947 */ /* 0x000fea0003800000 */
.L_x_2993:
[----:B------:R-:W2:Y:S02]  /*62f0*/  LDG.E.U16 R2, desc[UR36][R2.64] ;  /* 0x0000002402027981 */ /* 0x000ea4000c1e1500 */
[----:B--2---:R-:W-:-:S05]  /*6300*/  HADD2.F32 R0, -RZ, R2.H0_H0 ;  /* 0x20000002ff007230 */ /* 0x004fca0000004100 */
[----:B------:R-:W-:-:S04]  /*6310*/  FMUL.FTZ R0, R0, 1 ;  /* 0x3f80000000007820 */ /* 0x000fc80000410000 */
[----:B-1-3--:R0:W1:Y:S01]  /*6320*/  F2F.F64.F32 R18, R0 ;  /* 0x0000000000127310 */ /* 0x00a0620000201800 */
[----:B------:R-:W-:Y:S05]  /*6330*/  BRA `(.L_x_2987) ;  /* 0x0000000800bc7947 */ /* 0x000fea0003800000 */
.L_x_2992:
[----:B-1-3--:R0:W5:Y:S01]  /*6340*/  LDG.E.64 R18, desc[UR36][R2.64] ;  /* 0x0000002402127981 */ /* 0x00a162000c1e1b00 */
[----:B------:R-:W-:Y:S05]  /*6350*/  BRA `(.L_x_2987) ;  /* 0x0000000800b47947 */ /* 0x000fea0003800000 */
.L_x_2982:
        /* <DEDUP_REMOVED lines=9> */
[----:B-1-3--:R-:W-:Y:S01]  /*63f0*/  IMAD.MOV.U32 R18, RZ, RZ, RZ ;  /* 0x000000ffff127224 */ /* 0x00afe200078e00ff */
[----:B--2---:R-:W-:-:S04]  /*6400*/  ISETP.NE.AND P0, PT, R2, RZ, PT ;  /* 0x000000ff0200720c */ /* 0x004fc80003f05270 */
[----:B------:R-:W-:Y:S01]  /*6410*/  FSEL R19, RZ, 1.875, !P0 ;  /* 0x3ff00000ff137808 */ /* 0x000fe20004000000 */
[----:B------:R-:W-:Y:S08]  /*6420*/  BRA `(.L_x_2987) ;  /* 0x0000000800807947 */ /* 0x000ff00003800000 */
.L_x_2996:
[----:B-1-3--:R0:W5:Y:S01]  /*6430*/  LDG.E.64 R18, desc[UR36][R2.64] ;  /* 0x0000002402127981 */ /* 0x00a162000c1e1b00 */
[----:B------:R-:W-:Y:S05]  /*6440*/  BRA `(.L_x_2987) ;  /* 0x0000000800787947 */ /* 0x000fea0003800000 */
.L_x_2995:
        /* <DEDUP_REMOVED lines=26> */
[----:B-1-3--:R0:W1:Y:S01]  /*65f0*/  F2F.F64.F32 R18, R5 ;  /* 0x0000000500127310 */ /* 0x00a0620000201800 */
[----:B------:R-:W-:Y:S05]  /*6600*/  BRA `(.L_x_2987) ;  /* 0x0000000800087947 */ /* 0x000fea0003800000 */
.L_x_2998:
        /* <DEDUP_REMOVED lines=11> */
[----:B------:R-:W-:-:S05]  /*66c0*/  LOP3.LUT R4, R4, 0x80000000, R5, 0xf8, !PT ;  /* 0x8000000004047812 */ /* 0x000fca00078ef805 */
[----:B------:R-:W-:-:S04]  /*66d0*/  FMUL.FTZ R4, R4, 1 ;  /* 0x3f80000004047820 */ /* 0x000fc80000410000 */
[----:B-1-3--:R0:W1:Y:S01]  /*66e0*/  F2F.F64.F32 R18, R4 ;  /* 0x0000000400127310 */ /* 0x00a0620000201800 */
[----:B------:R-:W-:Y:S05]  /*66f0*/  BRA `(.L_x_2987) ;  /* 0x0000000400cc7947 */ /* 0x000fea0003800000 */
.L_x_2997:
[----:B------:R-:W2:Y:S02]  /*6700*/  LDG.E.U16 R0, desc[UR36][R2.64] ;  /* 0x0000002402007981 */ /* 0x000ea4000c1e1500 */
[----:B--2---:R-:W-:-:S04]  /*6710*/  IMAD.U32 R0, R0, 0x10000, RZ ;  /* 0x0001000000007824 */ /* 0x004fc800078e00ff */
[----:B------:R-:W-:-:S04]  /*6720*/  FMUL.FTZ R0, R0, 1 ;  /* 0x3f80000000007820 */ /* 0x000fc80000410000 */
[----:B-1-3--:R0:W1:Y:S01]  /*6730*/  F2F.F64.F32 R18, R0 ;  /* 0x0000000000127310 */ /* 0x00a0620000201800 */
[----:B------:R-:W-:Y:S05]  /*6740*/  BRA `(.L_x_2987) ;  /* 0x0000000400b87947 */ /* 0x000fea0003800000 */
.L_x_2994:
        /* <DEDUP_REMOVED lines=8> */
[----:B------:R-:W1:Y:S02]  /*67d0*/  LDG.E.U16 R2, desc[UR36][R2.64] ;  /* 0x0000002402027981 */ /* 0x000e64000c1e1500 */
[----:B-1-3--:R0:W1:Y:S01]  /*67e0*/  I2F.F64.U16 R18, R2 ;  /* 0x0000000200127312 */ /* 0x00a0620000101800 */
[----:B------:R-:W-:Y:S05]  /*67f0*/  BRA `(.L_x_2987) ;  /* 0x00000004008c7947 */ /* 0x000fea0003800000 */
.L_x_3001:
[----:B------:R-:W2:Y:S01]  /*6800*/  LDG.E.U8 R2, desc[UR36][R2.64] ;  /* 0x0000002402027981 */ /* 0x000ea2000c1e1100 */
[----:B------:R-:W-:Y:S01]  /*6810*/  BSSY B0, `(.L_x_3002) ;  /* 0x0000018000007945 */ /* 0x000fe20003800000 */
[----:B------:R-:W-:Y:S01]  /*6820*/  IMAD.MOV.U32 R0, RZ, RZ, RZ ;  /* 0x000000ffff007224 */ /* 0x000fe200078e00ff */
[----:B--2---:R-:W-:-:S13]  /*6830*/  ISETP.NE.AND P0, PT, R2, RZ, PT ;  /* 0x000000ff0200720c */ /* 0x004fda0003f05270 */
[----:B------:R-:W-:Y:S05]  /*6840*/  @!P0 BRA `(.L_x_3003) ;  /* 0x0000000000508947 */ /* 0x000fea0003800000 */
[----:B------:R-:W-:-:S13]  /*6850*/  ISETP.NE.AND P0, PT, R2, 0x80, PT ;  /* 0x000000800200780c */ /* 0x000fda0003f05270 */
[----:B------:R-:W-:Y:S01]  /*6860*/  @!P0 MOV R0, 0x7f800001 ;  /* 0x7f80000100008802 */ /* 0x000fe20000000f00 */
        /* <DEDUP_REMOVED lines=14> */
.L_x_3005:
[----:B------:R-:W-:Y:S05]  /*6950*/  BSYNC B1 ;  /* 0x0000000000017941 */ /* 0x000fea0003800000 */
.L_x_3004:
[----:B------:R-:W-:Y:S01]  /*6960*/  LEA R3, R0, 0x3b800000, 0x17 ;  /* 0x3b80000000037811 */ /* 0x000fe200078eb8ff */
[----:B------:R-:W-:-:S05]  /*6970*/  IMAD.SHL.U32 R0, R2, 0x100000, RZ ;  /* 0x0010000002007824 */ /* 0x000fca00078e00ff */
[----:B------:R-:W-:-:S07]  /*6980*/  LOP3.LUT R0, R3, R0, R4, 0xfe, !PT ;  /* 0x0000000003007212 */ /* 0x000fce00078efe04 */
.L_x_3003:
[----:B------:R-:W-:Y:S05]  /*6990*/  BSYNC B0 ;  /* 0x0000000000007941 */ /* 0x000fea0003800000 */
.L_x_3002:
[----:B------:R-:W-:-:S04]  /*69a0*/  FMUL.FTZ R0, R0, 1 ;  /* 0x3f80000000007820 */ /* 0x000fc80000410000 */
[----:B-1-3--:R0:W1:Y:S01]  /*69b0*/  F2F.F64.F32 R18, R0 ;  /* 0x0000000000127310 */ /* 0x00a0620000201800 */
[----:B------:R-:W-:Y:S05]  /*69c0*/  BRA `(.L_x_2987) ;  /* 0x0000000400187947 */ /* 0x000fea0003800000 */
.L_x_3000:
        /* <DEDUP_REMOVED lines=21> */
.L_x_3009:
[----:B------:R-:W-:Y:S05]  /*6b20*/  BSYNC B1 ;  /* 0x0000000000017941 */ /* 0x000fea0003800000 */
.L_x_3008:
[----:B------:R-:W-:Y:S01]  /*6b30*/  LEA R3, R0, 0x37800000, 0x17 ;  /* 0x3780000000037811 */ /* 0x000fe200078eb8ff */
[----:B------:R-:W-:-:S05]  /*6b40*/  IMAD.SHL.U32 R0, R2, 0x200000, RZ ;  /* 0x0020000002007824 */ /* 0x000fca00078e00ff */
[----:B------:R-:W-:-:S07]  /*6b50*/  LOP3.LUT R0, R3, R0, R4, 0xfe, !PT ;  /* 0x0000000003007212 */ /* 0x000fce00078efe04 */
.L_x_3007:
[----:B------:R-:W-:Y:S05]  /*6b60*/  BSYNC B0 ;  /* 0x0000000000007941 */ /* 0x000fea0003800000 */
.L_x_3006:
[----:B------:R-:W-:-:S04]  /*6b70*/  FMUL.FTZ R0, R0, 1 ;  /* 0x3f80000000007820 */ /* 0x000fc80000410000 */
[----:B-1-3--:R0:W1:Y:S01]  /*6b80*/  F2F.F64.F32 R18, R0 ;  /* 0x0000000000127310 */ /* 0x00a0620000201800 */
[----:B------:R-:W-:Y:S05]  /*6b90*/  BRA `(.L_x_2987) ;  /* 0x0000000000a47947 */ /* 0x000fea0003800000 */
.L_x_2999:
        /* <DEDUP_REMOVED lines=14> */
.L_x_3013:
[----:B------:R-:W-:Y:S05]  /*6c80*/  BSYNC B0 ;  /* 0x0000000000007941 */ /* 0x000fea0003800000 */
.L_x_3012:
[----:B------:R-:W-:-:S04]  /*6c90*/  FMUL.FTZ R0, R0, 1 ;  /* 0x3f80000000007820 */ /* 0x000fc80000410000 */
[----:B-1-3--:R0:W1:Y:S01]  /*6ca0*/  F2F.F64.F32 R18, R0 ;  /* 0x0000000000127310 */ /* 0x00a0620000201800 */
[----:B------:R-:W-:Y:S05]  /*6cb0*/  BRA `(.L_x_2987) ;  /* 0x00000000005c7947 */ /* 0x000fea0003800000 */
.L_x_2986:
        /* <DEDUP_REMOVED lines=15> */
[----:B01-3--:R-:W-:Y:S05]  /*6db0*/  CALL.ABS.NOINC R2 ;  /* 0x0000000002007343 */ /* 0x00bfea0003c00000 */
.L_x_3014:
[----:B------:R-:W-:Y:S01]  /*6dc0*/  CS2R R18, SRZ ;  /* 0x0000000000127805 */ /* 0x000fe2000001ff00 */
[----:B------:R-:W-:Y:S06]  /*6dd0*/  BRA `(.L_x_2987) ;  /* 0x0000000000147947 */ /* 0x000fec0003800000 */
.L_x_3011:
[----:B-1-3--:R-:W2:Y:S02]  /*6de0*/  LDG.E.64 R18, desc[UR36][R2.64] ;  /* 0x0000002402127981 */ /* 0x00aea4000c1e1b00 */
[----:B--2---:R-:W0:Y:S01]  /*6df0*/  I2F.F64.U64 R18, R18 ;  /* 0x0000001200127312 */ /* 0x004e220000301800 */
[----:B------:R-:W-:Y:S05]  /*6e00*/  BRA `(.L_x_2987) ;  /* 0x0000000000087947 */ /* 0x000fea0003800000 */
.L_x_3010:
[----:B------:R-:W1:Y:S02]  /*6e10*/  LDG.E R2, desc[UR36][R2.64] ;  /* 0x0000002402027981 */ /* 0x000e64000c1e1900 */
[----:B-1-3--:R0:W1:Y:S02]  /*6e20*/  I2F.F64.U32 R18, R2 ;  /* 0x0000000200127312 */ /* 0x00a0640000201800 */
.L_x_2987:
[----:B0-----:R-:W0:Y:S01]  /*6e30*/  LDC.U8 R4, c[0x0][0x4ba] ;  /* 0x00012e80ff047b82 */ /* 0x001e220000000000 */
[----:B------:R-:W-:Y:S02]  /*6e40*/  ULDC.64 UR4, c[0x0][0x488] ;  /* 0x0001220000047ab9 */ /* 0x000fe40000000a00 */
[----:B---3--:R-:W-:-:S05]  /*6e50*/  IADD3 R2, P0, R22, UR4, RZ ;  /* 0x0000000416027c10 */ /* 0x008fca000ff1e0ff */
        /* <DEDUP_REMOVED lines=12> */
[----:B------:R-:W3:Y:S02]  /*6f20*/  LDG.E.S8 R2, desc[UR36][R2.64] ;  /* 0x0000002402027981 */ /* 0x000ee4000c1e1300 */
[----:B---3--:R0:W3:Y:S01]  /*6f30*/  I2F.F64.S16 R4, R2 ;  /* 0x0000000200047312 */ /* 0x0080e20000101c00 */
[----:B------:R-:W-:Y:S05]  /*6f40*/  BRA `(.L_x_3020) ;  /* 0x0000000c007c7947 */ /* 0x000fea0003800000 */
.L_x_3018:
[----:B------:R-:W3:Y:S02]  /*6f50*/  LDG.E.U8 R2, desc[UR36][R2.64] ;  /* 0x0000002402027981 */ /* 0x000ee4000c1e1100 */
[----:B---3--:R0:W3:Y:S01]  /*6f60*/  I2F.F64.U16 R4, R2 ;  /* 0x0000000200047312 */ /* 0x0080e20000101800 */
[----:B------:R-:W-:Y:S05]  /*6f70*/  BRA `(.L_x_3020) ;  /* 0x0000000c00707947 */ /* 0x000fea0003800000 */
.L_x_3017:
[----:B------:R-:W-:-:S13]  /*6f80*/  ISETP.NE.AND P0, PT, R0, 0x2, PT ;  /* 0x000000020000780c */ /* 0x000fda0003f05270 */
[----:B------:R-:W-:Y:S05]  /*6f90*/  @!P0 BRA `(.L_x_3021) ;  /* 0x0000000000288947 */ /* 0x000fea0003800000 */
[----:B------:R-:W-:-:S13]  /*6fa0*/  ISETP.NE.AND P0, PT, R0, 0x3, PT ;  /* 0x000000030000780c */ /* 0x000fda0003f05270 */
[----:B------:R-:W-:Y:S05]  /*6fb0*/  @!P0 BRA `(.L_x_3022) ;  /* 0x0000000000148947 */ /* 0x000fea0003800000 */
[----:B------:R-:W-:-:S13]  /*6fc0*/  ISETP.NE.AND P0, PT, R0, 0x4, PT ;  /* 0x000000040000780c */ /* 0x000fda0003f05270 */
[----:B------:R-:W-:Y:S05]  /*6fd0*/  @P0 BRA `(.L_x_3019) ;  /* 0x0000000800fc0947 */ /* 0x000fea0003800000 */
[----:B------:R-:W3:Y:S02]  /*6fe0*/  LDG.E.64 R4, desc[UR36][R2.64] ;  /* 0x0000002402047981 */ /* 0x000ee4000c1e1b00 */
[----:B---3--:R-:W0:Y:S01]  /*6ff0*/  I2F.F64.S64 R4, R4 ;  /* 0x0000000400047312 */ /* 0x008e220000301c00 */
[----:B------:R-:W-:Y:S05]  /*7000*/  BRA `(.L_x_3020) ;  /* 0x0000000c004c7947 */ /* 0x000fea0003800000 */
.L_x_3022:
[----:B------:R-:W3:Y:S02]  /*7010*/  LDG.E R2, desc[UR36][R2.64] ;  /* 0x0000002402027981 */ /* 0x000ee4000c1e1900 */
[----:B---3--:R0:W3:Y:S01]  /*7020*/  I2F.F64 R4, R2 ;  /* 0x0000000200047312 */ /* 0x0080e20000201c00 */
[----:B------:R-:W-:Y:S05]  /*7030*/  BRA `(.L_x_3020) ;  /* 0x0000000c00407947 */ /* 0x000fea0003800000 */
.L_x_3021:
[----:B------:R-:W3:Y:S02]  /*7040*/  LDG.E.U16 R2, desc[UR36][R2.64] ;  /* 0x0000002402027981 */ /* 0x000ee4000c1e1500 */
[----:B---3--:R0:W3:Y:S01]  /*7050*/  I2F.F64.S16 R4, R2 ;  /* 0x0000000200047312 */ /* 0x0080e20000101c00 */
[----:B------:R-:W-:Y:S05]  /*7060*/  BRA `(.L_x_3020) ;  /* 0x0000000c00347947 */ /* 0x000fea0003800000 */
.L_x_3016:
[----:B------:R-:W-:-:S13]  /*7070*/  ISETP.GT.AND P0, PT, R0, 0x6, PT ;  /* 0x000000060000780c */ /* 0x000fda0003f04270 */
[----:B------:R-:W-:Y:S05]  /*7080*/  @P0 BRA `(.L_x_3023) ;  /* 0x0000000000340947 */ /* 0x000fea0003800000 */
[----:B------:R-:W-:-:S13]  /*7090*/  ISETP.NE.AND P0, PT, R0, 0x5, PT ;  /* 0x000000050000780c */ /* 0x000fda0003f05270 */
[----:B------:R-:W-:Y:S05]  /*70a0*/  @!P0 BRA `(.L_x_3024) ;  /* 0x0000000000188947 */ /* 0x000fea0003800000 */
[----:B------:R-:W-:-:S13]  /*70b0*/  ISETP.NE.AND P0, PT, R0, 0x6, PT ;  /* 0x000000060000780c */ /* 0x000fda0003f05270 */
[----:B------:R-:W-:Y:S05]  /*70c0*/  @P0 BRA `(.L_x_3019) ;  /* 0x0000000800c00947 */ /* 0x000fea0003800000 */
[----:B------:R-:W3:Y:S02]  /*70d0*/  LDG.E R4, desc[UR36][R2.64] ;  /* 0x0000002402047981 */ /* 0x000ee4000c1e1900 */
[----:B---3--:R-:W-:-:S06]  /*70e0*/  FMUL.FTZ R4, R4, 1 ;  /* 0x3f80000004047820 */ /* 0x008fcc0000410000 */
[----:B------:R-:W0:Y:S01]  /*70f0*/  F2F.F64.F32 R4, R4 ;  /* 0x0000000400047310 */ /* 0x000e220000201800 */
[----:B------:R-:W-:Y:S05]  /*7100*/  BRA `(.L_x_3020) ;  /* 0x0000000c000c7947 */ /* 0x000fea0003800000 */
.L_x_3024:
[----:B------:R-:W3:Y:S02]  /*7110*/  LDG.E.U16 R0, desc[UR36][R2.64] ;  /* 0x0000002402007981 */ /* 0x000ee4000c1e1500 */
[----:B---3--:R-:W-:-:S05]  /*7120*/  HADD2.F32 R0, -RZ, R0.H0_H0 ;  /* 0x20000000ff007230 */ /* 0x008fca0000004100 */
[----:B------:R-:W-:-:S04]  /*7130*/  FMUL.FTZ R0, R0, 1 ;  /* 0x3f80000000007820 */ /* 0x000fc80000410000 */
[----:B------:R0:W3:Y:S01]  /*7140*/  F2F.F64.F32 R4, R0 ;  /* 0x0000000000047310 */ /* 0x0000e20000201800 */
[----:B------:R-:W-:Y:S05]  /*7150*/  BRA `(.L_x_3020) ;  /* 0x0000000800f87947 */ /* 0x000fea0003800000 */
.L_x_3023:
[----:B------:R-:W-:-:S13]  /*7160*/  ISETP.NE.AND P0, PT, R0, 0x7, PT ;  /* 0x000000070000780c */ /* 0x000fda0003f05270 */
[----:B------:R-:W-:Y:S05]  /*7170*/  @!P0 BRA `(.L_x_3025) ;  /* 0x0000000000348947 */ /* 0x000fea0003800000 */
        /* <DEDUP_REMOVED lines=8> */
.L_x_3026:
[----:B------:R-:W3:Y:S02]  /*7200*/  LDG.E.U16 R2, desc[UR36][R2.64] ;  /* 0x0000002402027981 */ /* 0x000ee4000c1e1500 */
[----:B---3--:R-:W-:-:S05]  /*7210*/  HADD2.F32 R0, -RZ, R2.H0_H0 ;  /* 0x20000002ff007230 */ /* 0x008fca0000004100 */
[----:B------:R-:W-:-:S04]  /*7220*/  FMUL.FTZ R0, R0, 1 ;  /* 0x3f80000000007820 */ /* 0x000fc80000410000 */
[----:B------:R0:W3:Y:S01]  /*7230*/  F2F.F64.F32 R4, R0 ;  /* 0x0000000000047310 */ /* 0x0000e20000201800 */
[----:B------:R-:W-:Y:S05]  /*7240*/  BRA `(.L_x_3020) ;  /* 0x0000000800bc7947 */ /* 0x000fea0003800000 */
.L_x_3025:
[----:B------:R0:W5:Y:S01]  /*7250*/  LDG.E.64 R4, desc[UR36][R2.64] ;  /* 0x0000002402047981 */ /* 0x000162000c1e1b00 */
[----:B------:R-:W-:Y:S05]  /*7260*/  BRA `(.L_x_3020) ;  /* 0x0000000800b47947 */ /* 0x000fea0003800000 */
.L_x_3015:
        /* <DEDUP_REMOVED lines=8> */
[----:B------:R-:W3:Y:S01]  /*72f0*/  LDG.E.U8 R2, desc[UR36][R2.64] ;  /* 0x0000002402027981 */ /* 0x000ee2000c1e1100 */
[----:B------:R-:W-:Y:S01]  /*7300*/  IMAD.MOV.U32 R4, RZ, RZ, RZ ;  /* 0x000000ffff047224 */ /* 0x000fe200078e00ff */
[----:B---3--:R-:W-:-:S04]  /*7310*/  ISETP.NE.AND P0, PT, R2, RZ, PT ;  /* 0x000000ff0200720c */ /* 0x008fc80003f05270 */
[----:B------:R-:W-:Y:S01]  /*7320*/  FSEL R5, RZ, 1.875, !P0 ;  /* 0x3ff00000ff057808 */ /* 0x000fe20004000000 */
[----:B------:R-:W-:Y:S08]  /*7330*/  BRA `(.L_x_3020) ;  /* 0x0000000800807947 */ /* 0x000ff00003800000 */
.L_x_3029:
[----:B------:R0:W5:Y:S01]  /*7340*/  LDG.E.64 R4, desc[UR36][R2.64] ;  /* 0x0000002402047981 */ /* 0x000162000c1e1b00 */
[----:B------:R-:W-:Y:S05]  /*7350*/  BRA `(.L_x_3020) ;  /* 0x0000000800787947 */ /* 0x000fea0003800000 */
.L_x_3028:
[----:B------:R-:W-:-:S13]  /*7360*/  ISETP.NE.AND P0, PT, R0, 0xf, PT ;  /* 0x0000000f0000780c */ /* 0x000fda0003f05270 */
[----:B------:R-:W-:Y:S05]  /*7370*/  @!P0 BRA `(.L_x_3030) ;  /* 0x0000000000a48947 */ /* 0x000fea0003800000 */
[----:B------:R-:W-:-:S13]  /*7380*/  ISETP.NE.AND P0, PT, R0, 0x17, PT ;  /* 0x000000170000780c */ /* 0x000fda0003f05270 */
[----:B------:R-:W-:Y:S05]  /*7390*/  @!P0 BRA `(.L_x_3031) ;  /* 0x0000000000608947 */ /* 0x000fea0003800000 */
[----:B------:R-:W-:-:S13]  /*73a0*/  ISETP.NE.AND P0, PT, R0, 0x18, PT ;  /* 0x000000180000780c */ /* 0x000fda0003f05270 */
[----:B------:R-:W-:Y:S05]  /*73b0*/  @P0 BRA `(.L_x_3019) ;  /* 0x0000000800040947 */ /* 0x000fea0003800000 */
[----:B------:R-:W3:Y:S01]  /*73c0*/  LDG.E.U8 R0, desc[UR36][R2.64] ;  /* 0x0000002402007981 */ /* 0x000ee2000c1e1100 */
[----:B------:R-:W-:Y:S02]  /*73d0*/  IMAD.MOV.U32 R8, RZ, RZ, -0x800000 ;  /* 0xff800000ff087424 */ /* 0x000fe400078e00ff */
[----:B---3--:R-:W-:-:S05]  /*73e0*/  IMAD.SHL.U32 R0, R0, 0x1000000, RZ ;  /* 0x0100000000007824 */ /* 0x008fca00078e00ff */
[----:B------:R-:W-:-:S04]  /*73f0*/  LOP3.LUT R4, R0, 0x7f000000, RZ, 0xc0, !PT ;  /* 0x7f00000000047812 */ /* 0x000fc800078ec0ff */
[----:B------:R-:W0:Y:S01]  /*7400*/  FLO.U32 R5, R4 ;  /* 0x0000000400057300 */ /* 0x000e2200000e0000 */
[C---:B------:R-:W-:Y:S02]  /*7410*/  VIADD R6, R4.reuse, 0x1000000 ;  /* 0x0100000004067836 */ /* 0x040fe40000000000 */
[----:B------:R-:W-:-:S03]  /*7420*/  VIADD R2, R4, 0xffffffff ;  /* 0xffffffff04027836 */ /* 0x000fc60000000000 */
[----:B------:R-:W-:Y:S02]  /*7430*/  SHF.R.S32.HI R6, RZ, 0x8, R6 ;  /* 0x00000008ff067819 */ /* 0x000fe40000011406 */
[----:B------:R-:W-:Y:S02]  /*7440*/  SHF.R.S32.HI R2, RZ, 0x1f, R2 ;  /* 0x0000001fff027819 */ /* 0x000fe40000011402 */
[----:B0-----:R-:W-:-:S04]  /*7450*/  IADD3 R5, -R5, 0x1f, RZ ;  /* 0x0000001f05057810 */ /* 0x001fc80007ffe1ff */
[C---:B------:R-:W-:Y:S02]  /*7460*/  ISETP.GT.U32.AND P0, PT, R5.reuse, 0x4, PT ;  /* 0x000000040500780c */ /* 0x040fe40003f04070 */
[----:B------:R-:W-:-:S04]  /*7470*/  IADD3 R5, R5, -0x4, RZ ;  /* 0xfffffffc05057810 */ /* 0x000fc80007ffe0ff */
        /* <DEDUP_REMOVED lines=10> */
.L_x_3031:
[----:B------:R-:W3:Y:S02]  /*7520*/  LDG.E.U8 R2, desc[UR36][R2.64] ;  /* 0x0000002402027981 */ /* 0x000ee4000c1e1100 */
[C---:B---3--:R-:W-:Y:S02]  /*7530*/  IMAD.SHL.U32 R0, R2.reuse, 0x2000000, RZ ;  /* 0x0200000002007824 */ /* 0x048fe400078e00ff */
        /* <DEDUP_REMOVED lines=10> */
[----:B------:R-:W-:-:S06]  /*75e0*/  FMUL.FTZ R4, R4, 1 ;  /* 0x3f80000004047820 */ /* 0x000fcc0000410000 */
[----:B------:R-:W0:Y:S01]  /*75f0*/  F2F.F64.F32 R4, R4 ;  /* 0x0000000400047310 */ /* 0x000e220000201800 */
[----:B------:R-:W-:Y:S05]  /*7600*/  BRA `(.L_x_3020) ;  /* 0x0000000400cc7947 */ /* 0x000fea0003800000 */
.L_x_3030:
[----:B------:R-:W3:Y:S02]  /*7610*/  LDG.E.U16 R0, desc[UR36][R2.64] ;  /* 0x0000002402007981 */ /* 0x000ee4000c1e1500 */
[----:B---3--:R-:W-:-:S04]  /*7620*/  IMAD.U32 R0, R0, 0x10000, RZ ;  /* 0x0001000000007824 */ /* 0x008fc800078e00ff */
[----:B------:R-:W-:-:S04]  /*7630*/  FMUL.FTZ R0, R0, 1 ;  /* 0x3f80000000007820 */ /* 0x000fc80000410000 */
[----:B------:R0:W3:Y:S01]  /*7640*/  F2F.F64.F32 R4, R0 ;  /* 0x0000000000047310 */ /* 0x0000e20000201800 */
[----:B------:R-:W-:Y:S05]  /*7650*/  BRA `(.L_x_3020) ;  /* 0x0000000400b87947 */ /* 0x000fea0003800000 */
.L_x_3027:
        /* <DEDUP_REMOVED lines=8> */
[----:B------:R-:W3:Y:S02]  /*76e0*/  LDG.E.U16 R2, desc[UR36][R2.64] ;  /* 0x0000002402027981 */ /* 0x000ee4000c1e1500 */
[----:B---3--:R0:W3:Y:S01]  /*76f0*/  I2F.F64.U16 R4, R2 ;  /* 0x0000000200047312 */ /* 0x0080e20000101800 */
[----:B------:R-:W-:Y:S05]  /*7700*/  BRA `(.L_x_3020) ;  /* 0x00000004008c7947 */ /* 0x000fea0003800000 */
.L_x_3034:
[----:B------:R-:W3:Y:S01]  /*7710*/  LDG.E.U8 R2, desc[UR36][R2.64] ;  /* 0x0000002402027981 */ /* 0x000ee2000c1e1100 */
[----:B------:R-:W-:Y:S01]  /*7720*/  BSSY B0, `(.L_x_3035) ;  /* 0x0000018000007945 */ /* 0x000fe20003800000 */
[----:B------:R-:W-:Y:S01]  /*7730*/  IMAD.MOV.U32 R0, RZ, RZ, RZ ;  /* 0x000000ffff007224 */ /* 0x000fe200078e00ff */
[----:B---3--:R-:W-:-:S13]  /*7740*/  ISETP.NE.AND P0, PT, R2, RZ, PT ;  /* 0x000000ff0200720c */ /* 0x008fda0003f05270 */
        /* <DEDUP_REMOVED lines=17> */
.L_x_3038:
[----:B------:R-:W-:Y:S05]  /*7860*/  BSYNC B1 ;  /* 0x0000000000017941 */ /* 0x000fea0003800000 */
.L_x_3037:
[----:B------:R-:W-:Y:S01]  /*7870*/  LEA R3, R0, 0x3b800000, 0x17 ;  /* 0x3b80000000037811 */ /* 0x000fe200078eb8ff */
[----:B------:R-:W-:-:S05]  /*7880*/  IMAD.SHL.U32 R0, R2, 0x100000, RZ ;  /* 0x0010000002007824 */ /* 0x000fca00078e00ff */
[----:B------:R-:W-:-:S07]  /*7890*/  LOP3.LUT R0, R3, R0, R4, 0xfe, !PT ;  /* 0x0000000003007212 */ /* 0x000fce00078efe04 */
.L_x_3036:
[----:B------:R-:W-:Y:S05]  /*78a0*/  BSYNC B0 ;  /* 0x0000000000007941 */ /* 0x000fea0003800000 */
.L_x_3035:
[----:B------:R-:W-:-:S04]  /*78b0*/  FMUL.FTZ R0, R0, 1 ;  /* 0x3f80000000007820 */ /* 0x000fc80000410000 */
[----:B------:R0:W3:Y:S01]  /*78c0*/  F2F.F64.F32 R4, R0 ;  /* 0x0000000000047310 */ /* 0x0000e20000201800 */
[----:B------:R-:W-:Y:S05]  /*78d0*/  BRA `(.L_x_3020) ;  /* 0x0000000400187947 */ /* 0x000fea0003800000 */
.L_x_3033:
        /* <DEDUP_REMOVED lines=21> */
.L_x_3042:
[----:B------:R-:W-:Y:S05]  /*7a30*/  BSYNC B1 ;  /* 0x0000000000017941 */ /* 0x000fea0003800000 */
.L_x_3041:
[----:B------:R-:W-:Y:S01]  /*7a40*/  LEA R3, R0, 0x37800000, 0x17 ;  /* 0x3780000000037811 */ /* 0x000fe200078eb8ff */
[----:B------:R-:W-:-:S05]  /*7a50*/  IMAD.SHL.U32 R0, R2, 0x200000, RZ ;  /* 0x0020000002007824 */ /* 0x000fca00078e00ff */
[----:B------:R-:W-:-:S07]  /*7a60*/  LOP3.LUT R0, R3, R0, R4, 0xfe, !PT ;  /* 0x0000000003007212 */ /* 0x000fce00078efe04 */
.L_x_3040:
[----:B------:R-:W-:Y:S05]  /*7a70*/  BSYNC B0 ;  /* 0x0000000000007941 */ /* 0x000fea0003800000 */
.L_x_3039:
[----:B------:R-:W-:-:S04]  /*7a80*/  FMUL.FTZ R0, R0, 1 ;  /* 0x3f80000000007820 */ /* 0x000fc80000410000 */
[----:B------:R0:W3:Y:S01]  /*7a90*/  F2F.F64.F32 R4, R0 ;  /* 0x0000000000047310 */ /* 0x0000e20000201800 */
[----:B------:R-:W-:Y:S05]  /*7aa0*/  BRA `(.L_x_3020) ;  /* 0x0000000000a47947 */ /* 0x000fea0003800000 */
.L_x_3032:
[----:B------:R-:W-:-:S13]  /*7ab0*/  ISETP.NE.AND P0, PT, R0, 0x1c, PT ;  /* 0x0000001c0000780c */ /* 0x000fda0003f05270 */
[----:B------:R-:W-:Y:S05]  /*7ac0*/  @!P0 BRA `(.L_x_3043) ;  /* 0x0000000000948947 */ /* 0x000fea0003800000 */
[----:B------:R-:W-:-:S13]  /*7ad0*/  ISETP.NE.AND P0, PT, R0, 0x1d, PT ;  /* 0x0000001d0000780c */ /* 0x000fda0003f05270 */
[----:B------:R-:W-:Y:S05]  /*7ae0*/  @!P0 BRA `(.L_x_3044) ;  /* 0x0000000000808947 */ /* 0x000fea0003800000 */
[----:B------:R-:W-:-:S13]  /*7af0*/  ISETP.NE.AND P0, PT, R0, 0x2c, PT ;  /* 0x0000002c0000780c */ /* 0x000fda0003f05270 */
[----:B------:R-:W-:Y:S05]  /*7b00*/  @P0 BRA `(.L_x_3019) ;  /* 0x0000000000300947 */ /* 0x000fea0003800000 */
[----:B------:R-:W3:Y:S01]  /*7b10*/  LDG.E.U8 R2, desc[UR36][R2.64] ;  /* 0x0000002402027981 */ /* 0x000ee2000c1e1100 */
[----:B------:R-:W-:Y:S01]  /*7b20*/  BSSY B0, `(.L_x_3045) ;  /* 0x0000007000007945 */ /* 0x000fe20003800000 */
[----:B------:R-:W-:Y:S01]  /*7b30*/  IMAD.MOV.U32 R0, RZ, RZ, 0x400000 ;  /* 0x00400000ff007424 */ /* 0x000fe200078e00ff */
[----:B---3--:R-:W-:-:S13]  /*7b40*/  ISETP.NE.AND P0, PT, R2, RZ, PT ;  /* 0x000000ff0200720c */ /* 0x008fda0003f05270 */
[----:B------:R-:W-:Y:S05]  /*7b50*/  @!P0 BRA `(.L_x_3046) ;  /* 0x00000000000c8947 */ /* 0x000fea0003800000 */
[----:B------:R-:W-:-:S13]  /*7b60*/  ISETP.NE.AND P0, PT, R2, 0xff, PT ;  /* 0x000000ff0200780c */ /* 0x000fda0003f05270 */
[----:B------:R-:W-:Y:S02]  /*7b70*/  @!P0 IMAD.MOV.U32 R0, RZ, RZ, 0x7f800001 ;  /* 0x7f800001ff008424 */ /* 0x000fe400078e00ff */
[----:B------:R-:W-:-:S07]  /*7b80*/  @P0 IMAD.SHL.U32 R0, R2, 0x800000, RZ ;  /* 0x0080000002000824 */ /* 0x000fce00078e00ff */
.L_x_3046:
[----:B------:R-:W-:Y:S05]  /*7b90*/  BSYNC B0 ;  /* 0x0000000000007941 */ /* 0x000fea0003800000 */
.L_x_3045:
[----:B------:R-:W-:-:S04]  /*7ba0*/  FMUL.FTZ R0, R0, 1 ;  /* 0x3f80000000007820 */ /* 0x000fc80000410000 */
[----:B------:R0:W3:Y:S01]  /*7bb0*/  F2F.F64.F32 R4, R0 ;  /* 0x0000000000047310 */ /* 0x0000e20000201800 */
[----:B------:R-:W-:Y:S05]  /*7bc0*/  BRA `(.L_x_3020) ;  /* 0x00000000005c7947 */ /* 0x000fea0003800000 */
.L_x_3019:
[----:B------:R-:W-:Y:S01]  /*7bd0*/  MOV R2, 0x0 ;  /* 0x0000000000027802 */ /* 0x000fe20000000f00 */
[----:B------:R-:W-:Y:S01]  /*7be0*/  ULDC.64 UR4, c[0x4][0x128] ;  /* 0x01004a0000047ab9 */ /* 0x000fe20000000a00 */
[----:B------:R-:W-:Y:S01]  /*7bf0*/  ULDC.64 UR6, c[0x4][0x8] ;  /* 0x0100020000067ab9 */ /* 0x000fe20000000a00 */
[----:B------:R-:W-:Y:S02]  /*7c00*/  IMAD.U32 R4, RZ, RZ, UR4 ;  /* 0x00000004ff047e24 */ /* 0x000fe4000f8e00ff */
[----:B------:R-:W-:Y:S01]  /*7c10*/  IMAD.U32 R5, RZ, RZ, UR5 ;  /* 0x00000005ff057e24 */ /* 0x000fe2000f8e00ff */
[----:B------:R-:W0:Y:S01]  /*7c20*/  LDC.64 R2, c[0x4][R2] ;  /* 0x0100000002027b82 */ /* 0x000e220000000a00 */
[----:B------:R-:W-:Y:S01]  /*7c30*/  ULDC.64 UR4, c[0x4][0x130] ;  /* 0x01004c0000047ab9 */ /* 0x000fe20000000a00 */
[----:B------:R-:W-:Y:S01]  /*7c40*/  IMAD.U32 R10, RZ, RZ, UR6 ;  /* 0x00000006ff0a7e24 */ /* 0x000fe2000f8e00ff */
[----:B------:R-:W-:Y:S01]  /*7c50*/  MOV R6, UR4 ;  /* 0x0000000400067c02 */ /* 0x000fe20008000f00 */
[----:B------:R-:W-:-:S02]  /*7c60*/  IMAD.U32 R7, RZ, RZ, UR5 ;  /* 0x00000005ff077e24 */ /* 0x000fc4000f8e00ff */
[----:B------:R-:W-:Y:S02]  /*7c70*/  IMAD.U32 R11, RZ, RZ, UR7 ;  /* 0x00000007ff0b7e24 */ /* 0x000fe4000f8e00ff */
[----:B------:R-:W-:Y:S02]  /*7c80*/  IMAD.MOV.U32 R8, RZ, RZ, 0x4e ;  /* 0x0000004eff087424 */ /* 0x000fe400078e00ff */
[----:B------:R-:W-:Y:S02]  /*7c90*/  IMAD.MOV.U32 R12, RZ, RZ, 0x1 ;  /* 0x00000001ff0c7424 */ /* 0x000fe400078e00ff */
[----:B------:R-:W-:-:S07]  /*7ca0*/  IMAD.MOV.U32 R13, RZ, RZ, RZ ;  /* 0x000000ffff0d7224 */ /* 0x000fce00078e00ff */
[----:B------:R-:W-:-:S07]  /*7cb0*/  LEPC R20, `(.L_x_3047) ;  /* 0x000000001014794e */ /* 0x000fce0000000000 */
[----:B012-45:R-:W-:Y:S05]  /*7cc0*/  CALL.ABS.NOINC R2 ;  /* 0x0000000002007343 */ /* 0x037fea0003c00000 */
.L_x_3047:
[----:B------:R-:W-:Y:S01]  /*7cd0*/  CS2R R4, SRZ ;  /* 0x0000000000047805 */ /* 0x000fe2000001ff00 */
[----:B------:R-:W-:Y:S06]  /*7ce0*/  BRA `(.L_x_3020) ;  /* 0x0000000000147947 */ /* 0x000fec0003800000 */
.L_x_3044:
[----:B------:R-:W3:Y:S02]  /*7cf0*/  LDG.E.64 R4, desc[UR36][R2.64] ;  /* 0x0000002402047981 */ /* 0x000ee4000c1e1b00 */
[----:B---3--:R-:W0:Y:S01]  /*7d00*/  I2F.F64.U64 R4, R4 ;  /* 0x0000000400047312 */ /* 0x008e220000301800 */
[----:B------:R-:W-:Y:S05]  /*7d10*/  BRA `(.L_x_3020) ;  /* 0x0000000000087947 */ /* 0x000fea0003800000 */
.L_x_3043:
[----:B------:R-:W3:Y:S02]  /*7d20*/  LDG.E R2, desc[UR36][R2.64] ;  /* 0x0000002402027981 */ /* 0x000ee4000c1e1900 */
[----:B---3--:R0:W3:Y:S02]  /*7d30*/  I2F.F64.U32 R4, R2 ;  /* 0x0000000200047312 */ /* 0x0080e40000201800 */
.L_x_3020:
[----:B0--3-5:R-:W-:Y:S01]  /*7d40*/  DSETP.GTU.AND P0, PT, R4, -3, PT ;  /* 0xc00800000400742a */ /* 0x029fe20003f0c000 */
[----:B------:R-:W-:Y:S01]  /*7d50*/  BSSY B0, `(.L_x_3048) ;  /* 0x000001e000007945 */ /* 0x000fe20003800000 */
[----:B------:R-:W-:-:S12]  /*7d60*/  CS2R R8, SRZ ;  /* 0x0000000000087805 */ /* 0x000fd8000001ff00 */
[----:B------:R-:W-:Y:S05]  /*7d70*/  @!P0 BRA `(.L_x_3049) ;  /* 0x00000000006c8947 */ /* 0x000fea0003800000 */
[----:B------:R-:W-:Y:S01]  /*7d80*/  DSETP.GEU.AND P0, PT, R4, 3, PT ;  /* 0x400800000400742a */ /* 0x000fe20003f0e000 */
[----:B-12-4-:R-:W-:Y:S02]  /*7d90*/  IMAD.MOV.U32 R8, RZ, RZ, R18 ;  /* 0x000000ffff087224 */ /* 0x016fe400078e0012 */
[----:B------:R-:W-:-:S11]  /*7da0*/  IMAD.MOV.U32 R9, RZ, RZ, R19 ;  /* 0x000000ffff097224 */ /* 0x000fd600078e0013 */
        /* <DEDUP_REMOVED lines=18> */
[----:B------:R-:W-:-:S07]  /*7ed0*/  MOV R6, 0x7ef0 ;  /* 0x00007ef000067802 */ /* 0x000fce0000000f00 */
[----:B------:R-:W-:Y:S05]  /*7ee0*/  CALL.REL.NOINC `($__internal_0_$__cuda_sm20_div_rn_f64_full) ;  /* 0x000000a000487944 */ /* 0x000fea0003c00000 */
[----:B------:R-:W-:-:S07]  /*7ef0*/  IMAD.MOV.U32 R2, RZ, RZ, R4 ;  /* 0x000000ffff027224 */ /* 0x000fce00078e0004 */
.L_x_3051:
[----:B------:R-:W-:Y:S05]  /*7f00*/  BSYNC B1 ;  /* 0x0000000000017941 */ /* 0x000fea0003800000 */
.L_x_3050:
[----:B------:R-:W-:-:S08]  /*7f10*/  DADD R2, R2, 0.5 ;  /* 0x3fe0000002027429 */ /* 0x000fd00000000000 */
[----:B------:R-:W-:-:S11]  /*7f20*/  DMUL R8, R2, R18 ;  /* 0x0000001202087228 */ /* 0x000fd60000000000 */
.L_x_3049:
[----:B------:R-:W-:Y:S05]  /*7f30*/  BSYNC B0 ;  /* 0x0000000000007941 */ /* 0x000fea0003800000 */
.L_x_3048:
        /* <DEDUP_REMOVED lines=15> */
.L_x_3055:
[----:B------:R-:W0:Y:S02]  /*8030*/  F2I.S64.F64.TRUNC R8, R8 ;  /* 0x0000000800087311 */ /* 0x000e24000030d900 */
[----:B0-----:R-:W-:-:S05]  /*8040*/  IMAD.MOV.U32 R3, RZ, RZ, R8 ;  /* 0x000000ffff037224 */ /* 0x001fca00078e0008 */
[----:B------:R0:W-:Y:S01]  /*8050*/  STG.E.U8 desc[UR36][R16.64], R3 ;  /* 0x0000000310007986 */ /* 0x0001e2000c101124 */
[----:B------:R-:W-:Y:S05]  /*8060*/  BRA `(.L_x_3057) ;  /* 0x0000000c00f87947 */ /* 0x000fea0003800000 */
.L_x_3054:
        /* <DEDUP_REMOVED lines=9> */
.L_x_3059:
[----:B------:R-:W0:Y:S02]  /*8100*/  F2I.F64.TRUNC R9, R8 ;  /* 0x0000000800097311 */ /* 0x000e24000030d100 */
[----:B0-----:R0:W-:Y:S01]  /*8110*/  STG.E desc[UR36][R16.64], R9 ;  /* 0x0000000910007986 */ /* 0x0011e2000c101924 */
[----:B------:R-:W-:Y:S05]  /*8120*/  BRA `(.L_x_3057) ;  /* 0x0000000c00c87947 */ /* 0x000fea0003800000 */
.L_x_3058:
[----:B------:R-:W0:Y:S02]  /*8130*/  F2I.F64.TRUNC R9, R8 ;  /* 0x0000000800097311 */ /* 0x000e24000030d100 */
[----:B0-----:R0:W-:Y:S01]  /*8140*/  STG.E.U16 desc[UR36][R16.64], R9 ;  /* 0x0000000910007986 */ /* 0x0011e2000c101524 */
[----:B------:R-:W-:Y:S05]  /*8150*/  BRA `(.L_x_3057) ;  /* 0x0000000c00bc7947 */ /* 0x000fea0003800000 */
.L_x_3053:
        /* <DEDUP_REMOVED lines=13> */
.L_x_3061:
        /* <DEDUP_REMOVED lines=8> */
.L_x_3060:
        /* <DEDUP_REMOVED lines=14> */
.L_x_3063:
        /* <DEDUP_REMOVED lines=9> */
.L_x_3062:
[----:B------:R0:W-:Y:S01]  /*8420*/  STG.E.64 desc[UR36][R16.64], R8 ;  /* 0x0000000810007986 */ /* 0x0001e2000c101b24 */
[----:B------:R-:W-:Y:S05]  /*8430*/  BRA `(.L_x_3057) ;  /* 0x0000000c00047947 */ /* 0x000fea0003800000 */
.L_x_3052:
        /* <DEDUP_REMOVED lines=12> */
.L_x_3066:
[----:B------:R-:W-:-:S05]  /*8500*/  CS2R R10, SRZ ;  /* 0x00000000000a7805 */ /* 0x000fca000001ff00 */
[----:B------:R0:W-:Y:S01]  /*8510*/  STG.E.128 desc[UR36][R16.64], R8 ;  /* 0x0000000810007986 */ /* 0x0001e2000c101d24 */
[----:B------:R-:W-:Y:S05]  /*8520*/  BRA `(.L_x_3057) ;  /* 0x0000000800c87947 */ /* 0x000fea0003800000 */
.L_x_3065:
        /* <DEDUP_REMOVED lines=25> */
.L_x_3070:
[----:B------:R-:W-:Y:S05]  /*86c0*/  BSYNC B0 ;  /* 0x0000000000007941 */ /* 0x000fea0003800000 */
.L_x_3069:
[----:B------:R-:W-:-:S05]  /*86d0*/  LOP3.LUT R3, R0, R3, RZ, 0xfc, !PT ;  /* 0x0000000300037212 */ /* 0x000fca00078efcff */
[----:B------:R0:W-:Y:S01]  /*86e0*/  STG.E.U8 desc[UR36][R16.64], R3 ;  /* 0x0000000310007986 */ /* 0x0001e2000c101124 */
[----:B------:R-:W-:Y:S05]  /*86f0*/  BRA `(.L_x_3057) ;  /* 0x0000000800547947 */ /* 0x000fea0003800000 */
.L_x_3068:
        /* <DEDUP_REMOVED lines=17> */
.L_x_3072:
[----:B------:R-:W-:Y:S01]  /*8810*/  IMAD.MOV.U32 R0, RZ, RZ, 0x7f ;  /* 0x0000007fff007424 */ /* 0x000fe200078e00ff */
[----:B------:R-:W-:-:S04]  /*8820*/  ISETP.GT.U32.AND P0, PT, R2, 0x7f800000, PT ;  /* 0x7f8000000200780c */ /* 0x000fc80003f04070 */
[----:B------:R-:W-:-:S09]  /*8830*/  SEL R0, R0, 0x7c, P0 ;  /* 0x0000007c00007807 */ /* 0x000fd20000000000 */
.L_x_3073:
[----:B------:R-:W-:Y:S05]  /*8840*/  BSYNC B0 ;  /* 0x0000000000007941 */ /* 0x000fea0003800000 */
.L_x_3071:
[----:B------:R-:W-:-:S04]  /*8850*/  LOP3.LUT R2, R3, 0x80000000, RZ, 0xc0, !PT ;  /* 0x8000000003027812 */ /* 0x000fc800078ec0ff */
[----:B------:R-:W-:-:S04]  /*8860*/  SHF.R.U32.HI R3, RZ, 0x18, R2 ;  /* 0x00000018ff037819 */ /* 0x000fc80000011602 */
[----:B------:R-:W-:-:S05]  /*8870*/  LOP3.LUT R3, R0, R3, RZ, 0xfc, !PT ;  /* 0x0000000300037212 */ /* 0x000fca00078efcff */
[----:B------:R0:W-:Y:S01]  /*8880*/  STG.E.U8 desc[UR36][R16.64], R3 ;  /* 0x0000000310007986 */ /* 0x0001e2000c101124 */
[----:B------:R-:W-:Y:S05]  /*8890*/  BRA `(.L_x_3057) ;  /* 0x0000000400ec7947 */ /* 0x000fea0003800000 */
.L_x_3067:
        /* <DEDUP_REMOVED lines=8> */
.L_x_3064:
        /* <DEDUP_REMOVED lines=11> */
.L_x_3076:
        /* <DEDUP_REMOVED lines=21> */
.L_x_3079:
[----:B------:R-:W-:-:S04]  /*8b20*/  LOP3.LUT R0, R5, 0x80000000, RZ, 0xc0, !PT ;  /* 0x8000000005007812 */ /* 0x000fc800078ec0ff */
[----:B------:R-:W-:-:S04]  /*8b30*/  SHF.R.U32.HI R3, RZ, 0x18, R0 ;  /* 0x00000018ff037819 */ /* 0x000fc80000011600 */
[----:B------:R-:W-:-:S04]  /*8b40*/  LOP3.LUT R2, R2, R3, RZ, 0xfc, !PT ;  /* 0x0000000302027212 */ /* 0x000fc800078efcff */
[----:B------:R-:W-:-:S07]  /*8b50*/  PRMT R0, R2, 0x7610, R0 ;  /* 0x0000761002007816 */ /* 0x000fce0000000000 */
.L_x_3078:
[----:B------:R-:W-:Y:S05]  /*8b60*/  BSYNC B0 ;  /* 0x0000000000007941 */ /* 0x000fea0003800000 */
.L_x_3077:
[----:B------:R0:W-:Y:S01]  /*8b70*/  STG.E.U8 desc[UR36][R16.64], R0 ;  /* 0x0000000010007986 */ /* 0x0001e2000c101124 */
[----:B------:R-:W-:Y:S05]  /*8b80*/  BRA `(.L_x_3057) ;  /* 0x0000000400307947 */ /* 0x000fea0003800000 */
.L_x_3075:
        /* <DEDUP_REMOVED lines=21> */
.L_x_3082:
[----:B------:R-:W-:-:S04]  /*8ce0*/  LOP3.LUT R0, R5, 0x80000000, RZ, 0xc0, !PT ;  /* 0x8000000005007812 */ /* 0x000fc800078ec0ff */
[----:B------:R-:W-:-:S04]  /*8cf0*/  SHF.R.U32.HI R3, RZ, 0x18, R0 ;  /* 0x00000018ff037819 */ /* 0x000fc80000011600 */
[----:B------:R-:W-:-:S04]  /*8d00*/  LOP3.LUT R2, R2, R3, RZ, 0xfc, !PT ;  /* 0x0000000302027212 */ /* 0x000fc800078efcff */
[----:B------:R-:W-:-:S07]  /*8d10*/  PRMT R0, R2, 0x7610, R0 ;  /* 0x0000761002007816 */ /* 0x000fce0000000000 */
.L_x_3081:
[----:B------:R-:W-:Y:S05]  /*8d20*/  BSYNC B0 ;  /* 0x0000000000007941 */ /* 0x000fea0003800000 */
.L_x_3080:
[----:B------:R0:W-:Y:S01]  /*8d30*/  STG.E.U8 desc[UR36][R16.64], R0 ;  /* 0x0000000010007986 */ /* 0x0001e2000c101124 */
[----:B------:R-:W-:Y:S05]  /*8d40*/  BRA `(.L_x_3057) ;  /* 0x0000000000c07947 */ /* 0x000fea0003800000 */
.L_x_3074:
        /* <DEDUP_REMOVED lines=22> */
[----:B------:R-:W-:-:S05]  /*8eb0*/  @!P0 IMAD.MOV R0, RZ, RZ, R2 ;  /* 0x000000ffff008224 */ /* 0x000fca00078e0202 */
[----:B------:R-:W-:-:S05]  /*8ec0*/  @P2 MOV R3, R0 ;  /* 0x0000000000032202 */ /* 0x000fca0000000f00 */
[----:B------:R0:W-:Y:S01]  /*8ed0*/  STG.E.U8 desc[UR36][R16.64], R3 ;  /* 0x0000000310007986 */ /* 0x0001e2000c101124 */
[----:B------:R-:W-:Y:S05]  /*8ee0*/  BRA `(.L_x_3057) ;  /* 0x0000000000587947 */ /* 0x000fea0003800000 */
.L_x_3056:
        /* <DEDUP_REMOVED lines=15> */
[----:B012-4-:R-:W-:Y:S05]  /*8fe0*/  CALL.ABS.NOINC R2 ;  /* 0x0000000002007343 */ /* 0x017fea0003c00000 */
.L_x_3085:
[----:B------:R-:W-:Y:S05]  /*8ff0*/  BRA `(.L_x_3057) ;  /* 0x0000000000147947 */ /* 0x000fea0003800000 */
.L_x_3084:
[----:B------:R-:W0:Y:S02]  /*9000*/  F2I.U64.F64.TRUNC R8, R8 ;  /* 0x0000000800087311 */ /* 0x000e24000030d800 */
[----:B0-----:R0:W-:Y:S01]  /*9010*/  STG.E.64 desc[UR36][R16.64], R8 ;  /* 0x0000000810007986 */ /* 0x0011e2000c101b24 */
[----:B------:R-:W-:Y:S05]  /*9020*/  BRA `(.L_x_3057) ;  /* 0x0000000000087947 */ /* 0x000fea0003800000 */
.L_x_3083:
[----:B------:R-:W0:Y:S02]  /*9030*/  F2I.U32.F64.TRUNC R9, R8 ;  /* 0x0000000800097311 */ /* 0x000e24000030d000 */
[----:B0-----:R0:W-:Y:S02]  /*9040*/  STG.E desc[UR36][R16.64], R9 ;  /* 0x0000000910007986 */ /* 0x0011e4000c101924 */
.L_x_3057:
[----:B------:R-:W-:-:S07]  /*9050*/  VIADD R25, R25, 0x80 ;  /* 0x0000008019197836 */ /* 0x000fce0000000000 */
.L_x_2980:
[----:B------:R-:W-:Y:S05]  /*9060*/  BSYNC B6 ;  /* 0x0000000000067941 */ /* 0x000fea0003800000 */
.L_x_2979:
[----:B------:R-:W-:Y:S01]  /*9070*/  ULDC UR4, c[0x0][0x210] ;  /* 0x0000840000047ab9 */ /* 0x000fe20000000800 */
[----:B------:R-:W-:Y:S01]  /*9080*/  BSSY B6, `(.L_x_3086) ;  /* 0x000047c000067945 */ /* 0x000fe20003800000 */
[----:B------:R-:W-:-:S13]  /*9090*/  ISETP.GE.AND P0, PT, R25, UR4, PT ;  /* 0x0000000419007c0c */ /* 0x000fda000bf06270 */
[----:B------:R-:W-:Y:S05]  /*90a0*/  @P0 BRA `(.L_x_3087) ;  /* 0x0000004400e40947 */ /* 0x000fea0003800000 */
[----:B0-----:R-:W0:Y:S01]  /*90b0*/  LDC R6, c[0x0][0x218] ;  /* 0x00008600ff067b82 */ /* 0x001e220000000800 */
[----:B------:R-:W-:Y:S02]  /*90c0*/  IMAD.MOV.U32 R22, RZ, RZ, RZ ;  /* 0x000000ffff167224 */ /* 0x000fe400078e00ff */
[----:B------:R-:W-:Y:S02]  /*90d0*/  IMAD.MOV.U32 R0, RZ, RZ, RZ ;  /* 0x000000ffff007224 */ /* 0x000fe400078e00ff */
[----:B--234-:R-:W-:Y:S01]  /*90e0*/  IMAD.MOV.U32 R16, RZ, RZ, RZ ;  /* 0x000000ffff107224 */ /* 0x01cfe200078e00ff */
        /* <DEDUP_REMOVED lines=350> */
.L_x_3088:
        /* <DEDUP_REMOVED lines=19> */
[----:B-1----:R0:W1:Y:S01]  /*a800*/  I2F.F64.S16 R18, R2 ;  /* 0x0000000200127312 */ /* 0x0020620000101c00 */
[----:B------:R-:W-:Y:S05]  /*a810*/  BRA `(.L_x_3094) ;  /* 0x0000000c007c7947 */ /* 0x000fea0003800000 */
.L_x_3092:
[----:B------:R-:W1:Y:S02]  /*a820*/  LDG.E.U8 R2, desc[UR36][R2.64] ;  /* 0x0000002402027981 */ /* 0x000e64000c1e1100 */
[----:B-1----:R0:W1:Y:S01]  /*a830*/  I2F.F64.U16 R18, R2 ;  /* 0x0000000200127312 */ /* 0x0020620000101800 */
[----:B------:R-:W-:Y:S05]  /*a840*/  BRA `(.L_x_3094) ;  /* 0x0000000c00707947 */ /* 0x000fea0003800000 */
.L_x_3091:
[----:B------:R-:W-:-:S13]  /*a850*/  ISETP.NE.AND P0, PT, R4, 0x2, PT ;  /* 0x000000020400780c */ /* 0x000fda0003f05270 */
[----:B------:R-:W-:Y:S05]  /*a860*/  @!P0 BRA `(.L_x_3095) ;  /* 0x0000000000288947 */ /* 0x000fea0003800000 */
[----:B------:R-:W-:-:S13]  /*a870*/  ISETP.NE.AND P0, PT, R4, 0x3, PT ;  /* 0x000000030400780c */ /* 0x000fda0003f05270 */
[----:B------:R-:W-:Y:S05]  /*a880*/  @!P0 BRA `(.L_x_3096) ;  /* 0x0000000000148947 */ /* 0x000fea0003800000 */
[----:B------:R-:W-:-:S13]  /*a890*/  ISETP.NE.AND P0, PT, R4, 0x4, PT ;  /* 0x000000040400780c */ /* 0x000fda0003f05270 */
[----:B------:R-:W-:Y:S05]  /*a8a0*/  @P0 BRA `(.L_x_3093) ;  /* 0x0000000800fc0947 */ /* 0x000fea0003800000 */
[----:B-1----:R-:W2:Y:S02]  /*a8b0*/  LDG.E.64 R18, desc[UR36][R2.64] ;  /* 0x0000002402127981 */ /* 0x002ea4000c1e1b00 */
[----:B--2---:R-:W0:Y:S01]  /*a8c0*/  I2F.F64.S64 R18, R18 ;  /* 0x0000001200127312 */ /* 0x004e220000301c00 */
[----:B------:R-:W-:Y:S05]  /*a8d0*/  BRA `(.L_x_3094) ;  /* 0x0000000c004c7947 */ /* 0x000fea0003800000 */
.L_x_3096:
[----:B------:R-:W1:Y:S02]  /*a8e0*/  LDG.E R2, desc[UR36][R2.64] ;  /* 0x0000002402027981 */ /* 0x000e64000c1e1900 */
[----:B-1----:R0:W1:Y:S01]  /*a8f0*/  I2F.F64 R18, R2 ;  /* 0x0000000200127312 */ /* 0x0020620000201c00 */
[----:B------:R-:W-:Y:S05]  /*a900*/  BRA `(.L_x_3094) ;  /* 0x0000000c00407947 */ /* 0x000fea0003800000 */
.L_x_3095:
[----:B------:R-:W1:Y:S02]  /*a910*/  LDG.E.U16 R2, desc[UR36][R2.64] ;  /* 0x0000002402027981 */ /* 0x000e64000c1e1500 */
[----:B-1----:R0:W1:Y:S01]  /*a920*/  I2F.F64.S16 R18, R2 ;  /* 0x0000000200127312 */ /* 0x0020620000101c00 */
[----:B------:R-:W-:Y:S05]  /*a930*/  BRA `(.L_x_3094) ;  /* 0x0000000c00347947 */ /* 0x000fea0003800000 */
.L_x_3090:
[----:B------:R-:W-:-:S13]  /*a940*/  ISETP.GT.AND P0, PT, R4, 0x6, PT ;  /* 0x000000060400780c */ /* 0x000fda0003f04270 */
[----:B------:R-:W-:Y:S05]  /*a950*/  @P0 BRA `(.L_x_3097) ;  /* 0x0000000000340947 */ /* 0x000fea0003800000 */
[----:B------:R-:W-:-:S13]  /*a960*/  ISETP.NE.AND P0, PT, R4, 0x5, PT ;  /* 0x000000050400780c */ /* 0x000fda0003f05270 */
[----:B------:R-:W-:Y:S05]  /*a970*/  @!P0 BRA `(.L_x_3098) ;  /* 0x0000000000188947 */ /* 0x000fea0003800000 */
[----:B------:R-:W-:-:S13]  /*a980*/  ISETP.NE.AND P0, PT, R4, 0x6, PT ;  /* 0x000000060400780c */ /* 0x000fda0003f05270 */
[----:B------:R-:W-:Y:S05]  /*a990*/  @P0 BRA `(.L_x_3093) ;  /* 0x0000000800c00947 */ /* 0x000fea0003800000 */
[----:B-1----:R-:W2:Y:S02]  /*a9a0*/  LDG.E R18, desc[UR36][R2.64] ;  /* 0x0000002402127981 */ /* 0x002ea4000c1e1900 */
[----:B--2---:R-:W-:-:S06]  /*a9b0*/  FMUL.FTZ R18, R18, 1 ;  /* 0x3f80000012127820 */ /* 0x004fcc0000410000 */
[----:B------:R-:W4:Y:S01]  /*a9c0*/  F2F.F64.F32 R18, R18 ;  /* 0x0000001200127310 */ /* 0x000f220000201800 */
[----:B------:R-:W-:Y:S05]  /*a9d0*/  BRA `(.L_x_3094) ;  /* 0x0000000c000c7947 */ /* 0x000fea0003800000 */
.L_x_3098:
[----:B------:R-:W2:Y:S02]  /*a9e0*/  LDG.E.U16 R0, desc[UR36][R2.64] ;  /* 0x0000002402007981 */ /* 0x000ea4000c1e1500 */
[----:B--2---:R-:W-:-:S05]  /*a9f0*/  HADD2.F32 R0, -RZ, R0.H0_H0 ;  /* 0x20000000ff007230 */ /* 0x004fca0000004100 */
[----:B------:R-:W-:-:S04]  /*aa00*/  FMUL.FTZ R0, R0, 1 ;  /* 0x3f80000000007820 */ /* 0x000fc80000410000 */
[----:B-1----:R0:W1:Y:S01]  /*aa10*/  F2F.F64.F32 R18, R0 ;  /* 0x0000000000127310 */ /* 0x0020620000201800 */
[----:B------:R-:W-:Y:S05]  /*aa20*/  BRA `(.L_x_3094) ;  /* 0x0000000800f87947 */ /* 0x000fea0003800000 */
.L_x_3097:
[----:B------:R-:W-:-:S13]  /*aa30*/  ISETP.NE.AND P0, PT, R4, 0x7, PT ;  /* 0x000000070400780c */ /* 0x000fda0003f05270 */
[----:B------:R-:W-:Y:S05]  /*aa40*/  @!P0 BRA `(.L_x_3099) ;  /* 0x0000000000348947 */ /* 0x000fea0003800000 */
[----:B------:R-:W-:-:S13]  /*aa50*/  ISETP.NE.AND P0, PT, R4, 0x8, PT ;  /* 0x000000080400780c */ /* 0x000fda0003f05270 */
[----:B------:R-:W-:Y:S05]  /*aa60*/  @!P0 BRA `(.L_x_3100) ;  /* 0x0000000000188947 */ /* 0x000fea0003800000 */
[----:B------:R-:W-:-:S13]  /*aa70*/  ISETP.NE.AND P0, PT, R4, 0x9, PT ;  /* 0x000000090400780c */ /* 0x000fda0003f05270 */
[----:B------:R-:W-:Y:S05]  /*aa80*/  @P0 BRA `(.L_x_3093) ;  /* 0x0000000800840947 */ /* 0x000fea0003800000 */
[----:B------:R-:W1:Y:S02]  /*aa90*/  LDG.E R2, desc[UR36][R2.64] ;  /* 0x0000002402027981 */ /* 0x000e64000c1e1900 */
[----:B-1----:R-:W-:-:S06]  /*aaa0*/  FMUL.FTZ R18, R2, 1 ;  /* 0x3f80000002127820 */ /* 0x002fcc0000410000 */
[----:B------:R-:W1:Y:S01]  /*aab0*/  F2F.F64.F32 R18, R18 ;  /* 0x0000001200127310 */ /* 0x000e620000201800 */
[----:B------:R-:W-:Y:S05]  /*aac0*/  BRA `(.L_x_3094) ;  /* 0x0000000800d07947 */ /* 0x000fea0003800000 */
.L_x_3100:
[----:B------:R-:W2:Y:S02]  /*aad0*/  LDG.E.U16 R2, desc[UR36][R2.64] ;  /* 0x0000002402027981 */ /* 0x000ea4000c1e1500 */
[----:B--2---:R-:W-:-:S05]  /*aae0*/  HADD2.F32 R0, -RZ, R2.H0_H0 ;  /* 0x20000002ff007230 */ /* 0x004fca0000004100 */
[----:B------:R-:W-:-:S04]  /*aaf0*/  FMUL.FTZ R0, R0, 1 ;  /* 0x3f80000000007820 */ /* 0x000fc80000410000 */
[----:B-1----:R2:W3:Y:S01]  /*ab00*/  F2F.F64.F32 R18, R0 ;  /* 0x0000000000127310 */ /* 0x0024e20000201800 */
[----:B------:R-:W-:Y:S05]  /*ab10*/  BRA `(.L_x_3094) ;  /* 0x0000000800bc7947 */ /* 0x000fea0003800000 */
.L_x_3099:
[----:B-1----:R0:W5:Y:S01]  /*ab20*/  LDG.E.64 R18, desc[UR36][R2.64] ;  /* 0x0000002402127981 */ /* 0x002162000c1e1b00 */
[----:B------:R-:W-:Y:S05]  /*ab30*/  BRA `(.L_x_3094) ;  /* 0x0000000800b47947 */ /* 0x000fea0003800000 */
.L_x_3089:
        /* <DEDUP_REMOVED lines=9> */
[----:B-1----:R-:W-:Y:S01]  /*abd0*/  IMAD.MOV.U32 R18, RZ, RZ, RZ ;  /* 0x000000ffff127224 */ /* 0x002fe200078e00ff */
[----:B--2---:R-:W-:-:S04]  /*abe0*/  ISETP.NE.AND P0, PT, R2, RZ, PT ;  /* 0x000000ff0200720c */ /* 0x004fc80003f05270 */
[----:B------:R-:W-:Y:S01]  /*abf0*/  FSEL R19, RZ, 1.875, !P0 ;  /* 0x3ff00000ff137808 */ /* 0x000fe20004000000 */
[----:B------:R-:W-:Y:S08]  /*ac00*/  BRA `(.L_x_3094) ;  /* 0x0000000800807947 */ /* 0x000ff00003800000 */
.L_x_3103:
[----:B-1----:R0:W5:Y:S01]  /*ac10*/  LDG.E.64 R18, desc[UR36][R2.64] ;  /* 0x0000002402127981 */ /* 0x002162000c1e1b00 */
[----:B------:R-:W-:Y:S05]  /*ac20*/  BRA `(.L_x_3094) ;  /* 0x0000000800787947 */ /* 0x000fea0003800000 */
.L_x_3102:
        /* <DEDUP_REMOVED lines=26> */
[----:B-1----:R0:W1:Y:S01]  /*add0*/  F2F.F64.F32 R18, R5 ;  /* 0x0000000500127310 */ /* 0x0020620000201800 */
[----:B------:R-:W-:Y:S05]  /*ade0*/  BRA `(.L_x_3094) ;  /* 0x0000000800087947 */ /* 0x000fea0003800000 */
.L_x_3105:
[----:B------:R-:W2:Y:S02]  /*adf0*/  LDG.E.U8 R2, desc[UR36][R2.64] ;  /* 0x0000002402027981 */ /* 0x000ea4000c1e1100 */
[C---:B--2---:R-:W-:Y:S01]  /*ae00*/  SHF.L.U32 R0, R2.reuse, 0x19, RZ ;  /* 0x0000001902007819 */ /* 0x044fe200000006ff */
        /* <DEDUP_REMOVED lines=11> */
[----:B-1----:R0:W1:Y:S01]  /*aec0*/  F2F.F64.F32 R18, R4 ;  /* 0x0000000400127310 */ /* 0x0020620000201800 */
[----:B------:R-:W-:Y:S05]  /*aed0*/  BRA `(.L_x_3094) ;  /* 0x0000000400cc7947 */ /* 0x000fea0003800000 */
.L_x_3104:
[----:B------:R-:W2:Y:S02]  /*aee0*/  LDG.E.U16 R0, desc[UR36][R2.64] ;  /* 0x0000002402007981 */ /* 0x000ea4000c1e1500 */
[----:B--2---:R-:W-:-:S04]  /*aef0*/  IMAD.U32 R0, R0, 0x10000, RZ ;  /* 0x0001000000007824 */ /* 0x004fc800078e00ff */
[----:B------:R-:W-:-:S04]  /*af00*/  FMUL.FTZ R0, R0, 1 ;  /* 0x3f80000000007820 */ /* 0x000fc80000410000 */
[----:B-1----:R0:W1:Y:S01]  /*af10*/  F2F.F64.F32 R18, R0 ;  /* 0x0000000000127310 */ /* 0x0020620000201800 */
[----:B------:R-:W-:Y:S05]  /*af20*/  BRA `(.L_x_3094) ;  /* 0x0000000400b87947 */ /* 0x000fea0003800000 */
.L_x_3101:
        /* <DEDUP_REMOVED lines=9> */
[----:B-1----:R0:W1:Y:S01]  /*afc0*/  I2F.F64.U16 R18, R2 ;  /* 0x0000000200127312 */ /* 0x0020620000101800 */
[----:B------:R-:W-:Y:S05]  /*afd0*/  BRA `(.L_x_3094) ;  /* 0x00000004008c7947 */ /* 0x000fea0003800000 */
.L_x_3108:
        /* <DEDUP_REMOVED lines=21> */
.L_x_3112:
[----:B------:R-:W-:Y:S05]  /*b130*/  BSYNC B1 ;  /* 0x0000000000017941 */ /* 0x000fea0003800000 */
.L_x_3111:
[----:B------:R-:W-:Y:S01]  /*b140*/  LEA R3, R0, 0x3b800000, 0x17 ;  /* 0x3b80000000037811 */ /* 0x000fe200078eb8ff */
[----:B------:R-:W-:-:S05]  /*b150*/  IMAD.SHL.U32 R0, R2, 0x100000, RZ ;  /* 0x0010000002007824 */ /* 0x000fca00078e00ff */
[----:B------:R-:W-:-:S07]  /*b160*/  LOP3.LUT R0, R3, R0, R4, 0xfe, !PT ;  /* 0x0000000003007212 */ /* 0x000fce00078efe04 */
.L_x_3110:
[----:B------:R-:W-:Y:S05]  /*b170*/  BSYNC B0 ;  /* 0x0000000000007941 */ /* 0x000fea0003800000 */
.L_x_3109:
[----:B------:R-:W-:-:S04]  /*b180*/  FMUL.FTZ R0, R0, 1 ;  /* 0x3f80000000007820 */ /* 0x000fc80000410000 */
[----:B-1----:R0:W1:Y:S01]  /*b190*/  F2F.F64.F32 R18, R0 ;  /* 0x0000000000127310 */ /* 0x0020620000201800 */
[----:B------:R-:W-:Y:S05]  /*b1a0*/  BRA `(.L_x_3094) ;  /* 0x0000000400187947 */ /* 0x000fea0003800000 */
.L_x_3107:
        /* <DEDUP_REMOVED lines=21> */
.L_x_3116:
[----:B------:R-:W-:Y:S05]  /*b300*/  BSYNC B1 ;  /* 0x0000000000017941 */ /* 0x000fea0003800000 */
.L_x_3115:
[----:B------:R-:W-:Y:S01]  /*b310*/  LEA R3, R0, 0x37800000, 0x17 ;  /* 0x3780000000037811 */ /* 0x000fe200078eb8ff */
[----:B------:R-:W-:-:S05]  /*b320*/  IMAD.SHL.U32 R0, R2, 0x200000, RZ ;  /* 0x0020000002007824 */ /* 0x000fca00078e00ff */
[----:B------:R-:W-:-:S07]  /*b330*/  LOP3.LUT R0, R3, R0, R4, 0xfe, !PT ;  /* 0x0000000003007212 */ /* 0x000fce00078efe04 */
.L_x_3114:
[----:B------:R-:W-:Y:S05]  /*b340*/  BSYNC B0 ;  /* 0x0000000000007941 */ /* 0x000fea0003800000 */
.L_x_3113:
[----:B------:R-:W-:-:S04]  /*b350*/  FMUL.FTZ R0, R0, 1 ;  /* 0x3f80000000007820 */ /* 0x000fc80000410000 */
[----:B-1----:R0:W1:Y:S01]  /*b360*/  F2F.F64.F32 R18, R0 ;  /* 0x0000000000127310 */ /* 0x0020620000201800 */
[----:B------:R-:W-:Y:S05]  /*b370*/  BRA `(.L_x_3094) ;  /* 0x0000000000a47947 */ /* 0x000fea0003800000 */
.L_x_3106:
        /* <DEDUP_REMOVED lines=14> */
.L_x_3120:
[----:B------:R-:W-:Y:S05]  /*b460*/  BSYNC B0 ;  /* 0x0000000000007941 */ /* 0x000fea0003800000 */
.L_x_3119:
[----:B------:R-:W-:-:S04]  /*b470*/  FMUL.FTZ R0, R0, 1 ;  /* 0x3f80000000007820 */ /* 0x000fc80000410000 */
[----:B-1----:R0:W1:Y:S01]  /*b480*/  F2F.F64.F32 R18, R0 ;  /* 0x0000000000127310 */ /* 0x0020620000201800 */
[----:B------:R-:W-:Y:S05]  /*b490*/  BRA `(.L_x_3094) ;  /* 0x00000000005c7947 */ /* 0x000fea0003800000 */
.L_x_3093:
[----:B------:R-:W-:Y:S01]  /*b4a0*/  MOV R2, 0x0 ;  /* 0x0000000000027802 */ /* 0x000fe20000000f00 */
[----:B------:R-:W-:Y:S01]  /*b4b0*/  ULDC.64 UR4, c[0x4][0x128] ;  /* 0x01004a0000047ab9 */ /* 0x000fe20000000a00 */
[----:B------:R-:W-:Y:S01]  /*b4c0*/  ULDC.64 UR6, c[0x4][0x8] ;  /* 0x0100020000067ab9 */ /* 0x000fe20000000a00 */
[----:B------:R-:W-:Y:S01]  /*b4d0*/  IMAD.U32 R4, RZ, RZ, UR4 ;  /* 0x00000004ff047e24 */ /* 0x000fe2000f8e00ff */
[----:B------:R-:W-:Y:S01]  /*b4e0*/  HFMA2.MMA R8, -RZ, RZ, 0, 4.64916229248046875e-06 ;  /* 0x0000004eff087435 */ /* 0x000fe200000001ff */
        /* <DEDUP_REMOVED lines=10> */
[----:B01----:R-:W-:Y:S05]  /*b590*/  CALL.ABS.NOINC R2 ;  /* 0x0000000002007343 */ /* 0x003fea0003c00000 */
.L_x_3121:
[----:B------:R-:W-:Y:S01]  /*b5a0*/  CS2R R18, SRZ ;  /* 0x0000000000127805 */ /* 0x000fe2000001ff00 */
[----:B------:R-:W-:Y:S06]  /*b5b0*/  BRA `(.L_x_3094) ;  /* 0x0000000000147947 */ /* 0x000fec0003800000 */
.L_x_3118:
[----:B-1----:R-:W2:Y:S02]  /*b5c0*/  LDG.E.64 R18, desc[UR36][R2.64] ;  /* 0x0000002402127981 */ /* 0x002ea4000c1e1b00 */
[----:B--2---:R-:W0:Y:S01]  /*b5d0*/  I2F.F64.U64 R18, R18 ;  /* 0x0000001200127312 */ /* 0x004e220000301800 */
[----:B------:R-:W-:Y:S05]  /*b5e0*/  BRA `(.L_x_3094) ;  /* 0x0000000000087947 */ /* 0x000fea0003800000 */
.L_x_3117:
[----:B------:R-:W1:Y:S02]  /*b5f0*/  LDG.E R2, desc[UR36][R2.64] ;  /* 0x0000002402027981 */ /* 0x000e64000c1e1900 */
[----:B-1----:R0:W1:Y:S02]  /*b600*/  I2F.F64.U32 R18, R2 ;  /* 0x0000000200127312 */ /* 0x0020640000201800 */
.L_x_3094:
[----:B0-----:R-:W2:Y:S01]  /*b610*/  LDC.U8 R4, c[0x0][0x4ba] ;  /* 0x00012e80ff047b82 */ /* 0x001ea20000000000 */
[----:B------:R-:W-:Y:S02]  /*b620*/  ULDC.64 UR4, c[0x0][0x488] ;  /* 0x0001220000047ab9 */ /* 0x000fe40000000a00 */
[----:B------:R-:W-:-:S05]  /*b630*/  IADD3 R2, P0, R22, UR4, RZ ;  /* 0x0000000416027c10 */ /* 0x000fca000ff1e0ff */
        /* <DEDUP_REMOVED lines=15> */
.L_x_3125:
[----:B------:R-:W2:Y:S02]  /*b730*/  LDG.E.U8 R2, desc[UR36][R2.64] ;  /* 0x0000002402027981 */ /* 0x000ea4000c1e1100 */
[----:B--2---:R0:W2:Y:S01]  /*b740*/  I2F.F64.U16 R4, R2 ;  /* 0x0000000200047312 */ /* 0x0040a20000101800 */
[----:B------:R-:W-:Y:S05]  /*b750*/  BRA `(.L_x_3127) ;  /* 0x0000000c00707947 */ /* 0x000fea0003800000 */
.L_x_3124:
        /* <DEDUP_REMOVED lines=9> */
.L_x_3129:
[----:B------:R-:W2:Y:S02]  /*b7f0*/  LDG.E R2, desc[UR36][R2.64] ;  /* 0x0000002402027981 */ /* 0x000ea4000c1e1900 */
[----:B--2---:R0:W2:Y:S01]  /*b800*/  I2F.F64 R4, R2 ;  /* 0x0000000200047312 */ /* 0x0040a20000201c00 */
[----:B------:R-:W-:Y:S05]  /*b810*/  BRA `(.L_x_3127) ;  /* 0x0000000c00407947 */ /* 0x000fea0003800000 */
.L_x_3128:
[----:B------:R-:W2:Y:S02]  /*b820*/  LDG.E.U16 R2, desc[UR36][R2.64] ;  /* 0x0000002402027981 */ /* 0x000ea4000c1e1500 */
[----:B--2---:R0:W2:Y:S01]  /*b830*/  I2F.F64.S16 R4, R2 ;  /* 0x0000000200047312 */ /* 0x0040a20000101c00 */
[----:B------:R-:W-:Y:S05]  /*b840*/  BRA `(.L_x_3127) ;  /* 0x0000000c00347947 */ /* 0x000fea0003800000 */
.L_x_3123:
        /* <DEDUP_REMOVED lines=10> */
.L_x_3131:
[----:B------:R-:W2:Y:S02]  /*b8f0*/  LDG.E.U16 R0, desc[UR36][R2.64] ;  /* 0x0000002402007981 */ /* 0x000ea4000c1e1500 */
[----:B--2---:R-:W-:-:S05]  /*b900*/  HADD2.F32 R0, -RZ, R0.H0_H0 ;  /* 0x20000000ff007230 */ /* 0x004fca0000004100 */
[----:B------:R-:W-:-:S04]  /*b910*/  FMUL.FTZ R0, R0, 1 ;  /* 0x3f80000000007820 */ /* 0x000fc80000410000 */
[----:B------:R2:W0:Y:S01]  /*b920*/  F2F.F64.F32 R4, R0 ;  /* 0x0000000000047310 */ /* 0x0004220000201800 */
[----:B------:R-:W-:Y:S05]  /*b930*/  BRA `(.L_x_3127) ;  /* 0x0000000800f87947 */ /* 0x000fea0003800000 */
.L_x_3130:
        /* <DEDUP_REMOVED lines=10> */
.L_x_3133:
[----:B------:R-:W2:Y:S02]  /*b9e0*/  LDG.E.U16 R2, desc[UR36][R2.64] ;  /* 0x0000002402027981 */ /* 0x000ea4000c1e1500 */
[----:B--2---:R-:W-:-:S05]  /*b9f0*/  HADD2.F32 R0, -RZ, R2.H0_H0 ;  /* 0x20000002ff007230 */ /* 0x004fca0000004100 */
[----:B------:R-:W-:-:S04]  /*ba00*/  FMUL.FTZ R0, R0, 1 ;  /* 0x3f80000000007820 */ /* 0x000fc80000410000 */
[----:B------:R0:W2:Y:S01]  /*ba10*/  F2F.F64.F32 R4, R0 ;  /* 0x0000000000047310 */ /* 0x0000a20000201800 */
[----:B------:R-:W-:Y:S05]  /*ba20*/  BRA `(.L_x_3127) ;  /* 0x0000000800bc7947 */ /* 0x000fea0003800000 */
.L_x_3132:
[----:B------:R0:W5:Y:S01]  /*ba30*/  LDG.E.64 R4, desc[UR36][R2.64] ;  /* 0x0000002402047981 */ /* 0x000162000c1e1b00 */
[----:B------:R-:W-:Y:S05]  /*ba40*/  BRA `(.L_x_3127) ;  /* 0x0000000800b47947 */ /* 0x000fea0003800000 */
.L_x_3122:
        /* <DEDUP_REMOVED lines=13> */
.L_x_3136:
[----:B------:R0:W5:Y:S01]  /*bb20*/  LDG.E.64 R4, desc[UR36][R2.64] ;  /* 0x0000002402047981 */ /* 0x000162000c1e1b00 */
[----:B------:R-:W-:Y:S05]  /*bb30*/  BRA `(.L_x_3127) ;  /* 0x0000000800787947 */ /* 0x000fea0003800000 */
.L_x_3135:
        /* <DEDUP_REMOVED lines=28> */
.L_x_3138:
        /* <DEDUP_REMOVED lines=15> */
.L_x_3137:
[----:B------:R-:W2:Y:S02]  /*bdf0*/  LDG.E.U16 R0, desc[UR36][R2.64] ;  /* 0x0000002402007981 */ /* 0x000ea4000c1e1500 */
[----:B--2---:R-:W-:-:S04]  /*be00*/  IMAD.U32 R0, R0, 0x10000, RZ ;  /* 0x0001000000007824 */ /* 0x004fc800078e00ff */
[----:B------:R-:W-:-:S04]  /*be10*/  FMUL.FTZ R0, R0, 1 ;  /* 0x3f80000000007820 */ /* 0x000fc80000410000 */
[----:B------:R0:W2:Y:S01]  /*be20*/  F2F.F64.F32 R4, R0 ;  /* 0x0000000000047310 */ /* 0x0000a20000201800 */
[----:B------:R-:W-:Y:S05]  /*be30*/  BRA `(.L_x_3127) ;  /* 0x0000000400b87947 */ /* 0x000fea0003800000 */
.L_x_3134:
        /* <DEDUP_REMOVED lines=11> */
.L_x_3141:
        /* <DEDUP_REMOVED lines=21> */
.L_x_3145:
[----:B------:R-:W-:Y:S05]  /*c040*/  BSYNC B1 ;  /* 0x0000000000017941 */ /* 0x000fea0003800000 */
.L_x_3144:
[----:B------:R-:W-:Y:S01]  /*c050*/  LEA R3, R0, 0x3b800000, 0x17 ;  /* 0x3b80000000037811 */ /* 0x000fe200078eb8ff */
[----:B------:R-:W-:-:S05]  /*c060*/  IMAD.SHL.U32 R0, R2, 0x100000, RZ ;  /* 0x0010000002007824 */ /* 0x000fca00078e00ff */
[----:B------:R-:W-:-:S07]  /*c070*/  LOP3.LUT R0, R3, R0, R4, 0xfe, !PT ;  /* 0x0000000003007212 */ /* 0x000fce00078efe04 */
.L_x_3143:
[----:B------:R-:W-:Y:S05]  /*c080*/  BSYNC B0 ;  /* 0x0000000000007941 */ /* 0x000fea0003800000 */
.L_x_3142:
[----:B------:R-:W-:-:S04]  /*c090*/  FMUL.FTZ R0, R0, 1 ;  /* 0x3f80000000007820 */ /* 0x000fc80000410000 */
[----:B------:R0:W2:Y:S01]  /*c0a0*/  F2F.F64.F32 R4, R0 ;  /* 0x0000000000047310 */ /* 0x0000a20000201800 */
[----:B------:R-:W-:Y:S05]  /*c0b0*/  BRA `(.L_x_3127) ;  /* 0x0000000400187947 */ /* 0x000fea0003800000 */
.L_x_3140:
        /* <DEDUP_REMOVED lines=21> */
.L_x_3149:
[----:B------:R-:W-:Y:S05]  /*c210*/  BSYNC B1 ;  /* 0x0000000000017941 */ /* 0x000fea0003800000 */
.L_x_3148:
[----:B------:R-:W-:Y:S02]  /*c220*/  LEA R3, R0, 0x37800000, 0x17 ;  /* 0x3780000000037811 */ /* 0x000fe400078eb8ff */
[----:B------:R-:W-:-:S04]  /*c230*/  SHF.L.U32 R0, R2, 0x15, RZ ;  /* 0x0000001502007819 */ /* 0x000fc800000006ff */
[----:B------:R-:W-:-:S07]  /*c240*/  LOP3.LUT R0, R3, R0, R4, 0xfe, !PT ;  /* 0x0000000003007212 */ /* 0x000fce00078efe04 */
.L_x_3147:
[----:B------:R-:W-:Y:S05]  /*c250*/  BSYNC B0 ;  /* 0x0000000000007941 */ /* 0x000fea0003800000 */
.L_x_3146:
[----:B------:R-:W-:-:S04]  /*c260*/  FMUL.FTZ R0, R0, 1 ;  /* 0x3f80000000007820 */ /* 0x000fc80000410000 */
[----:B------:R0:W2:Y:S01]  /*c270*/  F2F.F64.F32 R4, R0 ;  /* 0x0000000000047310 */ /* 0x0000a20000201800 */
[----:B------:R-:W-:Y:S05]  /*c280*/  BRA `(.L_x_3127) ;  /* 0x0000000000a47947 */ /* 0x000fea0003800000 */
.L_x_3139:
        /* <DEDUP_REMOVED lines=14> */
.L_x_3153:
[----:B------:R-:W-:Y:S05]  /*c370*/  BSYNC B0 ;  /* 0x0000000000007941 */ /* 0x000fea0003800000 */
.L_x_3152:
[----:B------:R-:W-:-:S04]  /*c380*/  FMUL.FTZ R0, R0, 1 ;  /* 0x3f80000000007820 */ /* 0x000fc80000410000 */
[----:B------:R0:W2:Y:S01]  /*c390*/  F2F.F64.F32 R4, R0 ;  /* 0x0000000000047310 */ /* 0x0000a20000201800 */
[----:B------:R-:W-:Y:S05]  /*c3a0*/  BRA `(.L_x_3127) ;  /* 0x00000000005c7947 */ /* 0x000fea0003800000 */
.L_x_3126:
        /* <DEDUP_REMOVED lines=16> */
.L_x_3154:
[----:B------:R-:W-:Y:S01]  /*c4b0*/  CS2R R4, SRZ ;  /* 0x0000000000047805 */ /* 0x000fe2000001ff00 */
[----:B------:R-:W-:Y:S06]  /*c4c0*/  BRA `(.L_x_3127) ;  /* 0x0000000000147947 */ /* 0x000fec0003800000 */
.L_x_3151:
[----:B------:R-:W2:Y:S02]  /*c4d0*/  LDG.E.64 R4, desc[UR36][R2.64] ;  /* 0x0000002402047981 */ /* 0x000ea4000c1e1b00 */
[----:B--2---:R-:W0:Y:S01]  /*c4e0*/  I2F.F64.U64 R4, R4 ;  /* 0x0000000400047312 */ /* 0x004e220000301800 */
[----:B------:R-:W-:Y:S05]  /*c4f0*/  BRA `(.L_x_3127) ;  /* 0x0000000000087947 */ /* 0x000fea0003800000 */
.L_x_3150:
[----:B------:R-:W2:Y:S02]  /*c500*/  LDG.E R2, desc[UR36][R2.64] ;  /* 0x0000002402027981 */ /* 0x000ea4000c1e1900 */
[----:B--2---:R0:W2:Y:S02]  /*c510*/  I2F.F64.U32 R4, R2 ;  /* 0x0000000200047312 */ /* 0x0040a40000201800 */
.L_x_3127:
[----:B0-2--5:R-:W-:Y:S01]  /*c520*/  DSETP.GTU.AND P0, PT, R4, -3, PT ;  /* 0xc00800000400742a */ /* 0x025fe20003f0c000 */
        /* <DEDUP_REMOVED lines=27> */
.L_x_3158:
[----:B------:R-:W-:Y:S05]  /*c6e0*/  BSYNC B1 ;  /* 0x0000000000017941 */ /* 0x000fea0003800000 */
.L_x_3157:
[----:B------:R-:W-:-:S08]  /*c6f0*/  DADD R2, R2, 0.5 ;  /* 0x3fe0000002027429 */ /* 0x000fd00000000000 */
[----:B------:R-:W-:-:S11]  /*c700*/  DMUL R8, R2, R18 ;  /* 0x0000001202087228 */ /* 0x000fd60000000000 */
.L_x_3156:
[----:B------:R-:W-:Y:S05]  /*c710*/  BSYNC B0 ;  /* 0x0000000000007941 */ /* 0x000fea0003800000 */
.L_x_3155:
        /* <DEDUP_REMOVED lines=15> */
.L_x_3162:
[----:B------:R-:W0:Y:S02]  /*c810*/  F2I.S64.F64.TRUNC R8, R8 ;  /* 0x0000000800087311 */ /* 0x000e24000030d900 */
[----:B0-----:R-:W-:-:S05]  /*c820*/  IMAD.MOV.U32 R3, RZ, RZ, R8 ;  /* 0x000000ffff037224 */ /* 0x001fca00078e0008 */
[----:B------:R0:W-:Y:S01]  /*c830*/  STG.E.U8 desc[UR36][R16.64], R3 ;  /* 0x0000000310007986 */ /* 0x0001e2000c101124 */
[----:B------:R-:W-:Y:S05]  /*c840*/  BRA `(.L_x_3164) ;  /* 0x0000000c00f87947 */ /* 0x000fea0003800000 */
.L_x_3161:
        /* <DEDUP_REMOVED lines=9> */
.L_x_3166:
[----:B------:R-:W0:Y:S02]  /*c8e0*/  F2I.F64.TRUNC R9, R8 ;  /* 0x0000000800097311 */ /* 0x000e24000030d100 */
[----:B0-----:R0:W-:Y:S01]  /*c8f0*/  STG.E desc[UR36][R16.64], R9 ;  /* 0x0000000910007986 */ /* 0x0011e2000c101924 */
[----:B------:R-:W-:Y:S05]  /*c900*/  BRA `(.L_x_3164) ;  /* 0x0000000c00c87947 */ /* 0x000fea0003800000 */
.L_x_3165:
[----:B------:R-:W0:Y:S02]  /*c910*/  F2I.F64.TRUNC R9, R8 ;  /* 0x0000000800097311 */ /* 0x000e24000030d100 */
[----:B0-----:R0:W-:Y:S01]  /*c920*/  STG.E.U16 desc[UR36][R16.64], R9 ;  /* 0x0000000910007986 */ /* 0x0011e2000c101524 */
[----:B------:R-:W-:Y:S05]  /*c930*/  BRA `(.L_x_3164) ;  /* 0x0000000c00bc7947 */ /* 0x000fea0003800000 */
.L_x_3160:
        /* <DEDUP_REMOVED lines=13> */
.L_x_3168:
        /* <DEDUP_REMOVED lines=8> */
.L_x_3167:
        /* <DEDUP_REMOVED lines=14> */
.L_x_3170:
        /* <DEDUP_REMOVED lines=9> */
.L_x_3169:
[----:B------:R0:W-:Y:S01]  /*cc00*/  STG.E.64 desc[UR36][R16.64], R8 ;  /* 0x0000000810007986 */ /* 0x0001e2000c101b24 */
[----:B------:R-:W-:Y:S05]  /*cc10*/  BRA `(.L_x_3164) ;  /* 0x0000000c00047947 */ /* 0x000fea0003800000 */
.L_x_3159:
        /* <DEDUP_REMOVED lines=12> */
.L_x_3173:
[----:B------:R-:W-:-:S05]  /*cce0*/  CS2R R10, SRZ ;  /* 0x00000000000a7805 */ /* 0x000fca000001ff00 */
[----:B------:R0:W-:Y:S01]  /*ccf0*/  STG.E.128 desc[UR36][R16.64], R8 ;  /* 0x0000000810007986 */ /* 0x0001e2000c101d24 */
[----:B------:R-:W-:Y:S05]  /*cd00*/  BRA `(.L_x_3164) ;  /* 0x0000000800c87947 */ /* 0x000fea0003800000 */
.L_x_3172:
        /* <DEDUP_REMOVED lines=25> */
.L_x_3177:
[----:B------:R-:W-:Y:S05]  /*cea0*/  BSYNC B0 ;  /* 0x0000000000007941 */ /* 0x000fea0003800000 */
.L_x_3176:
[----:B------:R-:W-:-:S05]  /*ceb0*/  LOP3.LUT R3, R0, R3, RZ, 0xfc, !PT ;  /* 0x0000000300037212 */ /* 0x000fca00078efcff */
[----:B------:R0:W-:Y:S01]  /*cec0*/  STG.E.U8 desc[UR36][R16.64], R3 ;  /* 0x0000000310007986 */ /* 0x0001e2000c101124 */
[----:B------:R-:W-:Y:S05]  /*ced0*/  BRA `(.L_x_3164) ;  /* 0x0000000800547947 */ /* 0x000fea0003800000 */
.L_x_3175:
        /* <DEDUP_REMOVED lines=17> */
.L_x_3179:
[----:B------:R-:W-:Y:S02]  /*cff0*/  ISETP.GT.U32.AND P0, PT, R2, 0x7f800000, PT ;  /* 0x7f8000000200780c */ /* 0x000fe40003f04070 */
[----:B------:R-:W-:-:S04]  /*d000*/  MOV R0, 0x7f ;  /* 0x0000007f00007802 */ /* 0x000fc80000000f00 */
[----:B------:R-:W-:-:S07]  /*d010*/  SEL R0, R0, 0x7c, P0 ;  /* 0x0000007c00007807 */ /* 0x000fce0000000000 */
.L_x_3180:
[----:B------:R-:W-:Y:S05]  /*d020*/  BSYNC B0 ;  /* 0x0000000000007941 */ /* 0x000fea0003800000 */
.L_x_3178:
[----:B------:R-:W-:-:S04]  /*d030*/  LOP3.LUT R2, R3, 0x80000000, RZ, 0xc0, !PT ;  /* 0x8000000003027812 */ /* 0x000fc800078ec0ff */
[----:B------:R-:W-:-:S04]  /*d040*/  SHF.R.U32.HI R3, RZ, 0x18, R2 ;  /* 0x00000018ff037819 */ /* 0x000fc80000011602 */
[----:B------:R-:W-:-:S05]  /*d050*/  LOP3.LUT R3, R0, R3, RZ, 0xfc, !PT ;  /* 0x0000000300037212 */ /* 0x000fca00078efcff */
[----:B------:R0:W-:Y:S01]  /*d060*/  STG.E.U8 desc[UR36][R16.64], R3 ;  /* 0x0000000310007986 */ /* 0x0001e2000c101124 */
[----:B------:R-:W-:Y:S05]  /*d070*/  BRA `(.L_x_3164) ;  /* 0x0000000400ec7947 */ /* 0x000fea0003800000 */
.L_x_3174:
        /* <DEDUP_REMOVED lines=8> */
.L_x_3171:
        /* <DEDUP_REMOVED lines=11> */
.L_x_3183:
        /* <DEDUP_REMOVED lines=21> */
.L_x_3186:
[----:B------:R-:W-:-:S04]  /*d300*/  LOP3.LUT R0, R5, 0x80000000, RZ, 0xc0, !PT ;  /* 0x8000000005007812 */ /* 0x000fc800078ec0ff */
[----:B------:R-:W-:-:S04]  /*d310*/  SHF.R.U32.HI R3, RZ, 0x18, R0 ;  /* 0x00000018ff037819 */ /* 0x000fc80000011600 */
[----:B------:R-:W-:-:S04]  /*d320*/  LOP3.LUT R2, R2, R3, RZ, 0xfc, !PT ;  /* 0x0000000302027212 */ /* 0x000fc800078efcff */
[----:B------:R-:W-:-:S07]  /*d330*/  PRMT R0, R2, 0x7610, R0 ;  /* 0x0000761002007816 */ /* 0x000fce0000000000 */
.L_x_3185:
[----:B------:R-:W-:Y:S05]  /*d340*/  BSYNC B0 ;  /* 0x0000000000007941 */ /* 0x000fea0003800000 */
.L_x_3184:
[----:B------:R0:W-:Y:S01]  /*d350*/  STG.E.U8 desc[UR36][R16.64], R0 ;  /* 0x0000000010007986 */ /* 0x0001e2000c101124 */
[----:B------:R-:W-:Y:S05]  /*d360*/  BRA `(.L_x_3164) ;  /* 0x0000000400307947 */ /* 0x000fea0003800000 */
.L_x_3182:
        /* <DEDUP_REMOVED lines=21> */
.L_x_3189:
[----:B------:R-:W-:-:S04]  /*d4c0*/  LOP3.LUT R0, R5, 0x80000000, RZ, 0xc0, !PT ;  /* 0x8000000005007812 */ /* 0x000fc800078ec0ff */
[----:B------:R-:W-:-:S04]  /*d4d0*/  SHF.R.U32.HI R3, RZ, 0x18, R0 ;  /* 0x00000018ff037819 */ /* 0x000fc80000011600 */
[----:B------:R-:W-:-:S04]  /*d4e0*/  LOP3.LUT R2, R2, R3, RZ, 0xfc, !PT ;  /* 0x0000000302027212 */ /* 0x000fc800078efcff */
[----:B------:R-:W-:-:S07]  /*d4f0*/  PRMT R0, R2, 0x7610, R0 ;  /* 0x0000761002007816 */ /* 0x000fce0000000000 */
.L_x_3188:
[----:B------:R-:W-:Y:S05]  /*d500*/  BSYNC B0 ;  /* 0x0000000000007941 */ /* 0x000fea0003800000 */
.L_x_3187:
[----:B------:R0:W-:Y:S01]  /*d510*/  STG.E.U8 desc[UR36][R16.64], R0 ;  /* 0x0000000010007986 */ /* 0x0001e2000c101124 */
[----:B------:R-:W-:Y:S05]  /*d520*/  BRA `(.L_x_3164) ;  /* 0x0000000000c07947 */ /* 0x000fea0003800000 */
.L_x_3181:
        /* <DEDUP_REMOVED lines=26> */
.L_x_3163:
        /* <DEDUP_REMOVED lines=16> */
.L_x_3192:
[----:B------:R-:W-:Y:S05]  /*d7d0*/  BRA `(.L_x_3164) ;  /* 0x0000000000147947 */ /* 0x000fea0003800000 */
.L_x_3191:
[----:B------:R-:W0:Y:S02]  /*d7e0*/  F2I.U64.F64.TRUNC R8, R8 ;  /* 0x0000000800087311 */ /* 0x000e24000030d800 */
[----:B0-----:R0:W-:Y:S01]  /*d7f0*/  STG.E.64 desc[UR36][R16.64], R8 ;  /* 0x0000000810007986 */ /* 0x0011e2000c101b24 */
[----:B------:R-:W-:Y:S05]  /*d800*/  BRA `(.L_x_3164) ;  /* 0x0000000000087947 */ /* 0x000fea0003800000 */
.L_x_3190:
[----:B------:R-:W0:Y:S02]  /*d810*/  F2I.U32.F64.TRUNC R9, R8 ;  /* 0x0000000800097311 */ /* 0x000e24000030d000 */
[----:B0-----:R0:W-:Y:S02]  /*d820*/  STG.E desc[UR36][R16.64], R9 ;  /* 0x0000000910007986 */ /* 0x0011e4000c101924 */
.L_x_3164:
[----:B------:R-:W-:-:S07]  /*d830*/  VIADD R25, R25, 0x80 ;  /* 0x0000008019197836 */ /* 0x000fce0000000000 */
.L_x_3087:
[----:B------:R-:W-:Y:S05]  /*d840*/  BSYNC B6 ;  /* 0x0000000000067941 */ /* 0x000fea0003800000 */
.L_x_3086:
[----:B------:R-:W-:Y:S02]  /*d850*/  ULDC UR4, c[0x0][0x210] ;  /* 0x0000840000047ab9 */ /* 0x000fe40000000800 */
[----:B------:R-:W-:-:S13]  /*d860*/  ISETP.GE.AND P0, PT, R25, UR4, PT ;  /* 0x0000000419007c0c */ /* 0x000fda000bf06270 */
[----:B------:R-:W-:Y:S05]  /*d870*/  @P0 EXIT ;  /* 0x000000000000094d */ /* 0x000fea0003800000 */
        /* <DEDUP_REMOVED lines=354> */
.L_x_3193:
        /* <DEDUP_REMOVED lines=21> */
.L_x_3197:
[----:B------:R-:W1:Y:S02]  /*eff0*/  LDG.E.U8 R2, desc[UR36][R2.64] ;  /* 0x0000002402027981 */ /* 0x000e64000c1e1100 */
[----:B-1----:R0:W1:Y:S01]  /*f000*/  I2F.F64.U16 R18, R2 ;  /* 0x0000000200127312 */ /* 0x0020620000101800 */
[----:B------:R-:W-:Y:S05]  /*f010*/  BRA `(.L_x_3199) ;  /* 0x0000000c00707947 */ /* 0x000fea0003800000 */
.L_x_3196:
        /* <DEDUP_REMOVED lines=9> */
.L_x_3201:
[----:B------:R-:W1:Y:S02]  /*f0b0*/  LDG.E R2, desc[UR36][R2.64] ;  /* 0x0000002402027981 */ /* 0x000e64000c1e1900 */
[----:B-1----:R0:W1:Y:S01]  /*f0c0*/  I2F.F64 R18, R2 ;  /* 0x0000000200127312 */ /* 0x0020620000201c00 */
[----:B------:R-:W-:Y:S05]  /*f0d0*/  BRA `(.L_x_3199) ;  /* 0x0000000c00407947 */ /* 0x000fea0003800000 */
.L_x_3200:
[----:B------:R-:W1:Y:S02]  /*f0e0*/  LDG.E.U16 R2, desc[UR36][R2.64] ;  /* 0x0000002402027981 */ /* 0x000e64000c1e1500 */
[----:B-1----:R0:W1:Y:S01]  /*f0f0*/  I2F.F64.S16 R18, R2 ;  /* 0x0000000200127312 */ /* 0x0020620000101c00 */
[----:B------:R-:W-:Y:S05]  /*f100*/  BRA `(.L_x_3199) ;  /* 0x0000000c00347947 */ /* 0x000fea0003800000 */
.L_x_3195:
        /* <DEDUP_REMOVED lines=8> */
[----:B------:R-:W0:Y:S01]  /*f190*/  F2F.F64.F32 R18, R18 ;  /* 0x0000001200127310 */ /* 0x000e220000201800 */
[----:B------:R-:W-:Y:S05]  /*f1a0*/  BRA `(.L_x_3199) ;  /* 0x0000000c000c7947 */ /* 0x000fea0003800000 */
.L_x_3203:
[----:B------:R-:W2:Y:S02]  /*f1b0*/  LDG.E.U16 R0, desc[UR36][R2.64] ;  /* 0x0000002402007981 */ /* 0x000ea4000c1e1500 */
[----:B--2---:R-:W-:-:S05]  /*f1c0*/  HADD2.F32 R0, -RZ, R0.H0_H0 ;  /* 0x20000000ff007230 */ /* 0x004fca0000004100 */
[----:B------:R-:W-:-:S04]  /*f1d0*/  FMUL.FTZ R0, R0, 1 ;  /* 0x3f80000000007820 */ /* 0x000fc80000410000 */
[----:B-1----:R0:W1:Y:S01]  /*f1e0*/  F2F.F64.F32 R18, R0 ;  /* 0x0000000000127310 */ /* 0x0020620000201800 */
[----:B------:R-:W-:Y:S05]  /*f1f0*/  BRA `(.L_x_3199) ;  /* 0x0000000800f87947 */ /* 0x000fea0003800000 */
.L_x_3202:
        /* <DEDUP_REMOVED lines=8> */
[----:B------:R-:W0:Y:S01]  /*f280*/  F2F.F64.F32 R18, R18 ;  /* 0x0000001200127310 */ /* 0x000e220000201800 */
[----:B------:R-:W-:Y:S05]  /*f290*/  BRA `(.L_x_3199) ;  /* 0x0000000800d07947 */ /* 0x000fea0003800000 */
.L_x_3205:
[----:B------:R-:W2:Y:S02]  /*f2a0*/  LDG.E.U16 R2, desc[UR36][R2.64] ;  /* 0x0000002402027981 */ /* 0x000ea4000c1e1500 */
[----:B--2---:R-:W-:-:S05]  /*f2b0*/  HADD2.F32 R0, -RZ, R2.H0_H0 ;  /* 0x20000002ff007230 */ /* 0x004fca0000004100 */
[----:B------:R-:W-:-:S04]  /*f2c0*/  FMUL.FTZ R0, R0, 1 ;  /* 0x3f80000000007820 */ /* 0x000fc80000410000 */
[----:B-1----:R0:W1:Y:S01]  /*f2d0*/  F2F.F64.F32 R18, R0 ;  /* 0x0000000000127310 */ /* 0x0020620000201800 */
[----:B------:R-:W-:Y:S05]  /*f2e0*/  BRA `(.L_x_3199) ;  /* 0x0000000800bc7947 */ /* 0x000fea0003800000 */
.L_x_3204:
[----:B-1----:R0:W5:Y:S01]  /*f2f0*/  LDG.E.64 R18, desc[UR36][R2.64] ;  /* 0x0000002402127981 */ /* 0x002162000c1e1b00 */
[----:B------:R-:W-:Y:S05]  /*f300*/  BRA `(.L_x_3199) ;  /* 0x0000000800b47947 */ /* 0x000fea0003800000 */
.L_x_3194:
        /* <DEDUP_REMOVED lines=9> */
[----:B-1----:R-:W-:Y:S01]  /*f3a0*/  HFMA2.MMA R18, -RZ, RZ, 0, 0 ;  /* 0x00000000ff127435 */ /* 0x002fe200000001ff */
[----:B--2---:R-:W-:-:S04]  /*f3b0*/  ISETP.NE.AND P0, PT, R2, RZ, PT ;  /* 0x000000ff0200720c */ /* 0x004fc80003f05270 */
[----:B------:R-:W-:Y:S01]  /*f3c0*/  FSEL R19, RZ, 1.875, !P0 ;  /* 0x3ff00000ff137808 */ /* 0x000fe20004000000 */
[----:B------:R-:W-:Y:S08]  /*f3d0*/  BRA `(.L_x_3199) ;  /* 0x0000000800807947 */ /* 0x000ff00003800000 */
.L_x_3208:
[----:B-1----:R0:W5:Y:S01]  /*f3e0*/  LDG.E.64 R18, desc[UR36][R2.64] ;  /* 0x0000002402127981 */ /* 0x002162000c1e1b00 */
[----:B------:R-:W-:Y:S05]  /*f3f0*/  BRA `(.L_x_3199) ;  /* 0x0000000800787947 */ /* 0x000fea0003800000 */
.L_x_3207:
        /* <DEDUP_REMOVED lines=28> */
.L_x_3210:
        /* <DEDUP_REMOVED lines=15> */
.L_x_3209:
[----:B------:R-:W2:Y:S02]  /*f6b0*/  LDG.E.U16 R0, desc[UR36][R2.64] ;  /* 0x0000002402007981 */ /* 0x000ea4000c1e1500 */
[----:B--2---:R-:W-:-:S04]  /*f6c0*/  IMAD.U32 R0, R0, 0x10000, RZ ;  /* 0x0001000000007824 */ /* 0x004fc800078e00ff */
[----:B------:R-:W-:-:S04]  /*f6d0*/  FMUL.FTZ R0, R0, 1 ;  /* 0x3f80000000007820 */ /* 0x000fc80000410000 */
[----:B-1----:R0:W1:Y:S01]  /*f6e0*/  F2F.F64.F32 R18, R0 ;  /* 0x0000000000127310 */ /* 0x0020620000201800 */
[----:B------:R-:W-:Y:S05]  /*f6f0*/  BRA `(.L_x_3199) ;  /* 0x0000000400b87947 */ /* 0x000fea0003800000 */
.L_x_3206:
        /* <DEDUP_REMOVED lines=11> */
.L_x_3213:
        /* <DEDUP_REMOVED lines=21> */
.L_x_3217:
[----:B------:R-:W-:Y:S05]  /*f900*/  BSYNC B1 ;  /* 0x0000000000017941 */ /* 0x000fea0003800000 */
.L_x_3216:
[----:B------:R-:W-:Y:S01]  /*f910*/  LEA R3, R0, 0x3b800000, 0x17 ;  /* 0x3b80000000037811 */ /* 0x000fe200078eb8ff */
[----:B------:R-:W-:-:S05]  /*f920*/  IMAD.SHL.U32 R0, R2, 0x100000, RZ ;  /* 0x0010000002007824 */ /* 0x000fca00078e00ff */
[----:B------:R-:W-:-:S07]  /*f930*/  LOP3.LUT R0, R3, R0, R4, 0xfe, !PT ;  /* 0x0000000003007212 */ /* 0x000fce00078efe04 */
.L_x_3215:
[----:B------:R-:W-:Y:S05]  /*f940*/  BSYNC B0 ;  /* 0x0000000000007941 */ /* 0x000fea0003800000 */
.L_x_3214:
[----:B------:R-:W-:-:S04]  /*f950*/  FMUL.FTZ R0, R0, 1 ;  /* 0x3f80000000007820 */ /* 0x000fc80000410000 */
[----:B-1----:R2:W3:Y:S01]  /*f960*/  F2F.F64.F32 R18, R0 ;  /* 0x0000000000127310 */ /* 0x0024e20000201800 */
[----:B------:R-:W-:Y:S05]  /*f970*/  BRA `(.L_x_3199) ;  /* 0x0000000400187947 */ /* 0x000fea0003800000 */
.L_x_3212:
        /* <DEDUP_REMOVED lines=21> */
.L_x_3221:
[----:B------:R-:W-:Y:S05]  /*fad0*/  BSYNC B1 ;  /* 0x0000000000017941 */ /* 0x000fea0003800000 */
.L_x_3220:
[----:B------:R-:W-:Y:S01]  /*fae0*/  LEA R3, R0, 0x37800000, 0x17 ;  /* 0x3780000000037811 */ /* 0x000fe200078eb8ff */
[----:B------:R-:W-:-:S05]  /*faf0*/  IMAD.SHL.U32 R0, R2, 0x200000, RZ ;  /* 0x0020000002007824 */ /* 0x000fca00078e00ff */
[----:B------:R-:W-:-:S07]  /*fb00*/  LOP3.LUT R0, R3, R0, R4, 0xfe, !PT ;  /* 0x0000000003007212 */ /* 0x000fce00078efe04 */
.L_x_3219:
[----:B------:R-:W-:Y:S05]  /*fb10*/  BSYNC B0 ;  /* 0x0000000000007941 */ /* 0x000fea0003800000 */
.L_x_3218:
[----:B------:R-:W-:-:S04]  /*fb20*/  FMUL.FTZ R0, R0, 1 ;  /* 0x3f80000000007820 */ /* 0x000fc80000410000 */
[----:B-1----:R4:W0:Y:S01]  /*fb30*/  F2F.F64.F32 R18, R0 ;  /* 0x0000000000127310 */ /* 0x0028220000201800 */
[----:B------:R-:W-:Y:S05]  /*fb40*/  BRA `(.L_x_3199) ;  /* 0x0000000000a47947 */ /* 0x000fea0003800000 */
.L_x_3211:
        /* <DEDUP_REMOVED lines=14> */
.L_x_3225:
[----:B------:R-:W-:Y:S05]  /*fc30*/  BSYNC B0 ;  /* 0x0000000000007941 */ /* 0x000fea0003800000 */
.L_x_3224:
[----:B------:R-:W-:-:S04]  /*fc40*/  FMUL.FTZ R0, R0, 1 ;  /* 0x3f80000000007820 */ /* 0x000fc80000410000 */
[----:B-1----:R0:W1:Y:S01]  /*fc50*/  F2F.F64.F32 R18, R0 ;  /* 0x0000000000127310 */ /* 0x0020620000201800 */
[----:B------:R-:W-:Y:S05]  /*fc60*/  BRA `(.L_x_3199) ;  /* 0x00000000005c7947 */ /* 0x000fea0003800000 */
.L_x_3198:
[----:B------:R-:W-:Y:S01]  /*fc70*/  MOV R2, 0x0 ;  /* 0x0000000000027802 */ /* 0x000fe20000000f00 */
[----:B------:R-:W-:Y:S01]  /*fc80*/  ULDC.64 UR4, c[0x4][0x128] ;  /* 0x01004a0000047ab9 */ /* 0x000fe20000000a00 */
[----:B------:R-:W-:Y:S01]  /*fc90*/  ULDC.64 UR6, c[0x4][0x8] ;  /* 0x0100020000067ab9 */ /* 0x000fe20000000a00 */
[----:B------:R-:W-:Y:S01]  /*fca0*/  MOV R4, UR4 ;  /* 0x0000000400047c02 */ /* 0x000fe20008000f00 */
[----:B------:R-:W-:Y:S01]  /*fcb0*/  IMAD.U32 R5, RZ, RZ, UR5 ;  /* 0x00000005ff057e24 */ /* 0x000fe2000f8e00ff */
[----:B------:R-:W-:Y:S01]  /*fcc0*/  ULDC.64 UR4, c[0x4][0x130] ;  /* 0x01004c0000047ab9 */ /* 0x000fe20000000a00 */
[----:B------:R-:W0:Y:S01]  /*fcd0*/  LDC.64 R2, c[0x4][R2] ;  /* 0x0100000002027b82 */ /* 0x000e220000000a00 */
[----:B------:R-:W-:Y:S02]  /*fce0*/  IMAD.U32 R6, RZ, RZ, UR4 ;  /* 0x00000004ff067e24 */ /* 0x000fe4000f8e00ff */
[----:B------:R-:W-:Y:S02]  /*fcf0*/  IMAD.U32 R7, RZ, RZ, UR5 ;  /* 0x00000005ff077e24 */ /* 0x000fe4000f8e00ff */
[----:B------:R-:W-:-:S02]  /*fd00*/  IMAD.U32 R10, RZ, RZ, UR6 ;  /* 0x00000006ff0a7e24 */ /* 0x000fc4000f8e00ff */
[----:B------:R-:W-:Y:S02]  /*fd10*/  IMAD.U32 R11, RZ, RZ, UR7 ;  /* 0x00000007ff0b7e24 */ /* 0x000fe4000f8e00ff */
[----:B------:R-:W-:Y:S02]  /*fd20*/  IMAD.MOV.U32 R8, RZ, RZ, 0x4e ;  /* 0x0000004eff087424 */ /* 0x000fe400078e00ff */
[----:B------:R-:W-:Y:S02]  /*fd30*/  IMAD.MOV.U32 R12, RZ, RZ, 0x1 ;  /* 0x00000001ff0c7424 */ /* 0x000fe400078e00ff */
[----:B------:R-:W-:-:S07]  /*fd40*/  IMAD.MOV.U32 R13, RZ, RZ, RZ ;  /* 0x000000ffff0d7224 */ /* 0x000fce00078e00ff */
[----:B------:R-:W-:-:S07]  /*fd50*/  LEPC R20, `(.L_x_3226) ;  /* 0x000000001014794e */ /* 0x000fce0000000000 */
[----:B01----:R-:W-:Y:S05]  /*fd60*/  CALL.ABS.NOINC R2 ;  /* 0x0000000002007343 */ /* 0x003fea0003c00000 */
.L_x_3226:
[----:B------:R-:W-:Y:S01]  /*fd70*/  CS2R R18, SRZ ;  /* 0x0000000000127805 */ /* 0x000fe2000001ff00 */
[----:B------:R-:W-:Y:S06]  /*fd80*/  BRA `(.L_x_3199) ;  /* 0x0000000000147947 */ /* 0x000fec0003800000 */
.L_x_3223:
[----:B-1----:R-:W2:Y:S02]  /*fd90*/  LDG.E.64 R18, desc[UR36][R2.64] ;  /* 0x0000002402127981 */ /* 0x002ea4000c1e1b00 */
[----:B--2---:R-:W0:Y:S01]  /*fda0*/  I2F.F64.U64 R18, R18 ;  /* 0x0000001200127312 */ /* 0x004e220000301800 */
[----:B------:R-:W-:Y:S05]  /*fdb0*/  BRA `(.L_x_3199) ;  /* 0x0000000000087947 */ /* 0x000fea0003800000 */
.L_x_3222:
[----:B------:R-:W1:Y:S02]  /*fdc0*/  LDG.E R2, desc[UR36][R2.64] ;  /* 0x0000002402027981 */ /* 0x000e64000c1e1900 */
[----:B-1----:R0:W1:Y:S02]  /*fdd0*/  I2F.F64.U32 R18, R2 ;  /* 0x0000000200127312 */ /* 0x0020640000201800 */
.L_x_3199:
[----:B0-----:R-:W2:Y:S01]  /*fde0*/  LDC.U8 R4, c[0x0][0x4ba] ;  /* 0x00012e80ff047b82 */ /* 0x001ea20000000000 */
[----:B------:R-:W-:Y:S02]  /*fdf0*/  ULDC.64 UR4, c[0x0][0x488] ;  /* 0x0001220000047ab9 */ /* 0x000fe40000000a00 */
[----:B------:R-:W-:-:S05]  /*fe00*/  IADD3 R2, P0, R22, UR4, RZ ;  /* 0x0000000416027c10 */ /* 0x000fca000ff1e0ff */
        /* <DEDUP_REMOVED lines=15> */
.L_x_3230:
[----:B------:R-:W2:Y:S02]  /*ff00*/  LDG.E.U8 R2, desc[UR36][R2.64] ;  /* 0x0000002402027981 */ /* 0x000ea4000c1e1100 */
[----:B--2---:R0:W2:Y:S01]  /*ff10*/  I2F.F64.U16 R4, R2 ;  /* 0x0000000200047312 */ /* 0x0040a20000101800 */
[----:B------:R-:W-:Y:S05]  /*ff20*/  BRA `(.L_x_3232) ;  /* 0x0000000c00707947 */ /* 0x000fea0003800000 */
.L_x_3229:
        /* <DEDUP_REMOVED lines=9> */
.L_x_3234:
[----:B------:R-:W2:Y:S02]  /*ffc0*/  LDG.E R2, desc[UR36][R2.64] ;  /* 0x0000002402027981 */ /* 0x000ea4000c1e1900 */
[----:B--2---:R0:W2:Y:S01]  /*ffd0*/  I2F.F64 R4, R2 ;  /* 0x0000000200047312 */ /* 0x0040a20000201c00 */
[----:B------:R-:W-:Y:S05]  /*ffe0*/  BRA `(.L_x_3232) ;  /* 0x0000000c00407947 */ /* 0x000fea0003800000 */
.L_x_3233:
[----:B------:R-:W2:Y:S02]  /*fff0*/  LDG.E.U16 R2, desc[UR36][R2.64] ;  /* 0x0000002402027981 */ /* 0x000ea4000c1e1500 */
[----:B--2---:R0:W2:Y:S01]  /*10000*/  I2F.F64.S16 R4, R2 ;  /* 0x0000000200047312 */ /* 0x0040a20000101c00 */
[----:B------:R-:W-:Y:S05]  /*10010*/  BRA `(.L_x_3232) ;  /* 0x0000000c00347947 */ /* 0x000fea0003800000 */
.L_x_3228:
        /* <DEDUP_REMOVED lines=10> */
.L_x_3236:
[----:B------:R-:W2:Y:S02]  /*100c0*/  LDG.E.U16 R0, desc[UR36][R2.64] ;  /* 0x0000002402007981 */ /* 0x000ea4000c1e1500 */
[----:B--2---:R-:W-:-:S05]  /*100d0*/  HADD2.F32 R0, -RZ, R0.H0_H0 ;  /* 0x20000000ff007230 */ /* 0x004fca0000004100 */
[----:B------:R-:W-:-:S04]  /*100e0*/  FMUL.FTZ R0, R0, 1 ;  /* 0x3f80000000007820 */ /* 0x000fc80000410000 */
[----:B------:R0:W2:Y:S01]  /*100f0*/  F2F.F64.F32 R4, R0 ;  /* 0x0000000000047310 */ /* 0x0000a20000201800 */
[----:B------:R-:W-:Y:S05]  /*10100*/  BRA `(.L_x_3232) ;  /* 0x0000000800f87947 */ /* 0x000fea0003800000 */
.L_x_3235:
        /* <DEDUP_REMOVED lines=10> */
.L_x_3238:
[----:B------:R-:W2:Y:S02]  /*101b0*/  LDG.E.U16 R2, desc[UR36][R2.64] ;  /* 0x0000002402027981 */ /* 0x000ea4000c1e1500 */
[----:B--2---:R-:W-:-:S05]  /*101c0*/  HADD2.F32 R0, -RZ, R2.H0_H0 ;  /* 0x20000002ff007230 */ /* 0x004fca0000004100 */
[----:B------:R-:W-:-:S04]  /*101d0*/  FMUL.FTZ R0, R0, 1 ;  /* 0x3f80000000007820 */ /* 0x000fc80000410000 */
[----:B------:R0:W2:Y:S01]  /*101e0*/  F2F.F64.F32 R4, R0 ;  /* 0x0000000000047310 */ /* 0x0000a20000201800 */
[----:B------:R-:W-:Y:S05]  /*101f0*/  BRA `(.L_x_3232) ;  /* 0x0000000800bc7947 */ /* 0x000fea0003800000 */
.L_x_3237:
[----:B------:R0:W5:Y:S01]  /*10200*/  LDG.E.64 R4, desc[UR36][R2.64] ;  /* 0x0000002402047981 */ /* 0x000162000c1e1b00 */
[----:B------:R-:W-:Y:S05]  /*10210*/  BRA `(.L_x_3232) ;  /* 0x0000000800b47947 */ /* 0x000fea0003800000 */
.L_x_3227:
        /* <DEDUP_REMOVED lines=13> */
.L_x_3241:
[----:B------:R0:W5:Y:S01]  /*102f0*/  LDG.E.64 R4, desc[UR36][R2.64] ;  /* 0x0000002402047981 */ /* 0x000162000c1e1b00 */
[----:B------:R-:W-:Y:S05]  /*10300*/  BRA `(.L_x_3232) ;  /* 0x0000000800787947 */ /* 0x000fea0003800000 */
.L_x_3240:
        /* <DEDUP_REMOVED lines=28> */
.L_x_3243:
        /* <DEDUP_REMOVED lines=13> */
[----:B------:R-:W2:Y:S01]  /*105a0*/  F2F.F64.F32 R4, R4 ;  /* 0x0000000400047310 */ /* 0x000ea20000201800 */
[----:B------:R-:W-:Y:S05]  /*105b0*/  BRA `(.L_x_3232) ;  /* 0x0000000400cc7947 */ /* 0x000fea0003800000 */
.L_x_3242:
[----:B------:R-:W2:Y:S02]  /*105c0*/  LDG.E.U16 R0, desc[UR36][R2.64] ;  /* 0x0000002402007981 */ /* 0x000ea4000c1e1500 */
[----:B--2---:R-:W-:-:S04]  /*105d0*/  IMAD.U32 R0, R0, 0x10000, RZ ;  /* 0x0001000000007824 */ /* 0x004fc800078e00ff */
[----:B------:R-:W-:-:S04]  /*105e0*/  FMUL.FTZ R0, R0, 1 ;  /* 0x3f80000000007820 */ /* 0x000fc80000410000 */
[----:B------:R4:W0:Y:S01]  /*105f0*/  F2F.F64.F32 R4, R0 ;  /* 0x0000000000047310 */ /* 0x0008220000201800 */
[----:B------:R-:W-:Y:S05]  /*10600*/  BRA `(.L_x_3232) ;  /* 0x0000000400b87947 */ /* 0x000fea0003800000 */
.L_x_3239:
        /* <DEDUP_REMOVED lines=11> */
.L_x_3246:
        /* <DEDUP_REMOVED lines=17> */
[----:B------:R-:W-:Y:S02]  /*107d0*/  IADD3 R5, R3, -0x1c, RZ ;  /* 0xffffffe403057810 */ /* 0x000fe40007ffe0ff */
[----:B------:R-:W-:Y:S02]  /*107e0*/  IADD3 R0, R0, 0x1d, -R3 ;  /* 0x0000001d00007810 */ /* 0x000fe40007ffe803 */
[----:B------:R-:W-:-:S04]  /*107f0*/  SHF.L.U32 R5, R2, R5, RZ ;  /* 0x0000000502057219 */ /* 0x000fc800000006ff */
[----:B------:R-:W-:-:S07]  /*10800*/  LOP3.LUT R2, R5, 0x7, RZ, 0xc0, !PT ;  /* 0x0000000705027812 */ /* 0x000fce00078ec0ff */
.L_x_3250:
[----:B------:R-:W-:Y:S05]  /*10810*/  BSYNC B1 ;  /* 0x0000000000017941 */ /* 0x000fea0003800000 */
.L_x_3249:
[----:B------:R-:W-:Y:S01]  /*10820*/  LEA R3, R0, 0x3b800000, 0x17 ;  /* 0x3b80000000037811 */ /* 0x000fe200078eb8ff */
[----:B------:R-:W-:-:S05]  /*10830*/  IMAD.SHL.U32 R0, R2, 0x100000, RZ ;  /* 0x0010000002007824 */ /* 0x000fca00078e00ff */
[----:B------:R-:W-:-:S07]  /*10840*/  LOP3.LUT R0, R3, R0, R4, 0xfe, !PT ;  /* 0x0000000003007212 */ /* 0x000fce00078efe04 */
.L_x_3248:
[----:B------:R-:W-:Y:S05]  /*10850*/  BSYNC B0 ;  /* 0x0000000000007941 */ /* 0x000fea0003800000 */
.L_x_3247:
[----:B------:R-:W-:-:S04]  /*10860*/  FMUL.FTZ R0, R0, 1 ;  /* 0x3f80000000007820 */ /* 0x000fc80000410000 */
[----:B------:R0:W2:Y:S01]  /*10870*/  F2F.F64.F32 R4, R0 ;  /* 0x0000000000047310 */ /* 0x0000a20000201800 */
[----:B------:R-:W-:Y:S05]  /*10880*/  BRA `(.L_x_3232) ;  /* 0x0000000400187947 */ /* 0x000fea0003800000 */
.L_x_3245:
        /* <DEDUP_REMOVED lines=21> */
.L_x_3254:
[----:B------:R-:W-:Y:S05]  /*109e0*/  BSYNC B1 ;  /* 0x0000000000017941 */ /* 0x000fea0003800000 */
.L_x_3253:
[----:B------:R-:W-:Y:S01]  /*109f0*/  LEA R3, R0, 0x37800000, 0x17 ;  /* 0x3780000000037811 */ /* 0x000fe200078eb8ff */
[----:B------:R-:W-:-:S05]  /*10a00*/  IMAD.SHL.U32 R0, R2, 0x200000, RZ ;  /* 0x0020000002007824 */ /* 0x000fca00078e00ff */
[----:B------:R-:W-:-:S07]  /*10a10*/  LOP3.LUT R0, R3, R0, R4, 0xfe, !PT ;  /* 0x0000000003007212 */ /* 0x000fce00078efe04 */
.L_x_3252:
[----:B------:R-:W-:Y:S05]  /*10a20*/  BSYNC B0 ;  /* 0x0000000000007941 */ /* 0x000fea0003800000 */
.L_x_3251:
[----:B------:R-:W-:-:S04]  /*10a30*/  FMUL.FTZ R0, R0, 1 ;  /* 0x3f80000000007820 */ /* 0x000fc80000410000 */
[----:B------:R0:W2:Y:S01]  /*10a40*/  F2F.F64.F32 R4, R0 ;  /* 0x0000000000047310 */ /* 0x0000a20000201800 */
[----:B------:R-:W-:Y:S05]  /*10a50*/  BRA `(.L_x_3232) ;  /* 0x0000000000a47947 */ /* 0x000fea0003800000 */
.L_x_3244:
        /* <DEDUP_REMOVED lines=14> */
.L_x_3258:
[----:B------:R-:W-:Y:S05]  /*10b40*/  BSYNC B0 ;  /* 0x0000000000007941 */ /* 0x000fea0003800000 */
.L_x_3257:
[----:B------:R-:W-:-:S04]  /*10b50*/  FMUL.FTZ R0, R0, 1 ;  /* 0x3f80000000007820 */ /* 0x000fc80000410000 */
[----:B------:R0:W2:Y:S01]  /*10b60*/  F2F.F64.F32 R4, R0 ;  /* 0x0000000000047310 */ /* 0x0000a20000201800 */
[----:B------:R-:W-:Y:S05]  /*10b70*/  BRA `(.L_x_3232) ;  /* 0x00000000005c7947 */ /* 0x000fea0003800000 */
.L_x_3231:
        /* <DEDUP_REMOVED lines=16> */
.L_x_3259:
[----:B------:R-:W-:Y:S01]  /*10c80*/  CS2R R4, SRZ ;  /* 0x0000000000047805 */ /* 0x000fe2000001ff00 */
[----:B------:R-:W-:Y:S06]  /*10c90*/  BRA `(.L_x_3232) ;  /* 0x0000000000147947 */ /* 0x000fec0003800000 */
.L_x_3256:
[----:B------:R-:W2:Y:S02]  /*10ca0*/  LDG.E.64 R4, desc[UR36][R2.64] ;  /* 0x0000002402047981 */ /* 0x000ea4000c1e1b00 */
[----:B--2---:R-:W0:Y:S01]  /*10cb0*/  I2F.F64.U64 R4, R4 ;  /* 0x0000000400047312 */ /* 0x004e220000301800 */
[----:B------:R-:W-:Y:S05]  /*10cc0*/  BRA `(.L_x_3232) ;  /* 0x0000000000087947 */ /* 0x000fea0003800000 */
.L_x_3255:
[----:B------:R-:W2:Y:S02]  /*10cd0*/  LDG.E R2, desc[UR36][R2.64] ;  /* 0x0000002402027981 */ /* 0x000ea4000c1e1900 */
[----:B--2---:R0:W2:Y:S02]  /*10ce0*/  I2F.F64.U32 R4, R2 ;  /* 0x0000000200047312 */ /* 0x0040a40000201800 */
.L_x_3232:
[----:B0-2--5:R-:W-:Y:S01]  /*10cf0*/  DSETP.GTU.AND P0, PT, R4, -3, PT ;  /* 0xc00800000400742a */ /* 0x025fe20003f0c000 */
[----:B------:R-:W-:Y:S01]  /*10d00*/  BSSY B0, `(.L_x_3260) ;  /* 0x000001e000007945 */ /* 0x000fe20003800000 */
[----:B------:R-:W-:-:S12]  /*10d10*/  CS2R R8, SRZ ;  /* 0x0000000000087805 */ /* 0x000fd8000001ff00 */
[----:B------:R-:W-:Y:S05]  /*10d20*/  @!P0 BRA `(.L_x_3261) ;  /* 0x00000000006c8947 */ /* 0x000fea0003800000 */
[----:B------:R-:W-:Y:S01]  /*10d30*/  DSETP.GEU.AND P0, PT, R4, 3, PT ;  /* 0x400800000400742a */ /* 0x000fe20003f0e000 */
[----:B-1-3--:R-:W-:Y:S02]  /*10d40*/  IMAD.MOV.U32 R8, RZ, RZ, R18 ;  /* 0x000000ffff087224 */ /* 0x00afe400078e0012 */
        /* <DEDUP_REMOVED lines=16> */
[----:B----4-:R-:W-:-:S05]  /*10e50*/  FFMA R0, RZ, 2.125, R3 ;  /* 0x40080000ff007823 */ /* 0x010fca0000000003 */
[----:B------:R-:W-:-:S13]  /*10e60*/  FSETP.GT.AND P0, PT, |R0|, 1.469367938527859385e-39, PT ;  /* 0x001000000000780b */ /* 0x000fda0003f04200 */
[----:B------:R-:W-:Y:S05]  /*10e70*/  @P0 BRA P1, `(.L_x_3263) ;  /* 0x00000000000c0947 */ /* 0x000fea0000800000 */
[----:B------:R-:W-:-:S07]  /*10e80*/  MOV R6, 0x10ea0 ;  /* 0x00010ea000067802 */ /* 0x000fce0000000f00 */
[----:B------:R-:W-:Y:S05]  /*10e90*/  CALL.REL.NOINC `($__internal_0_$__cuda_sm20_div_rn_f64_full) ;  /* 0x00000010005c7944 */ /* 0x000fea0003c00000 */
[----:B------:R-:W-:-:S07]  /*10ea0*/  MOV R2, R4 ;  /* 0x0000000400027202 */ /* 0x000fce0000000f00 */
.L_x_3263:
[----:B------:R-:W-:Y:S05]  /*10eb0*/  BSYNC B1 ;  /* 0x0000000000017941 */ /* 0x000fea0003800000 */
.L_x_3262:
[----:B------:R-:W-:-:S08]  /*10ec0*/  DADD R2, R2, 0.5 ;  /* 0x3fe0000002027429 */ /* 0x000fd00000000000 */
[----:B------:R-:W-:-:S11]  /*10ed0*/  DMUL R8, R2, R18 ;  /* 0x0000001202087228 */ /* 0x000fd60000000000 */
.L_x_3261:
[----:B------:R-:W-:Y:S05]  /*10ee0*/  BSYNC B0 ;  /* 0x0000000000007941 */ /* 0x000fea0003800000 */
.L_x_3260:
[----:B------:R-:W4:Y:S02]  /*10ef0*/  LDC.U8 R2, c[0x0][0x4b8] ;  /* 0x00012e00ff027b82 */ /* 0x000f240000000000 */
[----:B----4-:R-:W-:-:S04]  /*10f00*/  PRMT R0, R2, 0x9910, RZ ;  /* 0x0000991002007816 */ /* 0x010fc800000000ff */
        /* <DEDUP_REMOVED lines=11> */
[----:B0-----:R-:W-:Y:S01]  /*10fc0*/  STG.E.U8 desc[UR36][R16.64], R9 ;  /* 0x0000000910007986 */ /* 0x001fe2000c101124 */
[----:B------:R-:W-:Y:S05]  /*10fd0*/  EXIT ;  /* 0x000000000000794d */ /* 0x000fea0003800000 */
.L_x_3267:
[----:B------:R-:W0:Y:S02]  /*10fe0*/  F2I.S64.F64.TRUNC R8, R8 ;  /* 0x0000000800087311 */ /* 0x000e24000030d900 */
[----:B0-----:R-:W-:-:S05]  /*10ff0*/  IMAD.MOV.U32 R3, RZ, RZ, R8 ;  /* 0x000000ffff037224 */ /* 0x001fca00078e0008 */
[----:B------:R-:W-:Y:S01]  /*11000*/  STG.E.U8 desc[UR36][R16.64], R3 ;  /* 0x0000000310007986 */ /* 0x000fe2000c101124 */
[----:B------:R-:W-:Y:S05]  /*11010*/  EXIT ;  /* 0x000000000000794d */ /* 0x000fea0003800000 */
.L_x_3266:
[----:B------:R-:W-:-:S13]  /*11020*/  ISETP.NE.AND P0, PT, R0, 0x2, PT ;  /* 0x000000020000780c */ /* 0x000fda0003f05270 */
[----:B------:R-:W-:Y:S05]  /*11030*/  @!P0 BRA `(.L_x_3269) ;  /* 0x0000000000288947 */ /* 0x000fea0003800000 */
[----:B------:R-:W-:-:S13]  /*11040*/  ISETP.NE.AND P0, PT, R0, 0x3, PT ;  /* 0x000000030000780c */ /* 0x000fda0003f05270 */
[----:B------:R-:W-:Y:S05]  /*11050*/  @!P0 BRA `(.L_x_3270) ;  /* 0x0000000000148947 */ /* 0x000fea0003800000 */
[----:B------:R-:W-:-:S13]  /*11060*/  ISETP.NE.AND P0, PT, R0, 0x4, PT ;  /* 0x000000040000780c */ /* 0x000fda0003f05270 */
[----:B------:R-:W-:Y:S05]  /*11070*/  @P0 BRA `(.L_x_3268) ;  /* 0x0000000c00880947 */ /* 0x000fea0003800000 */
[----:B------:R-:W0:Y:S02]  /*11080*/  F2I.S64.F64.TRUNC R8, R8 ;  /* 0x0000000800087311 */ /* 0x000e24000030d900 */
[----:B0-----:R-:W-:Y:S01]  /*11090*/  STG.E.64 desc[UR36][R16.64], R8 ;  /* 0x0000000810007986 */ /* 0x001fe2000c101b24 */
[----:B------:R-:W-:Y:S05]  /*110a0*/  EXIT ;  /* 0x000000000000794d */ /* 0x000fea0003800000 */
.L_x_3270:
[----:B------:R-:W0:Y:S02]  /*110b0*/  F2I.F64.TRUNC R9, R8 ;  /* 0x0000000800097311 */ /* 0x000e24000030d100 */
[----:B0-----:R-:W-:Y:S01]  /*110c0*/  STG.E desc[UR36][R16.64], R9 ;  /* 0x0000000910007986 */ /* 0x001fe2000c101924 */
[----:B------:R-:W-:Y:S05]  /*110d0*/  EXIT ;  /* 0x000000000000794d */ /* 0x000fea0003800000 */
.L_x_3269:
[----:B------:R-:W0:Y:S02]  /*110e0*/  F2I.F64.TRUNC R9, R8 ;  /* 0x0000000800097311 */ /* 0x000e24000030d100 */
[----:B0-----:R-:W-:Y:S01]  /*110f0*/  STG.E.U16 desc[UR36][R16.64], R9 ;  /* 0x0000000910007986 */ /* 0x001fe2000c101524 */
[----:B------:R-:W-:Y:S05]  /*11100*/  EXIT ;  /* 0x000000000000794d */ /* 0x000fea0003800000 */
.L_x_3265:
        /* <DEDUP_REMOVED lines=11> */
[----:B------:R-:W-:Y:S01]  /*111c0*/  STG.E desc[UR36][R16.64], R3 ;  /* 0x0000000310007986 */ /* 0x000fe2000c101924 */
[----:B------:R-:W-:Y:S05]  /*111d0*/  EXIT ;  /* 0x000000000000794d */ /* 0x000fea0003800000 */
.L_x_3272:
[----:B------:R-:W-:Y:S01]  /*111e0*/  UMOV UR4, 0xf0000000 ;  /* 0xf000000000047882 */ /* 0x000fe20000000000 */
[----:B------:R-:W-:Y:S01]  /*111f0*/  UMOV UR5, 0x380fffff ;  /* 0x380fffff00057882 */ /* 0x000fe20000000000 */
[----:B------:R-:W0:Y:S01]  /*11200*/  F2F.F32.F64 R0, R8 ;  /* 0x0000000800007310 */ /* 0x000e220000301000 */
[----:B------:R-:W-:-:S14]  /*11210*/  DSETP.GEU.AND P0, PT, |R8|, UR4, PT ;  /* 0x0000000408007e2a */ /* 0x000fdc000bf0e200 */
[----:B0-----:R-:W-:-:S05]  /*11220*/  @!P0 FMUL R0, R0, 1.175494350822287508e-38 ;  /* 0x0080000000008820 */ /* 0x001fca0000400000 */
[----:B------:R-:W-:-:S05]  /*11230*/  F2FP.F16.F32.PACK_AB R0, RZ, R0 ;  /* 0x00000000ff00723e */ /* 0x000fca00000000ff */
[----:B------:R-:W-:Y:S01]  /*11240*/  STG.E.U16 desc[UR36][R16.64], R0 ;  /* 0x0000000010007986 */ /* 0x000fe2000c101524 */
[----:B------:R-:W-:Y:S05]  /*11250*/  EXIT ;  /* 0x000000000000794d */ /* 0x000fea0003800000 */
.L_x_3271:
        /* <DEDUP_REMOVED lines=12> */
[----:B------:R-:W-:Y:S01]  /*11320*/  STG.E.64 desc[UR36][R16.64], R2 ;  /* 0x0000000210007986 */ /* 0x000fe2000c101b24 */
[----:B------:R-:W-:Y:S05]  /*11330*/  EXIT ;  /* 0x000000000000794d */ /* 0x000fea0003800000 */
.L_x_3274:
[----:B------:R-:W-:Y:S01]  /*11340*/  UMOV UR4, 0xf0000000 ;  /* 0xf000000000047882 */ /* 0x000fe20000000000 */
[----:B------:R-:W-:Y:S01]  /*11350*/  UMOV UR5, 0x380fffff ;  /* 0x380fffff00057882 */ /* 0x000fe20000000000 */
[----:B------:R-:W0:Y:S01]  /*11360*/  F2F.F32.F64 R0, R8 ;  /* 0x0000000800007310 */ /* 0x000e220000301000 */
[----:B------:R-:W-:-:S14]  /*11370*/  DSETP.GEU.AND P0, PT, |R8|, UR4, PT ;  /* 0x0000000408007e2a */ /* 0x000fdc000bf0e200 */
[----:B0-----:R-:W-:-:S05]  /*11380*/  @!P0 FMUL R0, R0, 1.175494350822287508e-38 ;  /* 0x0080000000008820 */ /* 0x001fca0000400000 */
[----:B------:R-:W-:-:S04]  /*11390*/  F2FP.F16.F32.PACK_AB R3, RZ, R0 ;  /* 0x00000000ff03723e */ /* 0x000fc800000000ff */
[----:B------:R-:W-:-:S05]  /*113a0*/  PRMT R3, R3, 0x5410, RZ ;  /* 0x0000541003037816 */ /* 0x000fca00000000ff */
[----:B------:R-:W-:Y:S01]  /*113b0*/  STG.E desc[UR36][R16.64], R3 ;  /* 0x0000000310007986 */ /* 0x000fe2000c101924 */
[----:B------:R-:W-:Y:S05]  /*113c0*/  EXIT ;  /* 0x000000000000794d */ /* 0x000fea0003800000 */
.L_x_3273:
[----:B------:R-:W-:Y:S01]  /*113d0*/  STG.E.64 desc[UR36][R16.64], R8 ;  /* 0x0000000810007986 */ /* 0x000fe2000c101b24 */
[----:B------:R-:W-:Y:S05]  /*113e0*/  EXIT ;  /* 0x000000000000794d */ /* 0x000fea0003800000 */
.L_x_3264:
        /* <DEDUP_REMOVED lines=10> */
[----:B------:R-:W-:Y:S01]  /*11490*/  STG.E.U8 desc[UR36][R16.64], R3 ;  /* 0x0000000310007986 */ /* 0x000fe2000c101124 */
[----:B------:R-:W-:Y:S05]  /*114a0*/  EXIT ;  /* 0x000000000000794d */ /* 0x000fea0003800000 */
.L_x_3277:
[----:B------:R-:W-:-:S05]  /*114b0*/  CS2R R10, SRZ ;  /* 0x00000000000a7805 */ /* 0x000fca000001ff00 */
[----:B------:R-:W-:Y:S01]  /*114c0*/  STG.E.128 desc[UR36][R16.64], R8 ;  /* 0x0000000810007986 */ /* 0x000fe2000c101d24 */
[----:B------:R-:W-:Y:S05]  /*114d0*/  EXIT ;  /* 0x000000000000794d */ /* 0x000fea0003800000 */
.L_x_3276:
        /* <DEDUP_REMOVED lines=25> */
.L_x_3281:
[----:B------:R-:W-:Y:S05]  /*11670*/  BSYNC B0 ;  /* 0x0000000000007941 */ /* 0x000fea0003800000 */
.L_x_3280:
[----:B------:R-:W-:-:S05]  /*11680*/  LOP3.LUT R3, R0, R3, RZ, 0xfc, !PT ;  /* 0x0000000300037212 */ /* 0x000fca00078efcff */
[----:B------:R-:W-:Y:S01]  /*11690*/  STG.E.U8 desc[UR36][R16.64], R3 ;  /* 0x0000000310007986 */ /* 0x000fe2000c101124 */
[----:B------:R-:W-:Y:S05]  /*116a0*/  EXIT ;  /* 0x000000000000794d */ /* 0x000fea0003800000 */
.L_x_3279:
        /* <DEDUP_REMOVED lines=17> */
.L_x_3283:
[----:B------:R-:W-:Y:S01]  /*117c0*/  IMAD.MOV.U32 R0, RZ, RZ, 0x7f ;  /* 0x0000007fff007424 */ /* 0x000fe200078e00ff */
[----:B------:R-:W-:-:S04]  /*117d0*/  ISETP.GT.U32.AND P0, PT, R2, 0x7f800000, PT ;  /* 0x7f8000000200780c */ /* 0x000fc80003f04070 */
[----:B------:R-:W-:-:S09]  /*117e0*/  SEL R0, R0, 0x7c, P0 ;  /* 0x0000007c00007807 */ /* 0x000fd20000000000 */
.L_x_3284:
[----:B------:R-:W-:Y:S05]  /*117f0*/  BSYNC B0 ;  /* 0x0000000000007941 */ /* 0x000fea0003800000 */
.L_x_3282:
[----:B------:R-:W-:-:S04]  /*11800*/  LOP3.LUT R2, R3, 0x80000000, RZ, 0xc0, !PT ;  /* 0x8000000003027812 */ /* 0x000fc800078ec0ff */
[----:B------:R-:W-:-:S04]  /*11810*/  SHF.R.U32.HI R3, RZ, 0x18, R2 ;  /* 0x00000018ff037819 */ /* 0x000fc80000011602 */
[----:B------:R-:W-:-:S05]  /*11820*/  LOP3.LUT R3, R0, R3, RZ, 0xfc, !PT ;  /* 0x0000000300037212 */ /* 0x000fca00078efcff */
[----:B------:R-:W-:Y:S01]  /*11830*/  STG.E.U8 desc[UR36][R16.64], R3 ;  /* 0x0000000310007986 */ /* 0x000fe2000c101124 */
[----:B------:R-:W-:Y:S05]  /*11840*/  EXIT ;  /* 0x000000000000794d */ /* 0x000fea0003800000 */
.L_x_3278:
[----:B------:R-:W-:Y:S01]  /*11850*/  UMOV UR4, 0xf0000000 ;  /* 0xf000000000047882 */ /* 0x000fe20000000000 */
[----:B------:R-:W-:Y:S01]  /*11860*/  UMOV UR5, 0x380fffff ;  /* 0x380fffff00057882 */ /* 0x000fe20000000000 */
[----:B------:R-:W0:Y:S01]  /*11870*/  F2F.F32.F64 R0, R8 ;  /* 0x0000000800007310 */ /* 0x000e220000301000 */
[----:B------:R-:W-:-:S14]  /*11880*/  DSETP.GEU.AND P0, PT, |R8|, UR4, PT ;  /* 0x0000000408007e2a */ /* 0x000fdc000bf0e200 */
[----:B0-----:R-:W-:-:S05]  /*11890*/  @!P0 FMUL R0, R0, 1.175494350822287508e-38 ;  /* 0x0080000000008820 */ /* 0x001fca0000400000 */
[----:B------:R-:W-:-:S05]  /*118a0*/  F2FP.BF16.F32.PACK_AB R0, RZ, R0 ;  /* 0x00000000ff00723e */ /* 0x000fca00000010ff */
[----:B------:R-:W-:Y:S01]  /*118b0*/  STG.E.U16 desc[UR36][R16.64], R0 ;  /* 0x0000000010007986 */ /* 0x000fe2000c101524 */
[----:B------:R-:W-:Y:S05]  /*118c0*/  EXIT ;  /* 0x000000000000794d */ /* 0x000fea0003800000 */
.L_x_3275:
        /* <DEDUP_REMOVED lines=9> */
[----:B0-----:R-:W-:Y:S01]  /*11960*/  STG.E.U16 desc[UR36][R16.64], R9 ;  /* 0x0000000910007986 */ /* 0x001fe2000c101524 */
[----:B------:R-:W-:Y:S05]  /*11970*/  EXIT ;  /* 0x000000000000794d */ /* 0x000fea0003800000 */
.L_x_3287:
        /* <DEDUP_REMOVED lines=21> */
.L_x_3290:
[----:B------:R-:W-:-:S04]  /*11ad0*/  LOP3.LUT R0, R5, 0x80000000, RZ, 0xc0, !PT ;  /* 0x8000000005007812 */ /* 0x000fc800078ec0ff */
[----:B------:R-:W-:-:S04]  /*11ae0*/  SHF.R.U32.HI R3, RZ, 0x18, R0 ;  /* 0x00000018ff037819 */ /* 0x000fc80000011600 */
[----:B------:R-:W-:-:S04]  /*11af0*/  LOP3.LUT R2, R2, R3, RZ, 0xfc, !PT ;  /* 0x0000000302027212 */ /* 0x000fc800078efcff */
[----:B------:R-:W-:-:S07]  /*11b00*/  PRMT R0, R2, 0x7610, R0 ;  /* 0x0000761002007816 */ /* 0x000fce0000000000 */
.L_x_3289:
[----:B------:R-:W-:Y:S05]  /*11b10*/  BSYNC B0 ;  /* 0x0000000000007941 */ /* 0x000fea0003800000 */
.L_x_3288:
[----:B------:R-:W-:Y:S01]  /*11b20*/  STG.E.U8 desc[UR36][R16.64], R0 ;  /* 0x0000000010007986 */ /* 0x000fe2000c101124 */
[----:B------:R-:W-:Y:S05]  /*11b30*/  EXIT ;  /* 0x000000000000794d */ /* 0x000fea0003800000 */
.L_x_3286:
        /* <DEDUP_REMOVED lines=21> */
.L_x_3293:
[----:B------:R-:W-:-:S04]  /*11c90*/  LOP3.LUT R0, R5, 0x80000000, RZ, 0xc0, !PT ;  /* 0x8000000005007812 */ /* 0x000fc800078ec0ff */
[----:B------:R-:W-:-:S04]  /*11ca0*/  SHF.R.U32.HI R3, RZ, 0x18, R0 ;  /* 0x00000018ff037819 */ /* 0x000fc80000011600 */
[----:B------:R-:W-:-:S04]  /*11cb0*/  LOP3.LUT R2, R2, R3, RZ, 0xfc, !PT ;  /* 0x0000000302027212 */ /* 0x000fc800078efcff */
[----:B------:R-:W-:-:S07]  /*11cc0*/  PRMT R0, R2, 0x7610, R0 ;  /* 0x0000761002007816 */ /* 0x000fce0000000000 */
.L_x_3292:
[----:B------:R-:W-:Y:S05]  /*11cd0*/  BSYNC B0 ;  /* 0x0000000000007941 */ /* 0x000fea0003800000 */
.L_x_3291:
[----:B------:R-:W-:Y:S01]  /*11ce0*/  STG.E.U8 desc[UR36][R16.64], R0 ;  /* 0x0000000010007986 */ /* 0x000fe2000c101124 */
[----:B------:R-:W-:Y:S05]  /*11cf0*/  EXIT ;  /* 0x000000000000794d */ /* 0x000fea0003800000 */
.L_x_3285:
        /* <DEDUP_REMOVED lines=26> */
.L_x_3268:
[----:B------:R-:W-:Y:S01]  /*11ea0*/  MOV R0, 0x0 ;  /* 0x0000000000007802 */ /* 0x000fe20000000f00 */
[----:B------:R-:W-:Y:S01]  /*11eb0*/  ULDC.64 UR4, c[0x4][0x128] ;  /* 0x01004a0000047ab9 */ /* 0x000fe20000000a00 */
[----:B------:R-:W-:Y:S01]  /*11ec0*/  ULDC.64 UR6, c[0x4][0x10] ;  /* 0x0100040000067ab9 */ /* 0x000fe20000000a00 */
[----:B------:R-:W-:Y:S01]  /*11ed0*/  IMAD.U32 R4, RZ, RZ, UR4 ;  /* 0x00000004ff047e24 */ /* 0x000fe2000f8e00ff */
[----:B------:R0:W2:Y:S01]  /*11ee0*/  LDC.64 R2, c[0x4][R0] ;  /* 0x0100000000027b82 */ /* 0x0000a20000000a00 */
        /* <DEDUP_REMOVED lines=10> */
[----:B-123--:R-:W-:Y:S05]  /*11f90*/  CALL.ABS.NOINC R2 ;  /* 0x0000000002007343 */ /* 0x00efea0003c00000 */
.L_x_3296:
[----:B------:R-:W-:Y:S05]  /*11fa0*/  EXIT ;  /* 0x000000000000794d */ /* 0x000fea0003800000 */
.L_x_3295:
[----:B------:R-:W0:Y:S02]  /*11fb0*/  F2I.U64.F64.TRUNC R8, R8 ;  /* 0x0000000800087311 */ /* 0x000e24000030d800 */
[----:B0-----:R-:W-:Y:S01]  /*11fc0*/  STG.E.64 desc[UR36][R16.64], R8 ;  /* 0x0000000810007986 */ /* 0x001fe2000c101b24 */
[----:B------:R-:W-:Y:S05]  /*11fd0*/  EXIT ;  /* 0x000000000000794d */ /* 0x000fea0003800000 */
.L_x_3294:
[----:B------:R-:W0:Y:S02]  /*11fe0*/  F2I.U32.F64.TRUNC R9, R8 ;  /* 0x0000000800097311 */ /* 0x000e24000030d000 */
[----:B0-----:R-:W-:Y:S01]  /*11ff0*/  STG.E desc[UR36][R16.64], R9 ;  /* 0x0000000910007986 */ /* 0x001fe2000c101924 */
[----:B------:R-:W-:Y:S05]  /*12000*/  EXIT ;  /* 0x000000000000794d */ /* 0x000fea0003800000 */
        .weak           $__internal_0_$__cuda_sm20_div_rn_f64_full
        .type           $__internal_0_$__cuda_sm20_div_rn_f64_full,@function
        .size           $__internal_0_$__cuda_sm20_div_rn_f64_full,(.L_x_6597 - $__internal_0_$__cuda_sm20_div_rn_f64_full)
$__internal_0_$__cuda_sm20_div_rn_f64_full:
[C---:B------:R-:W-:Y:S01]  /*12010*/  FSETP.GEU.AND P0, PT, |R23|.reuse, 1.469367938527859385e-39, PT ;  /* 0x001000001700780b */ /* 0x040fe20003f0e200 */
[----:B------:R-:W-:Y:S01]  /*12020*/  IMAD.U32 R22, RZ, RZ, UR38 ;  /* 0x00000026ff167e24 */ /* 0x000fe2000f8e00ff */
[----:B------:R-:W-:Y:S01]  /*12030*/  LOP3.LUT R0, R23, 0x800fffff, RZ, 0xc0, !PT ;  /* 0x800fffff17007812 */ /* 0x000fe200078ec0ff */
[----:B------:R-:W-:Y:S01]  /*12040*/  IMAD.U32 R14, RZ, RZ, UR38 ;  /* 0x00000026ff0e7e24 */ /* 0x000fe2000f8e00ff */
[----:B------:R-:W-:Y:S01]  /*12050*/  MOV R10, 0x1 ;  /* 0x00000001000a7802 */ /* 0x000fe20000000f00 */
[----:B------:R-:W-:Y:S01]  /*12060*/  IMAD.MOV.U32 R3, RZ, RZ, 0x1ca00000 ;  /* 0x1ca00000ff037424 */ /* 0x000fe200078e00ff */
[----:B------:R-:W-:Y:S01]  /*12070*/  LOP3.LUT R15, R0, 0x3ff00000, RZ, 0xfc, !PT ;  /* 0x3ff00000000f7812 */ /* 0x000fe200078efcff */
[----:B------:R-:W-:Y:S01]  /*12080*/  IMAD.MOV.U32 R12, RZ, RZ, R4 ;  /* 0x000000ffff0c7224 */ /* 0x000fe200078e0004 */
[C---:B------:R-:W-:Y:S01]  /*12090*/  FSETP.GEU.AND P2, PT, |R5|.reuse, 1.469367938527859385e-39, PT ;  /* 0x001000000500780b */ /* 0x040fe20003f4e200 */
[----:B------:R-:W-:Y:S01]  /*120a0*/  BSSY B2, `(.L_x_3297) ;  /* 0x000004f000027945 */ /* 0x000fe20003800000 */
[----:B------:R-:W-:-:S02]  /*120b0*/  LOP3.LUT R7, R5, 0x7ff00000, RZ, 0xc0, !PT ;  /* 0x7ff0000005077812 */ /* 0x000fc400078ec0ff */
[----:B------:R-:W-:Y:S01]  /*120c0*/  LOP3.LUT R9, R23, 0x7ff00000, RZ, 0xc0, !PT ;  /* 0x7ff0000017097812 */ /* 0x000fe200078ec0ff */
[----:B------:R-:W-:-:S03]  /*120d0*/  @!P0 DMUL R14, R22, 8.98846567431157953865e+307 ;  /* 0x7fe00000160e8828 */ /* 0x000fc60000000000 */
[----:B------:R-:W-:-:S03]  /*120e0*/  ISETP.GE.U32.AND P1, PT, R7, R9, PT ;  /* 0x000000090700720c */ /* 0x000fc60003f26070 */
[----:B------:R-:W0:Y:S01]  /*120f0*/  MUFU.RCP64H R11, R15 ;  /* 0x0000000f000b7308 */ /* 0x000e220000001800 */
[----:B------:R-:W-:Y:S02]  /*12100*/  SEL R13, R3, 0x63400000, !P1 ;  /* 0x63400000030d7807 */ /* 0x000fe40004800000 */
[----:B------:R-:W-:Y:S02]  /*12110*/  @!P2 LOP3.LUT R0, R23, 0x7ff00000, RZ, 0xc0, !PT ;  /* 0x7ff000001700a812 */ /* 0x000fe400078ec0ff */
[----:B------:R-:W-:Y:S02]  /*12120*/  LOP3.LUT R13, R13, 0x800fffff, R5, 0xf8, !PT ;  /* 0x800fffff0d0d7812 */ /* 0x000fe400078ef805 */
[----:B------:R-:W-:Y:S01]  /*12130*/  @!P2 ISETP.GE.U32.AND P3, PT, R7, R0, PT ;  /* 0x000000000700a20c */ /* 0x000fe20003f66070 */
[----:B------:R-:W-:Y:S01]  /*12140*/  IMAD.MOV.U32 R0, RZ, RZ, R7 ;  /* 0x000000ffff007224 */ /* 0x000fe200078e0007 */
[----:B------:R-:W-:Y:S01]  /*12150*/  @!P0 LOP3.LUT R9, R15, 0x7ff00000, RZ, 0xc0, !PT ;  /* 0x7ff000000f098812 */ /* 0x000fe200078ec0ff */
[----:B0-----:R-:W-:-:S08]  /*12160*/  DFMA R28, R10, -R14, 1 ;  /* 0x3ff000000a1c742b */ /* 0x001fd0000000080e */
[----:B------:R-:W-:-:S08]  /*12170*/  DFMA R28, R28, R28, R28 ;  /* 0x0000001c1c1c722b */ /* 0x000fd0000000001c */
[----:B------:R-:W-:Y:S01]  /*12180*/  DFMA R28, R10, R28, R10 ;  /* 0x0000001c0a1c722b */ /* 0x000fe2000000000a */
[----:B------:R-:W-:Y:S01]  /*12190*/  @!P2 SEL R11, R3, 0x63400000, !P3 ;  /* 0x63400000030ba807 */ /* 0x000fe20005800000 */
[----:B------:R-:W-:-:S03]  /*121a0*/  @!P2 IMAD.MOV.U32 R10, RZ, RZ, RZ ;  /* 0x000000ffff0aa224 */ /* 0x000fc600078e00ff */
[----:B------:R-:W-:-:S03]  /*121b0*/  @!P2 LOP3.LUT R11, R11, 0x80000000, R5, 0xf8, !PT ;  /* 0x800000000b0ba812 */ /* 0x000fc600078ef805 */
[----:B------:R-:W-:Y:S01]  /*121c0*/  DFMA R20, R28, -R14, 1 ;  /* 0x3ff000001c14742b */ /* 0x000fe2000000080e */
[----:B------:R-:W-:-:S06]  /*121d0*/  @!P2 LOP3.LUT R11, R11, 0x100000, RZ, 0xfc, !PT ;  /* 0x001000000b0ba812 */ /* 0x000fcc00078efcff */
[----:B------:R-:W-:Y:S02]  /*121e0*/  @!P2 DFMA R12, R12, 2, -R10 ;  /* 0x400000000c0ca82b */ /* 0x000fe4000000080a */
[----:B------:R-:W-:Y:S01]  /*121f0*/  DFMA R28, R28, R20, R28 ;  /* 0x000000141c1c722b */ /* 0x000fe2000000001c */
[----:B------:R-:W-:-:S07]  /*12200*/  VIADD R10, R9, 0xffffffff ;  /* 0xffffffff090a7836 */ /* 0x000fce0000000000 */
[----:B------:R-:W-:Y:S01]  /*12210*/  @!P2 LOP3.LUT R0, R13, 0x7ff00000, RZ, 0xc0, !PT ;  /* 0x7ff000000d00a812 */ /* 0x000fe200078ec0ff */
[----:B------:R-:W-:-:S04]  /*12220*/  DMUL R20, R28, R12 ;  /* 0x0000000c1c147228 */ /* 0x000fc80000000000 */
[----:B------:R-:W-:-:S04]  /*12230*/  VIADD R8, R0, 0xffffffff ;  /* 0xffffffff00087836 */ /* 0x000fc80000000000 */
[----:B------:R-:W-:Y:S01]  /*12240*/  DFMA R30, R20, -R14, R12 ;  /* 0x8000000e141e722b */ /* 0x000fe2000000000c */
[----:B------:R-:W-:-:S04]  /*12250*/  ISETP.GT.U32.AND P0, PT, R8, 0x7feffffe, PT ;  /* 0x7feffffe0800780c */ /* 0x000fc80003f04070 */
[----:B------:R-:W-:-:S03]  /*12260*/  ISETP.GT.U32.OR P0, PT, R10, 0x7feffffe, P0 ;  /* 0x7feffffe0a00780c */ /* 0x000fc60000704470 */
[----:B------:R-:W-:-:S10]  /*12270*/  DFMA R10, R28, R30, R20 ;  /* 0x0000001e1c0a722b */ /* 0x000fd40000000014 */
[----:B------:R-:W-:Y:S05]  /*12280*/  @P0 BRA `(.L_x_3298) ;  /* 0x00000000006c0947 */ /* 0x000fea0003800000 */
[----:B------:R-:W-:-:S04]  /*12290*/  LOP3.LUT R0, R23, 0x7ff00000, RZ, 0xc0, !PT ;  /* 0x7ff0000017007812 */ /* 0x000fc800078ec0ff */
[CC--:B------:R-:W-:Y:S02]  /*122a0*/  VIADDMNMX R4, R7.reuse, -R0.reuse, 0xb9600000, !PT ;  /* 0xb960000007047446 */ /* 0x0c0fe40007800900 */
[----:B------:R-:W-:Y:S02]  /*122b0*/  ISETP.GE.U32.AND P0, PT, R7, R0, PT ;  /* 0x000000000700720c */ /* 0x000fe40003f06070 */
[----:B------:R-:W-:Y:S02]  /*122c0*/  VIMNMX R4, R4, 0x46a00000, PT ;  /* 0x46a0000004047848 */ /* 0x000fe40003fe0100 */
[----:B------:R-:W-:-:S05]  /*122d0*/  SEL R3, R3, 0x63400000, !P0 ;  /* 0x6340000003037807 */ /* 0x000fca0004000000 */
[----:B------:R-:W-:Y:S02]  /*122e0*/  IMAD.IADD R3, R4, 0x1, -R3 ;  /* 0x0000000104037824 */ /* 0x000fe400078e0a03 */
[----:B------:R-:W-:Y:S02]  /*122f0*/  IMAD.MOV.U32 R4, RZ, RZ, RZ ;  /* 0x000000ffff047224 */ /* 0x000fe400078e00ff */
[----:B------:R-:W-:-:S06]  /*12300*/  VIADD R5, R3, 0x7fe00000 ;  /* 0x7fe0000003057836 */ /* 0x000fcc0000000000 */
[----:B------:R-:W-:-:S10]  /*12310*/  DMUL R20, R10, R4 ;  /* 0x000000040a147228 */ /* 0x000fd40000000000 */
[----:B------:R-:W-:-:S13]  /*12320*/  FSETP.GTU.AND P0, PT, |R21|, 1.469367938527859385e-39, PT ;  /* 0x001000001500780b */ /* 0x000fda0003f0c200 */
[----:B------:R-:W-:Y:S05]  /*12330*/  @P0 BRA `(.L_x_3299) ;  /* 0x0000000000940947 */ /* 0x000fea0003800000 */
[----:B------:R-:W-:-:S06]  /*12340*/  DFMA R12, R10, -R14, R12 ;  /* 0x8000000e0a0c722b */ /* 0x000fcc000000000c */
[----:B------:R-:W-:-:S04]  /*12350*/  IMAD.MOV.U32 R12, RZ, RZ, RZ ;  /* 0x000000ffff0c7224 */ /* 0x000fc800078e00ff */
[C---:B------:R-:W-:Y:S02]  /*12360*/  FSETP.NEU.AND P0, PT, R13.reuse, RZ, PT ;  /* 0x000000ff0d00720b */ /* 0x040fe40003f0d000 */
[----:B------:R-:W-:-:S04]  /*12370*/  LOP3.LUT R4, R13, 0x80000000, R23, 0x48, !PT ;  /* 0x800000000d047812 */ /* 0x000fc800078e4817 */
[----:B------:R-:W-:-:S07]  /*12380*/  LOP3.LUT R13, R4, R5, RZ, 0xfc, !PT ;  /* 0x00000005040d7212 */ /* 0x000fce00078efcff */
[----:B------:R-:W-:Y:S05]  /*12390*/  @!P0 BRA `(.L_x_3299) ;  /* 0x00000000007c8947 */ /* 0x000fea0003800000 */
[----:B------:R-:W-:Y:S01]  /*123a0*/  IMAD.MOV R9, RZ, RZ, -R3 ;  /* 0x000000ffff097224 */ /* 0x000fe200078e0a03 */
[----:B------:R-:W-:Y:S01]  /*123b0*/  IADD3 R3, -R3, -0x43300000, RZ ;  /* 0xbcd0000003037810 */ /* 0x000fe20007ffe1ff */
[----:B------:R-:W-:-:S06]  /*123c0*/  IMAD.MOV.U32 R8, RZ, RZ, RZ ;  /* 0x000000ffff087224 */ /* 0x000fcc00078e00ff */
[----:B------:R-:W-:Y:S02]  /*123d0*/  DFMA R8, R20, -R8, R10 ;  /* 0x800000081408722b */ /* 0x000fe4000000000a */
[----:B------:R-:W-:-:S08]  /*123e0*/  DMUL.RP R10, R10, R12 ;  /* 0x0000000c0a0a7228 */ /* 0x000fd00000008000 */
[----:B------:R-:W-:Y:S02]  /*123f0*/  FSETP.NEU.AND P0, PT, |R9|, R3, PT ;  /* 0x000000030900720b */ /* 0x000fe40003f0d200 */
[----:B------:R-:W-:Y:S02]  /*12400*/  LOP3.LUT R3, R11, R4, RZ, 0x3c, !PT ;  /* 0x000000040b037212 */ /* 0x000fe400078e3cff */
[----:B------:R-:W-:Y:S02]  /*12410*/  FSEL R20, R10, R20, !P0 ;  /* 0x000000140a147208 */ /* 0x000fe40004000000 */
[----:B------:R-:W-:Y:S01]  /*12420*/  FSEL R21, R3, R21, !P0 ;  /* 0x0000001503157208 */ /* 0x000fe20004000000 */
[----:B------:R-:W-:Y:S06]  /*12430*/  BRA `(.L_x_3299) ;  /* 0x0000000000547947 */ /* 0x000fec0003800000 */
.L_x_3298:
[----:B------:R-:W-:-:S14]  /*12440*/  DSETP.NAN.AND P0, PT, R4, R4, PT ;  /* 0x000000040400722a */ /* 0x000fdc0003f08000 */
[----:B------:R-:W-:Y:S05]  /*12450*/  @P0 BRA `(.L_x_3300) ;  /* 0x0000000000440947 */ /* 0x000fea0003800000 */
[----:B------:R-:W-:-:S14]  /*12460*/  DSETP.NAN.AND P0, PT, R22, R22, PT ;  /* 0x000000161600722a */ /* 0x000fdc0003f08000 */
[----:B------:R-:W-:Y:S05]  /*12470*/  @P0 BRA `(.L_x_3301) ;  /* 0x0000000000300947 */ /* 0x000fea0003800000 */
[----:B------:R-:W-:Y:S01]  /*12480*/  ISETP.NE.AND P0, PT, R0, R9, PT ;  /* 0x000000090000720c */ /* 0x000fe20003f05270 */
[----:B------:R-:W-:Y:S02]  /*12490*/  IMAD.MOV.U32 R20, RZ, RZ, 0x0 ;  /* 0x00000000ff147424 */ /* 0x000fe400078e00ff */
[----:B------:R-:W-:-:S10]  /*124a0*/  IMAD.MOV.U32 R21, RZ, RZ, -0x80000 ;  /* 0xfff80000ff157424 */ /* 0x000fd400078e00ff */
[----:B------:R-:W-:Y:S05]  /*124b0*/  @!P0 BRA `(.L_x_3299) ;  /* 0x0000000000348947 */ /* 0x000fea0003800000 */
[----:B------:R-:W-:Y:S02]  /*124c0*/  ISETP.NE.AND P0, PT, R0, 0x7ff00000, PT ;  /* 0x7ff000000000780c */ /* 0x000fe40003f05270 */
[----:B------:R-:W-:Y:S02]  /*124d0*/  LOP3.LUT R21, R5, 0x80000000, R23, 0x48, !PT ;  /* 0x8000000005157812 */ /* 0x000fe400078e4817 */
[----:B------:R-:W-:-:S13]  /*124e0*/  ISETP.EQ.OR P0, PT, R9, RZ, !P0 ;  /* 0x000000ff0900720c */ /* 0x000fda0004702670 */
[----:B------:R-:W-:Y:S01]  /*124f0*/  @P0 LOP3.LUT R0, R21, 0x7ff00000, RZ, 0xfc, !PT ;  /* 0x7ff0000015000812 */ /* 0x000fe200078efcff */
[----:B------:R-:W-:Y:S02]  /*12500*/  @!P0 IMAD.MOV.U32 R20, RZ, RZ, RZ ;  /* 0x000000ffff148224 */ /* 0x000fe400078e00ff */
[----:B------:R-:W-:Y:S02]  /*12510*/  @P0 IMAD.MOV.U32 R20, RZ, RZ, RZ ;  /* 0x000000ffff140224 */ /* 0x000fe400078e00ff */
[----:B------:R-:W-:Y:S01]  /*12520*/  @P0 IMAD.MOV.U32 R21, RZ, RZ, R0 ;  /* 0x000000ffff150224 */ /* 0x000fe200078e0000 */
[----:B------:R-:W-:Y:S06]  /*12530*/  BRA `(.L_x_3299) ;  /* 0x0000000000147947 */ /* 0x000fec0003800000 */
.L_x_3301:
[----:B------:R-:W-:Y:S01]  /*12540*/  LOP3.LUT R21, R23, 0x80000, RZ, 0xfc, !PT ;  /* 0x0008000017157812 */ /* 0x000fe200078efcff */
[----:B------:R-:W-:Y:S01]  /*12550*/  IMAD.MOV.U32 R20, RZ, RZ, R22 ;  /* 0x000000ffff147224 */ /* 0x000fe200078e0016 */
[----:B------:R-:W-:Y:S06]  /*12560*/  BRA `(.L_x_3299) ;  /* 0x0000000000087947 */ /* 0x000fec0003800000 */
.L_x_3300:
[----:B------:R-:W-:Y:S01]  /*12570*/  LOP3.LUT R21, R5, 0x80000, RZ, 0xfc, !PT ;  /* 0x0008000005157812 */ /* 0x000fe200078efcff */
[----:B------:R-:W-:-:S07]  /*12580*/  IMAD.MOV.U32 R20, RZ, RZ, R4 ;  /* 0x000000ffff147224 */ /* 0x000fce00078e0004 */
.L_x_3299:
[----:B------:R-:W-:Y:S05]  /*12590*/  BSYNC B2 ;  /* 0x0000000000027941 */ /* 0x000fea0003800000 */
.L_x_3297:
[----:B------:R-:W-:Y:S02]  /*125a0*/  IMAD.MOV.U32 R7, RZ, RZ, 0x0 ;  /* 0x00000000ff077424 */ /* 0x000fe400078e00ff */
[----:B------:R-:W-:Y:S02]  /*125b0*/  IMAD.MOV.U32 R4, RZ, RZ, R20 ;  /* 0x000000ffff047224 */ /* 0x000fe400078e0014 */
[----:B------:R-:W-:Y:S01]  /*125c0*/  IMAD.MOV.U32 R3, RZ, RZ, R21 ;  /* 0x000000ffff037224 */ /* 0x000fe200078e0015 */
[----:B------:R-:W-:Y:S06]  /*125d0*/  RET.REL.NODEC R6 `(_ZN2at6native18elementwise_kernelILi128ELi4EZNS0_15gpu_kernel_implIZZZNS0_66_GLOBAL__N__a0cfb035_28_ActivationHardswishKernel_cu_f5210f67_355225hardswish_backward_kernelERNS_14TensorIteratorEENKUlvE_clEvENKUlvE_clEvEUlddE_EEvRNS_18TensorIteratorBaseERKT_EUliE_EEviT1_) ;  /* 0xfffffed806887950 */ /* 0x000fec0003c3ffff */
.L_x_3302:
        /* <DEDUP_REMOVED lines=10> */
.L_x_6597:


//--------------------- .text._ZN2at6native27unrolled_elementwise_kernelIZZZNS0_66_GLOBAL__N__a0cfb035_28_ActivationHardswishKernel_cu_f5210f67_355225hardswish_backward_kernelERNS_14TensorIteratorEENKUlvE_clEvENKUlvE_clEvEUlddE_St5arrayIPcLm3EELi4E23TrivialOffsetCalculatorILi2EjESB_ILi1EjENS0_6memory12LoadWithCastILi2EEENSE_13StoreWithCastILi1EEEEEviT_T0_T2_T3_T4_T5_ --------------------------
	.section	.text._ZN2at6native27unrolled_elementwise_kernelIZZZNS0_66_GLOBAL__N__a0cfb035_28_ActivationHardswishKernel_cu_f5210f67_355225hardswish_backward_kernelERNS_14TensorIteratorEENKUlvE_clEvENKUlvE_clEvEUlddE_St5arrayIPcLm3EELi4E23TrivialOffsetCalculatorILi2EjESB_ILi1EjENS0_6memory12LoadWithCastILi2EEENSE_13StoreWithCastILi1EEEEEviT_T0_T2_T3_T4_T5_,"ax",@progbits
	.align	128
        .global         _ZN2at6native27unrolled_elementwise_kernelIZZZNS0_66_GLOBAL__N__a0cfb035_28_ActivationHardswishKernel_cu_f5210f67_355225hardswish_backward_kernelERNS_14TensorIteratorEENKUlvE_clEvENKUlvE_clEvEUlddE_St5arrayIPcLm3EELi4E23TrivialOffsetCalculatorILi2EjESB_ILi1EjENS0_6memory12LoadWithCastILi2EEENSE_13StoreWithCastILi1EEEEEviT_T0_T2_T3_T4_T5_
        .type           _ZN2at6native27unrolled_elementwise_kernelIZZZNS0_66_GLOBAL__N__a0cfb035_28_ActivationHardswishKernel_cu_f5210f67_355225hardswish_backward_kernelERNS_14TensorIteratorEENKUlvE_clEvENKUlvE_clEvEUlddE_St5arrayIPcLm3EELi4E23TrivialOffsetCalculatorILi2EjESB_ILi1EjENS0_6memory12LoadWithCastILi2EEENSE_13StoreWithCastILi1EEEEEviT_T0_T2_T3_T4_T5_,@function
        .size           _ZN2at6native27unrolled_elementwise_kernelIZZZNS0_66_GLOBAL__N__a0cfb035_28_ActivationHardswishKernel_cu_f5210f67_355225hardswish_backward_kernelERNS_14TensorIteratorEENKUlvE_clEvENKUlvE_clEvEUlddE_St5arrayIPcLm3EELi4E23TrivialOffsetCalculatorILi2EjESB_ILi1EjENS0_6memory12LoadWithCastILi2EEENSE_13StoreWithCastILi1EEEEEviT_T0_T2_T3_T4_T5_,(.L_x_6598 - _ZN2at6native27unrolled_elementwise_kernelIZZZNS0_66_GLOBAL__N__a0cfb035_28_ActivationHardswishKernel_cu_f5210f67_355225hardswish_backward_kernelERNS_14TensorIteratorEENKUlvE_clEvENKUlvE_clEvEUlddE_St5arrayIPcLm3EELi4E23TrivialOffsetCalculatorILi2EjESB_ILi1EjENS0_6memory12LoadWithCastILi2EEENSE_13StoreWithCastILi1EEEEEviT_T0_T2_T3_T4_T5_)
        .other          _ZN2at6native27unrolled_elementwise_kernelIZZZNS0_66_GLOBAL__N__a0cfb035_28_ActivationHardswishKernel_cu_f5210f67_355225hardswish_backward_kernelERNS_14TensorIteratorEENKUlvE_clEvENKUlvE_clEvEUlddE_St5arrayIPcLm3EELi4E23TrivialOffsetCalculatorILi2EjESB_ILi1EjENS0_6memory12LoadWithCastILi2EEENSE_13StoreWithCastILi1EEEEEviT_T0_T2_T3_T4_T5_,@"STO_CUDA_ENTRY STV_DEFAULT"
_ZN2at6native27unrolled_elementwise_kernelIZZZNS0_66_GLOBAL__N__a0cfb035_28_ActivationHardswishKernel_cu_f5210f67_355225hardswish_backward_kernelERNS_14TensorIteratorEENKUlvE_clEvENKUlvE_clEvEUlddE_St5arrayIPcLm3EELi4E23TrivialOffsetCalculatorILi2EjESB_ILi1EjENS0_6memory12LoadWithCastILi2EEENSE_13StoreWithCastILi1EEEEEviT_T0_T2_T3_T4_T5_:
.text._ZN2at6native27unrolled_elementwise_kernelIZZZNS0_66_GLOBAL__N__a0cfb035_28_ActivationHardswishKernel_cu_f5210f67_355225hardswish_backward_kernelERNS_14TensorIteratorEENKUlvE_clEvENKUlvE_clEvEUlddE_St5arrayIPcLm3EELi4E23TrivialOffsetCalculatorILi2EjESB_ILi1EjENS0_6memory12LoadWithCastILi2EEENSE_13StoreWithCastILi1EEEEEviT_T0_T2_T3_T4_T5_:
[----:B------:R-:W0:Y:S01]  /*0000*/  LDC R1, c[0x0][0x28] ;  /* 0x00000a00ff017b82 */ /* 0x000e220000000800 */
[----:B------:R-:W1:Y:S07]  /*0010*/  S2R R37, SR_CTAID.X ;  /* 0x0000000000257919 */ /* 0x000e6e0000002500 */
[----:B------:R-:W1:Y:S01]  /*0020*/  LDC R0, c[0x0][0x210] ;  /* 0x00008400ff007b82 */ /* 0x000e620000000800 */
[----:B------:R-:W-:Y:S01]  /*0030*/  ULDC.64 UR36, c[0x0][0x208] ;  /* 0x0000820000247ab9 */ /* 0x000fe20000000a00 */
[----:B------:R-:W-:Y:S01]  /*0040*/  BSSY B6, `(.L_x_3303) ;  /* 0x00001f2000067945 */ /* 0x000fe20003800000 */
[----:B------:R-:W2:Y:S01]  /*0050*/  S2R R28, SR_TID.X ;  /* 0x00000000001c7919 */ /* 0x000ea20000002100 */
[----:B------:R-:W-:-:S02]  /*0060*/  CS2R R30, SRZ ;  /* 0x00000000001e7805 */ /* 0x000fc4000001ff00 */
[----:B------:R-:W-:Y:S02]  /*0070*/  CS2R R24, SRZ ;  /* 0x0000000000187805 */ /* 0x000fe4000001ff00 */
[----:B------:R-:W-:Y:S01]  /*0080*/  CS2R R16, SRZ ;  /* 0x0000000000107805 */ /* 0x000fe2000001ff00 */
        /* <DEDUP_REMOVED lines=25> */
.L_x_3308:
[----:B------:R-:W2:Y:S02]  /*0220*/  LDG.E.U8 R2, desc[UR36][R2.64] ;  /* 0x0000002402027981 */ /* 0x000ea4000c1e1100 */
[----:B--2---:R0:W1:Y:S01]  /*0230*/  I2F.F64.U16 R24, R2 ;  /* 0x0000000200187312 */ /* 0x0040620000101800 */
[----:B------:R-:W-:Y:S05]  /*0240*/  BRA `(.L_x_3310) ;  /* 0x0000000c00747947 */ /* 0x000fea0003800000 */
.L_x_3307:
        /* <DEDUP_REMOVED lines=9> */
.L_x_3312:
[----:B------:R-:W2:Y:S02]  /*02e0*/  LDG.E R2, desc[UR36][R2.64] ;  /* 0x0000002402027981 */ /* 0x000ea4000c1e1900 */
[----:B--2---:R1:W2:Y:S01]  /*02f0*/  I2F.F64 R24, R2 ;  /* 0x0000000200187312 */ /* 0x0042a20000201c00 */
[----:B------:R-:W-:Y:S05]  /*0300*/  BRA `(.L_x_3310) ;  /* 0x0000000c00447947 */ /* 0x000fea0003800000 */
.L_x_3311:
[----:B------:R-:W2:Y:S02]  /*0310*/  LDG.E.U16 R2, desc[UR36][R2.64] ;  /* 0x0000002402027981 */ /* 0x000ea4000c1e1500 */
[----:B--2---:R3:W4:Y:S01]  /*0320*/  I2F.F64.S16 R24, R2 ;  /* 0x0000000200187312 */ /* 0x0047220000101c00 */
[----:B------:R-:W-:Y:S05]  /*0330*/  BRA `(.L_x_3310) ;  /* 0x0000000c00387947 */ /* 0x000fea0003800000 */
.L_x_3306:
        /* <DEDUP_REMOVED lines=10> */
.L_x_3314:
[----:B------:R-:W2:Y:S02]  /*03e0*/  LDG.E.U16 R0, desc[UR36][R2.64] ;  /* 0x0000002402007981 */ /* 0x000ea4000c1e1500 */
[----:B--2---:R-:W-:-:S05]  /*03f0*/  HADD2.F32 R0, -RZ, R0.H0_H0 ;  /* 0x20000000ff007230 */ /* 0x004fca0000004100 */
[----:B------:R-:W-:-:S04]  /*0400*/  FMUL.FTZ R0, R0, 1 ;  /* 0x3f80000000007820 */ /* 0x000fc80000410000 */
[----:B------:R0:W1:Y:S01]  /*0410*/  F2F.F64.F32 R24, R0 ;  /* 0x0000000000187310 */ /* 0x0000620000201800 */
[----:B------:R-:W-:Y:S05]  /*0420*/  BRA `(.L_x_3310) ;  /* 0x0000000800fc7947 */ /* 0x000fea0003800000 */
.L_x_3313:
        /* <DEDUP_REMOVED lines=10> */
.L_x_3316:
[----:B------:R-:W2:Y:S02]  /*04d0*/  LDG.E.U16 R2, desc[UR36][R2.64] ;  /* 0x0000002402027981 */ /* 0x000ea4000c1e1500 */
[----:B--2---:R-:W-:-:S05]  /*04e0*/  HADD2.F32 R0, -RZ, R2.H0_H0 ;  /* 0x20000002ff007230 */ /* 0x004fca0000004100 */
[----:B------:R-:W-:-:S04]  /*04f0*/  FMUL.FTZ R0, R0, 1 ;  /* 0x3f80000000007820 */ /* 0x000fc80000410000 */
[----:B------:R0:W1:Y:S01]  /*0500*/  F2F.F64.F32 R24, R0 ;  /* 0x0000000000187310 */ /* 0x0000620000201800 */
[----:B------:R-:W-:Y:S05]  /*0510*/  BRA `(.L_x_3310) ;  /* 0x0000000800c07947 */ /* 0x000fea0003800000 */
.L_x_3315:
[----:B------:R0:W5:Y:S01]  /*0520*/  LDG.E.64 R24, desc[UR36][R2.64] ;  /* 0x0000002402187981 */ /* 0x000162000c1e1b00 */
[----:B------:R-:W-:Y:S05]  /*0530*/  BRA `(.L_x_3310) ;  /* 0x0000000800b87947 */ /* 0x000fea0003800000 */
.L_x_3305:
        /* <DEDUP_REMOVED lines=13> */
.L_x_3319:
[----:B------:R0:W5:Y:S01]  /*0610*/  LDG.E.64 R24, desc[UR36][R2.64] ;  /* 0x0000002402187981 */ /* 0x000162000c1e1b00 */
[----:B------:R-:W-:Y:S05]  /*0620*/  BRA `(.L_x_3310) ;  /* 0x00000008007c7947 */ /* 0x000fea0003800000 */
.L_x_3318:
        /* <DEDUP_REMOVED lines=28> */
.L_x_3321:
[----:B------:R-:W2:Y:S02]  /*07f0*/  LDG.E.U8 R3, desc[UR36][R2.64] ;  /* 0x0000002402037981 */ /* 0x000ea4000c1e1100 */
[----:B--2---:R-:W-:-:S05]  /*0800*/  IMAD.SHL.U32 R0, R3, 0x2000000, RZ ;  /* 0x0200000003007824 */ /* 0x004fca00078e00ff */
[----:B------:R-:W-:-:S13]  /*0810*/  ISETP.GE.U32.AND P0, PT, R0, 0x8000000, PT ;  /* 0x080000000000780c */ /* 0x000fda0003f06070 */
[C---:B------:R-:W-:Y:S02]  /*0820*/  @P0 IMAD.SHL.U32 R4, R3.reuse, 0x200000, RZ ;  /* 0x0020000003040824 */ /* 0x040fe400078e00ff */
[C---:B------:R-:W-:Y:S02]  /*0830*/  @!P0 IMAD.SHL.U32 R0, R3.reuse, 0x100, RZ ;  /* 0x0000010003008824 */ /* 0x040fe400078e00ff */
[----:B------:R-:W-:Y:S01]  /*0840*/  IMAD.SHL.U32 R3, R3, 0x1000000, RZ ;  /* 0x0100000003037824 */ /* 0x000fe200078e00ff */
[----:B------:R-:W-:Y:S02]  /*0850*/  @P0 LOP3.LUT R4, R4, 0xfe00000, RZ, 0xc0, !PT ;  /* 0x0fe0000004040812 */ /* 0x000fe400078ec0ff */
[----:B------:R-:W-:Y:S02]  /*0860*/  @!P0 LOP3.LUT R0, R0, 0x7f00, RZ, 0xc0, !PT ;  /* 0x00007f0000008812 */ /* 0x000fe400078ec0ff */
[----:B------:R-:W-:Y:S02]  /*0870*/  @P0 LOP3.LUT R4, R4, 0x70000000, RZ, 0xfc, !PT ;  /* 0x7000000004040812 */ /* 0x000fe400078efcff */
[----:B------:R-:W-:-:S03]  /*0880*/  @!P0 LOP3.LUT R0, R0, 0x3f000000, RZ, 0xfc, !PT ;  /* 0x3f00000000008812 */ /* 0x000fc600078efcff */
[----:B------:R-:W-:Y:S02]  /*0890*/  @P0 FMUL.FTZ R4, R4, 1.9259299443872358531e-34 ;  /* 0x0780000004040820 */ /* 0x000fe40000410000 */
[----:B------:R-:W-:-:S05]  /*08a0*/  @!P0 FADD.FTZ R4, R0, -0.5 ;  /* 0xbf00000000048421 */ /* 0x000fca0000010000 */
[----:B------:R-:W-:-:S05]  /*08b0*/  LOP3.LUT R3, R4, 0x80000000, R3, 0xf8, !PT ;  /* 0x8000000004037812 */ /* 0x000fca00078ef803 */
[----:B------:R-:W-:-:S04]  /*08c0*/  FMUL.FTZ R3, R3, 1 ;  /* 0x3f80000003037820 */ /* 0x000fc80000410000 */
[----:B------:R0:W1:Y:S01]  /*08d0*/  F2F.F64.F32 R24, R3 ;  /* 0x0000000300187310 */ /* 0x0000620000201800 */
[----:B------:R-:W-:Y:S05]  /*08e0*/  BRA `(.L_x_3310) ;  /* 0x0000000400cc7947 */ /* 0x000fea0003800000 */
.L_x_3320:
[----:B------:R-:W2:Y:S02]  /*08f0*/  LDG.E.U16 R0, desc[UR36][R2.64] ;  /* 0x0000002402007981 */ /* 0x000ea4000c1e1500 */
[----:B--2---:R-:W-:-:S04]  /*0900*/  IMAD.U32 R0, R0, 0x10000, RZ ;  /* 0x0001000000007824 */ /* 0x004fc800078e00ff */
[----:B------:R-:W-:-:S04]  /*0910*/  FMUL.FTZ R0, R0, 1 ;  /* 0x3f80000000007820 */ /* 0x000fc80000410000 */
[----:B------:R0:W1:Y:S01]  /*0920*/  F2F.F64.F32 R24, R0 ;  /* 0x0000000000187310 */ /* 0x0000620000201800 */
[----:B------:R-:W-:Y:S05]  /*0930*/  BRA `(.L_x_3310) ;  /* 0x0000000400b87947 */ /* 0x000fea0003800000 */
.L_x_3317:
        /* <DEDUP_REMOVED lines=11> */
.L_x_3324:
        /* <DEDUP_REMOVED lines=21> */
.L_x_3328:
[----:B------:R-:W-:Y:S05]  /*0b40*/  BSYNC B1 ;  /* 0x0000000000017941 */ /* 0x000fea0003800000 */
.L_x_3327:
[----:B------:R-:W-:Y:S01]  /*0b50*/  LEA R3, R0, 0x3b800000, 0x17 ;  /* 0x3b80000000037811 */ /* 0x000fe200078eb8ff */
[----:B------:R-:W-:-:S05]  /*0b60*/  IMAD.SHL.U32 R0, R2, 0x100000, RZ ;  /* 0x0010000002007824 */ /* 0x000fca00078e00ff */
[----:B------:R-:W-:-:S07]  /*0b70*/  LOP3.LUT R0, R3, R0, R4, 0xfe, !PT ;  /* 0x0000000003007212 */ /* 0x000fce00078efe04 */
.L_x_3326:
[----:B------:R-:W-:Y:S05]  /*0b80*/  BSYNC B0 ;  /* 0x0000000000007941 */ /* 0x000fea0003800000 */
.L_x_3325:
[----:B------:R-:W-:-:S04]  /*0b90*/  FMUL.FTZ R0, R0, 1 ;  /* 0x3f80000000007820 */ /* 0x000fc80000410000 */
[----:B------:R0:W1:Y:S01]  /*0ba0*/  F2F.F64.F32 R24, R0 ;  /* 0x0000000000187310 */ /* 0x0000620000201800 */
[----:B------:R-:W-:Y:S05]  /*0bb0*/  BRA `(.L_x_3310) ;  /* 0x0000000400187947 */ /* 0x000fea0003800000 */
.L_x_3323:
        /* <DEDUP_REMOVED lines=21> */
.L_x_3332:
[----:B------:R-:W-:Y:S05]  /*0d10*/  BSYNC B1 ;  /* 0x0000000000017941 */ /* 0x000fea0003800000 */
.L_x_3331:
[----:B------:R-:W-:Y:S01]  /*0d20*/  LEA R3, R0, 0x37800000, 0x17 ;  /* 0x3780000000037811 */ /* 0x000fe200078eb8ff */
[----:B------:R-:W-:-:S05]  /*0d30*/  IMAD.SHL.U32 R0, R2, 0x200000, RZ ;  /* 0x0020000002007824 */ /* 0x000fca00078e00ff */
[----:B------:R-:W-:-:S07]  /*0d40*/  LOP3.LUT R0, R3, R0, R4, 0xfe, !PT ;  /* 0x0000000003007212 */ /* 0x000fce00078efe04 */
.L_x_3330:
[----:B------:R-:W-:Y:S05]  /*0d50*/  BSYNC B0 ;  /* 0x0000000000007941 */ /* 0x000fea0003800000 */
.L_x_3329:
[----:B------:R-:W-:-:S04]  /*0d60*/  FMUL.FTZ R0, R0, 1 ;  /* 0x3f80000000007820 */ /* 0x000fc80000410000 */
[----:B------:R0:W1:Y:S01]  /*0d70*/  F2F.F64.F32 R24, R0 ;  /* 0x0000000000187310 */ /* 0x0000620000201800 */
[----:B------:R-:W-:Y:S05]  /*0d80*/  BRA `(.L_x_3310) ;  /* 0x0000000000a47947 */ /* 0x000fea0003800000 */
.L_x_3322:
        /* <DEDUP_REMOVED lines=14> */
.L_x_3336:
[----:B------:R-:W-:Y:S05]  /*0e70*/  BSYNC B0 ;  /* 0x0000000000007941 */ /* 0x000fea0003800000 */
.L_x_3335:
[----:B------:R-:W-:-:S04]  /*0e80*/  FMUL.FTZ R0, R0, 1 ;  /* 0x3f80000000007820 */ /* 0x000fc80000410000 */
[----:B------:R0:W1:Y:S01]  /*0e90*/  F2F.F64.F32 R24, R0 ;  /* 0x0000000000187310 */ /* 0x0000620000201800 */
[----:B------:R-:W-:Y:S05]  /*0ea0*/  BRA `(.L_x_3310) ;  /* 0x00000000005c7947 */ /* 0x000fea0003800000 */
.L_x_3309:
        /* <DEDUP_REMOVED lines=16> */
.L_x_3337:
[----:B------:R-:W-:Y:S01]  /*0fb0*/  CS2R R24, SRZ ;  /* 0x0000000000187805 */ /* 0x000fe2000001ff00 */
[----:B------:R-:W-:Y:S06]  /*0fc0*/  BRA `(.L_x_3310) ;  /* 0x0000000000147947 */ /* 0x000fec0003800000 */
.L_x_3334:
[----:B------:R-:W2:Y:S02]  /*0fd0*/  LDG.E.64 R24, desc[UR36][R2.64] ;  /* 0x0000002402187981 */ /* 0x000ea4000c1e1b00 */
[----:B--2---:R-:W0:Y:S01]  /*0fe0*/  I2F.F64.U64 R24, R24 ;  /* 0x0000001800187312 */ /* 0x004e220000301800 */
[----:B------:R-:W-:Y:S05]  /*0ff0*/  BRA `(.L_x_3310) ;  /* 0x0000000000087947 */ /* 0x000fea0003800000 */
.L_x_3333:
[----:B------:R-:W2:Y:S02]  /*1000*/  LDG.E R2, desc[UR36][R2.64] ;  /* 0x0000002402027981 */ /* 0x000ea4000c1e1900 */
[----:B--2---:R0:W1:Y:S02]  /*1010*/  I2F.F64.U32 R24, R2 ;  /* 0x0000000200187312 */ /* 0x0040640000201800 */
.L_x_3310:
[----:B01-3--:R-:W0:Y:S01]  /*1020*/  LDC.64 R2, c[0x0][0x250] ;  /* 0x00009400ff027b82 */ /* 0x00be220000000a00 */
        /* <DEDUP_REMOVED lines=16> */
[----:B---3--:R0:W1:Y:S01]  /*1130*/  I2F.F64.S16 R16, R2 ;  /* 0x0000000200107312 */ /* 0x0080620000101c00 */
[----:B------:R-:W-:Y:S05]  /*1140*/  BRA `(.L_x_3343) ;  /* 0x0000000c007c7947 */ /* 0x000fea0003800000 */
.L_x_3341:
[----:B------:R-:W3:Y:S02]  /*1150*/  LDG.E.U8 R2, desc[UR36][R2.64] ;  /* 0x0000002402027981 */ /* 0x000ee4000c1e1100 */
[----:B---3--:R3:W0:Y:S01]  /*1160*/  I2F.F64.U16 R16, R2 ;  /* 0x0000000200107312 */ /* 0x0086220000101800 */
[----:B------:R-:W-:Y:S05]  /*1170*/  BRA `(.L_x_3343) ;  /* 0x0000000c00707947 */ /* 0x000fea0003800000 */
.L_x_3340:
        /* <DEDUP_REMOVED lines=9> */
.L_x_3345:
[----:B------:R-:W3:Y:S02]  /*1210*/  LDG.E R2, desc[UR36][R2.64] ;  /* 0x0000002402027981 */ /* 0x000ee4000c1e1900 */
[----:B---3--:R0:W1:Y:S01]  /*1220*/  I2F.F64 R16, R2 ;  /* 0x0000000200107312 */ /* 0x0080620000201c00 */
[----:B------:R-:W-:Y:S05]  /*1230*/  BRA `(.L_x_3343) ;  /* 0x0000000c00407947 */ /* 0x000fea0003800000 */
.L_x_3344:
[----:B------:R-:W3:Y:S02]  /*1240*/  LDG.E.U16 R2, desc[UR36][R2.64] ;  /* 0x0000002402027981 */ /* 0x000ee4000c1e1500 */
[----:B---3--:R0:W1:Y:S01]  /*1250*/  I2F.F64.S16 R16, R2 ;  /* 0x0000000200107312 */ /* 0x0080620000101c00 */
[----:B------:R-:W-:Y:S05]  /*1260*/  BRA `(.L_x_3343) ;  /* 0x0000000c00347947 */ /* 0x000fea0003800000 */
.L_x_3339:
        /* <DEDUP_REMOVED lines=10> */
.L_x_3347:
[----:B------:R-:W3:Y:S02]  /*1310*/  LDG.E.U16 R0, desc[UR36][R2.64] ;  /* 0x0000002402007981 */ /* 0x000ee4000c1e1500 */
[----:B---3--:R-:W-:-:S05]  /*1320*/  HADD2.F32 R0, -RZ, R0.H0_H0 ;  /* 0x20000000ff007230 */ /* 0x008fca0000004100 */
[----:B------:R-:W-:-:S04]  /*1330*/  FMUL.FTZ R0, R0, 1 ;  /* 0x3f80000000007820 */ /* 0x000fc80000410000 */
[----:B------:R0:W1:Y:S01]  /*1340*/  F2F.F64.F32 R16, R0 ;  /* 0x0000000000107310 */ /* 0x0000620000201800 */
[----:B------:R-:W-:Y:S05]  /*1350*/  BRA `(.L_x_3343) ;  /* 0x0000000800f87947 */ /* 0x000fea0003800000 */
.L_x_3346:
        /* <DEDUP_REMOVED lines=10> */
.L_x_3349:
[----:B------:R-:W3:Y:S02]  /*1400*/  LDG.E.U16 R2, desc[UR36][R2.64] ;  /* 0x0000002402027981 */ /* 0x000ee4000c1e1500 */
[----:B---3--:R-:W-:-:S05]  /*1410*/  HADD2.F32 R0, -RZ, R2.H0_H0 ;  /* 0x20000002ff007230 */ /* 0x008fca0000004100 */
[----:B------:R-:W-:-:S04]  /*1420*/  FMUL.FTZ R0, R0, 1 ;  /* 0x3f80000000007820 */ /* 0x000fc80000410000 */
[----:B------:R0:W1:Y:S01]  /*1430*/  F2F.F64.F32 R16, R0 ;  /* 0x0000000000107310 */ /* 0x0000620000201800 */
[----:B------:R-:W-:Y:S05]  /*1440*/  BRA `(.L_x_3343) ;  /* 0x0000000800bc7947 */ /* 0x000fea0003800000 */
.L_x_3348:
[----:B------:R0:W5:Y:S01]  /*1450*/  LDG.E.64 R16, desc[UR36][R2.64] ;  /* 0x0000002402107981 */ /* 0x000162000c1e1b00 */
[----:B------:R-:W-:Y:S05]  /*1460*/  BRA `(.L_x_3343) ;  /* 0x0000000800b47947 */ /* 0x000fea0003800000 */
.L_x_3338:
        /* <DEDUP_REMOVED lines=13> */
.L_x_3352:
[----:B------:R0:W5:Y:S01]  /*1540*/  LDG.E.64 R16, desc[UR36][R2.64] ;  /* 0x0000002402107981 */ /* 0x000162000c1e1b00 */
[----:B------:R-:W-:Y:S05]  /*1550*/  BRA `(.L_x_3343) ;  /* 0x0000000800787947 */ /* 0x000fea0003800000 */
.L_x_3351:
        /* <DEDUP_REMOVED lines=28> */
.L_x_3354:
        /* <DEDUP_REMOVED lines=15> */
.L_x_3353:
[----:B------:R-:W3:Y:S02]  /*1810*/  LDG.E.U16 R0, desc[UR36][R2.64] ;  /* 0x0000002402007981 */ /* 0x000ee4000c1e1500 */
[----:B---3--:R-:W-:-:S04]  /*1820*/  IMAD.U32 R0, R0, 0x10000, RZ ;  /* 0x0001000000007824 */ /* 0x008fc800078e00ff */
[----:B------:R-:W-:-:S04]  /*1830*/  FMUL.FTZ R0, R0, 1 ;  /* 0x3f80000000007820 */ /* 0x000fc80000410000 */
[----:B------:R0:W1:Y:S01]  /*1840*/  F2F.F64.F32 R16, R0 ;  /* 0x0000000000107310 */ /* 0x0000620000201800 */
[----:B------:R-:W-:Y:S05]  /*1850*/  BRA `(.L_x_3343) ;  /* 0x0000000400b87947 */ /* 0x000fea0003800000 */
.L_x_3350:
        /* <DEDUP_REMOVED lines=9> */
[----:B---3--:R0:W1:Y:S01]  /*18f0*/  I2F.F64.U16 R16, R2 ;  /* 0x0000000200107312 */ /* 0x0080620000101800 */
[----:B------:R-:W-:Y:S05]  /*1900*/  BRA `(.L_x_3343) ;  /* 0x00000004008c7947 */ /* 0x000fea0003800000 */
.L_x_3357:
        /* <DEDUP_REMOVED lines=21> */
.L_x_3361:
[----:B------:R-:W-:Y:S05]  /*1a60*/  BSYNC B1 ;  /* 0x0000000000017941 */ /* 0x000fea0003800000 */
.L_x_3360:
[----:B------:R-:W-:Y:S01]  /*1a70*/  LEA R3, R0, 0x3b800000, 0x17 ;  /* 0x3b80000000037811 */ /* 0x000fe200078eb8ff */
[----:B------:R-:W-:-:S05]  /*1a80*/  IMAD.SHL.U32 R0, R2, 0x100000, RZ ;  /* 0x0010000002007824 */ /* 0x000fca00078e00ff */
[----:B------:R-:W-:-:S07]  /*1a90*/  LOP3.LUT R0, R3, R0, R4, 0xfe, !PT ;  /* 0x0000000003007212 */ /* 0x000fce00078efe04 */
.L_x_3359:
[----:B------:R-:W-:Y:S05]  /*1aa0*/  BSYNC B0 ;  /* 0x0000000000007941 */ /* 0x000fea0003800000 */
.L_x_3358:
[----:B------:R-:W-:-:S04]  /*1ab0*/  FMUL.FTZ R0, R0, 1 ;  /* 0x3f80000000007820 */ /* 0x000fc80000410000 */
[----:B------:R0:W1:Y:S01]  /*1ac0*/  F2F.F64.F32 R16, R0 ;  /* 0x0000000000107310 */ /* 0x0000620000201800 */
[----:B------:R-:W-:Y:S05]  /*1ad0*/  BRA `(.L_x_3343) ;  /* 0x0000000400187947 */ /* 0x000fea0003800000 */
.L_x_3356:
        /* <DEDUP_REMOVED lines=21> */
.L_x_3365:
[----:B------:R-:W-:Y:S05]  /*1c30*/  BSYNC B1 ;  /* 0x0000000000017941 */ /* 0x000fea0003800000 */
.L_x_3364:
[----:B------:R-:W-:Y:S01]  /*1c40*/  LEA R3, R0, 0x37800000, 0x17 ;  /* 0x3780000000037811 */ /* 0x000fe200078eb8ff */
[----:B------:R-:W-:-:S05]  /*1c50*/  IMAD.SHL.U32 R0, R2, 0x200000, RZ ;  /* 0x0020000002007824 */ /* 0x000fca00078e00ff */
[----:B------:R-:W-:-:S07]  /*1c60*/  LOP3.LUT R0, R3, R0, R4, 0xfe, !PT ;  /* 0x0000000003007212 */ /* 0x000fce00078efe04 */
.L_x_3363:
[----:B------:R-:W-:Y:S05]  /*1c70*/  BSYNC B0 ;  /* 0x0000000000007941 */ /* 0x000fea0003800000 */
.L_x_3362:
[----:B------:R-:W-:-:S04]  /*1c80*/  FMUL.FTZ R0, R0, 1 ;  /* 0x3f80000000007820 */ /* 0x000fc80000410000 */
[----:B------:R0:W1:Y:S01]  /*1c90*/  F2F.F64.F32 R16, R0 ;  /* 0x0000000000107310 */ /* 0x0000620000201800 */
[----:B------:R-:W-:Y:S05]  /*1ca0*/  BRA `(.L_x_3343) ;  /* 0x0000000000a47947 */ /* 0x000fea0003800000 */
.L_x_3355:
        /* <DEDUP_REMOVED lines=14> */
.L_x_3369:
[----:B------:R-:W-:Y:S05]  /*1d90*/  BSYNC B0 ;  /* 0x0000000000007941 */ /* 0x000fea0003800000 */
.L_x_3368:
[----:B------:R-:W-:-:S04]  /*1da0*/  FMUL.FTZ R0, R0, 1 ;  /* 0x3f80000000007820 */ /* 0x000fc80000410000 */
[----:B------:R0:W1:Y:S01]  /*1db0*/  F2F.F64.F32 R16, R0 ;  /* 0x0000000000107310 */ /* 0x0000620000201800 */
[----:B------:R-:W-:Y:S05]  /*1dc0*/  BRA `(.L_x_3343) ;  /* 0x00000000005c7947 */ /* 0x000fea0003800000 */
.L_x_3342:
        /* <DEDUP_REMOVED lines=16> */
.L_x_3370:
[----:B------:R-:W-:Y:S01]  /*1ed0*/  CS2R R16, SRZ ;  /* 0x0000000000107805 */ /* 0x000fe2000001ff00 */
[----:B------:R-:W-:Y:S06]  /*1ee0*/  BRA `(.L_x_3343) ;  /* 0x0000000000147947 */ /* 0x000fec0003800000 */
.L_x_3367:
[----:B------:R-:W3:Y:S02]  /*1ef0*/  LDG.E.64 R16, desc[UR36][R2.64] ;  /* 0x0000002402107981 */ /* 0x000ee4000c1e1b00 */
[----:B---3--:R-:W0:Y:S01]  /*1f00*/  I2F.F64.U64 R16, R16 ;  /* 0x0000001000107312 */ /* 0x008e220000301800 */
[----:B------:R-:W-:Y:S05]  /*1f10*/  BRA `(.L_x_3343) ;  /* 0x0000000000087947 */ /* 0x000fea0003800000 */
.L_x_3366:
[----:B------:R-:W3:Y:S02]  /*1f20*/  LDG.E R2, desc[UR36][R2.64] ;  /* 0x0000002402027981 */ /* 0x000ee4000c1e1900 */
[----:B---3--:R0:W1:Y:S02]  /*1f30*/  I2F.F64.U32 R16, R2 ;  /* 0x0000000200107312 */ /* 0x0080640000201800 */
.L_x_3343:
[----:B------:R-:W2:Y:S02]  /*1f40*/  S2R R28, SR_TID.X ;  /* 0x00000000001c7919 */ /* 0x000ea40000002100 */
[----:B--2---:R-:W-:-:S07]  /*1f50*/  VIADD R28, R28, 0x80 ;  /* 0x000000801c1c7836 */ /* 0x004fce0000000000 */
.L_x_3304:
[----:B------:R-:W-:Y:S05]  /*1f60*/  BSYNC B6 ;  /* 0x0000000000067941 */ /* 0x000fea0003800000 */
.L_x_3303:
[----:B------:R-:W-:Y:S01]  /*1f70*/  ISETP.GE.AND P0, PT, R28, R36, PT ;  /* 0x000000241c00720c */ /* 0x000fe20003f06270 */
[----:B------:R-:W-:Y:S01]  /*1f80*/  BSSY B6, `(.L_x_3371) ;  /* 0x00001e9000067945 */ /* 0x000fe20003800000 */
[----:B------:R-:W-:-:S11]  /*1f90*/  CS2R R18, SRZ ;  /* 0x0000000000127805 */ /* 0x000fd6000001ff00 */
[----:B------:R-:W-:Y:S05]  /*1fa0*/  @P0 BRA `(.L_x_3372) ;  /* 0x0000001c00980947 */ /* 0x000fea0003800000 */
[----:B0--3--:R-:W0:Y:S01]  /*1fb0*/  LDC.64 R2, c[0x0][0x248] ;  /* 0x00009200ff027b82 */ /* 0x009e220000000a00 */
        /* <DEDUP_REMOVED lines=19> */
.L_x_3376:
[----:B------:R-:W2:Y:S02]  /*20f0*/  LDG.E.U8 R2, desc[UR36][R2.64] ;  /* 0x0000002402027981 */ /* 0x000ea4000c1e1100 */
[----:B--2---:R0:W2:Y:S01]  /*2100*/  I2F.F64.U16 R30, R2 ;  /* 0x00000002001e7312 */ /* 0x0040a20000101800 */
[----:B------:R-:W-:Y:S05]  /*2110*/  BRA `(.L_x_3378) ;  /* 0x0000000c00707947 */ /* 0x000fea0003800000 */
.L_x_3375:
        /* <DEDUP_REMOVED lines=9> */
.L_x_3380:
[----:B------:R-:W2:Y:S02]  /*21b0*/  LDG.E R2, desc[UR36][R2.64] ;  /* 0x0000002402027981 */ /* 0x000ea4000c1e1900 */
[----:B--2---:R0:W2:Y:S01]  /*21c0*/  I2F.F64 R30, R2 ;  /* 0x00000002001e7312 */ /* 0x0040a20000201c00 */
[----:B------:R-:W-:Y:S05]  /*21d0*/  BRA `(.L_x_3378) ;  /* 0x0000000c00407947 */ /* 0x000fea0003800000 */
.L_x_3379:
[----:B------:R-:W2:Y:S02]  /*21e0*/  LDG.E.U16 R2, desc[UR36][R2.64] ;  /* 0x0000002402027981 */ /* 0x000ea4000c1e1500 */
[----:B--2---:R0:W2:Y:S01]  /*21f0*/  I2F.F64.S16 R30, R2 ;  /* 0x00000002001e7312 */ /* 0x0040a20000101c00 */
[----:B------:R-:W-:Y:S05]  /*2200*/  BRA `(.L_x_3378) ;  /* 0x0000000c00347947 */ /* 0x000fea0003800000 */
.L_x_3374:
        /* <DEDUP_REMOVED lines=10> */
.L_x_3382:
[----:B------:R-:W2:Y:S02]  /*22b0*/  LDG.E.U16 R0, desc[UR36][R2.64] ;  /* 0x0000002402007981 */ /* 0x000ea4000c1e1500 */
[----:B--2---:R-:W-:-:S05]  /*22c0*/  HADD2.F32 R0, -RZ, R0.H0_H0 ;  /* 0x20000000ff007230 */ /* 0x004fca0000004100 */
[----:B------:R-:W-:-:S04]  /*22d0*/  FMUL.FTZ R0, R0, 1 ;  /* 0x3f80000000007820 */ /* 0x000fc80000410000 */
[----:B------:R0:W2:Y:S01]  /*22e0*/  F2F.F64.F32 R30, R0 ;  /* 0x00000000001e7310 */ /* 0x0000a20000201800 */
[----:B------:R-:W-:Y:S05]  /*22f0*/  BRA `(.L_x_3378) ;  /* 0x0000000800f87947 */ /* 0x000fea0003800000 */
.L_x_3381:
        /* <DEDUP_REMOVED lines=10> */
.L_x_3384:
[----:B------:R-:W2:Y:S02]  /*23a0*/  LDG.E.U16 R2, desc[UR36][R2.64] ;  /* 0x0000002402027981 */ /* 0x000ea4000c1e1500 */
[----:B--2---:R-:W-:-:S05]  /*23b0*/  HADD2.F32 R0, -RZ, R2.H0_H0 ;  /* 0x20000002ff007230 */ /* 0x004fca0000004100 */
[----:B------:R-:W-:-:S04]  /*23c0*/  FMUL.FTZ R0, R0, 1 ;  /* 0x3f80000000007820 */ /* 0x000fc80000410000 */
[----:B------:R0:W2:Y:S01]  /*23d0*/  F2F.F64.F32 R30, R0 ;  /* 0x00000000001e7310 */ /* 0x0000a20000201800 */
[----:B------:R-:W-:Y:S05]  /*23e0*/  BRA `(.L_x_3378) ;  /* 0x0000000800bc7947 */ /* 0x000fea0003800000 */
.L_x_3383:
[----:B------:R0:W5:Y:S01]  /*23f0*/  LDG.E.64 R30, desc[UR36][R2.64] ;  /* 0x00000024021e7981 */ /* 0x000162000c1e1b00 */
[----:B------:R-:W-:Y:S05]  /*2400*/  BRA `(.L_x_3378) ;  /* 0x0000000800b47947 */ /* 0x000fea0003800000 */
.L_x_3373:
        /* <DEDUP_REMOVED lines=13> */
.L_x_3387:
[----:B------:R0:W5:Y:S01]  /*24e0*/  LDG.E.64 R30, desc[UR36][R2.64] ;  /* 0x00000024021e7981 */ /* 0x000162000c1e1b00 */
[----:B------:R-:W-:Y:S05]  /*24f0*/  BRA `(.L_x_3378) ;  /* 0x0000000800787947 */ /* 0x000fea0003800000 */
.L_x_3386:
        /* <DEDUP_REMOVED lines=26> */
[----:B------:R0:W2:Y:S01]  /*26a0*/  F2F.F64.F32 R30, R5 ;  /* 0x00000005001e7310 */ /* 0x0000a20000201800 */
[----:B------:R-:W-:Y:S05]  /*26b0*/  BRA `(.L_x_3378) ;  /* 0x0000000800087947 */ /* 0x000fea0003800000 */
.L_x_3389:
        /* <DEDUP_REMOVED lines=13> */
[----:B------:R0:W2:Y:S01]  /*2790*/  F2F.F64.F32 R30, R4 ;  /* 0x00000004001e7310 */ /* 0x0000a20000201800 */
[----:B------:R-:W-:Y:S05]  /*27a0*/  BRA `(.L_x_3378) ;  /* 0x0000000400cc7947 */ /* 0x000fea0003800000 */
.L_x_3388:
[----:B------:R-:W2:Y:S02]  /*27b0*/  LDG.E.U16 R0, desc[UR36][R2.64] ;  /* 0x0000002402007981 */ /* 0x000ea4000c1e1500 */
[----:B--2---:R-:W-:-:S04]  /*27c0*/  IMAD.U32 R0, R0, 0x10000, RZ ;  /* 0x0001000000007824 */ /* 0x004fc800078e00ff */
[----:B------:R-:W-:-:S04]  /*27d0*/  FMUL.FTZ R0, R0, 1 ;  /* 0x3f80000000007820 */ /* 0x000fc80000410000 */
[----:B------:R2:W3:Y:S01]  /*27e0*/  F2F.F64.F32 R30, R0 ;  /* 0x00000000001e7310 */ /* 0x0004e20000201800 */
[----:B------:R-:W-:Y:S05]  /*27f0*/  BRA `(.L_x_3378) ;  /* 0x0000000400b87947 */ /* 0x000fea0003800000 */
.L_x_3385:
        /* <DEDUP_REMOVED lines=11> */
.L_x_3392:
        /* <DEDUP_REMOVED lines=21> */
.L_x_3396:
[----:B------:R-:W-:Y:S05]  /*2a00*/  BSYNC B1 ;  /* 0x0000000000017941 */ /* 0x000fea0003800000 */
.L_x_3395:
[----:B------:R-:W-:Y:S01]  /*2a10*/  LEA R3, R0, 0x3b800000, 0x17 ;  /* 0x3b80000000037811 */ /* 0x000fe200078eb8ff */
[----:B------:R-:W-:-:S05]  /*2a20*/  IMAD.SHL.U32 R0, R2, 0x100000, RZ ;  /* 0x0010000002007824 */ /* 0x000fca00078e00ff */
[----:B------:R-:W-:-:S07]  /*2a30*/  LOP3.LUT R0, R3, R0, R4, 0xfe, !PT ;  /* 0x0000000003007212 */ /* 0x000fce00078efe04 */
.L_x_3394:
[----:B------:R-:W-:Y:S05]  /*2a40*/  BSYNC B0 ;  /* 0x0000000000007941 */ /* 0x000fea0003800000 */
.L_x_3393:
[----:B------:R-:W-:-:S04]  /*2a50*/  FMUL.FTZ R0, R0, 1 ;  /* 0x3f80000000007820 */ /* 0x000fc80000410000 */
[----:B------:R0:W2:Y:S01]  /*2a60*/  F2F.F64.F32 R30, R0 ;  /* 0x00000000001e7310 */ /* 0x0000a20000201800 */
[----:B------:R-:W-:Y:S05]  /*2a70*/  BRA `(.L_x_3378) ;  /* 0x0000000400187947 */ /* 0x000fea0003800000 */
.L_x_3391:
        /* <DEDUP_REMOVED lines=21> */
.L_x_3400:
[----:B------:R-:W-:Y:S05]  /*2bd0*/  BSYNC B1 ;  /* 0x0000000000017941 */ /* 0x000fea0003800000 */
.L_x_3399:
[----:B------:R-:W-:Y:S01]  /*2be0*/  LEA R3, R0, 0x37800000, 0x17 ;  /* 0x3780000000037811 */ /* 0x000fe200078eb8ff */
[----:B------:R-:W-:-:S05]  /*2bf0*/  IMAD.SHL.U32 R0, R2, 0x200000, RZ ;  /* 0x0020000002007824 */ /* 0x000fca00078e00ff */
[----:B------:R-:W-:-:S07]  /*2c00*/  LOP3.LUT R0, R3, R0, R4, 0xfe, !PT ;  /* 0x0000000003007212 */ /* 0x000fce00078efe04 */
.L_x_3398:
[----:B------:R-:W-:Y:S05]  /*2c10*/  BSYNC B0 ;  /* 0x0000000000007941 */ /* 0x000fea0003800000 */
.L_x_3397:
[----:B------:R-:W-:-:S04]  /*2c20*/  FMUL.FTZ R0, R0, 1 ;  /* 0x3f80000000007820 */ /* 0x000fc80000410000 */
[----:B------:R0:W2:Y:S01]  /*2c30*/  F2F.F64.F32 R30, R0 ;  /* 0x00000000001e7310 */ /* 0x0000a20000201800 */
[----:B------:R-:W-:Y:S05]  /*2c40*/  BRA `(.L_x_3378) ;  /* 0x0000000000a47947 */ /* 0x000fea0003800000 */
.L_x_3390:
        /* <DEDUP_REMOVED lines=14> */
.L_x_3404:
[----:B------:R-:W-:Y:S05]  /*2d30*/  BSYNC B0 ;  /* 0x0000000000007941 */ /* 0x000fea0003800000 */
.L_x_3403:
[----:B------:R-:W-:-:S04]  /*2d40*/  FMUL.FTZ R0, R0, 1 ;  /* 0x3f80000000007820 */ /* 0x000fc80000410000 */
[----:B------:R0:W2:Y:S01]  /*2d50*/  F2F.F64.F32 R30, R0 ;  /* 0x00000000001e7310 */ /* 0x0000a20000201800 */
[----:B------:R-:W-:Y:S05]  /*2d60*/  BRA `(.L_x_3378) ;  /* 0x00000000005c7947 */ /* 0x000fea0003800000 */
.L_x_3377:
        /* <DEDUP_REMOVED lines=15> */
[----:B01--45:R-:W-:Y:S05]  /*2e60*/  CALL.ABS.NOINC R2 ;  /* 0x0000000002007343 */ /* 0x033fea0003c00000 */
.L_x_3405:
[----:B------:R-:W-:Y:S01]  /*2e70*/  CS2R R30, SRZ ;  /* 0x00000000001e7805 */ /* 0x000fe2000001ff00 */
[----:B------:R-:W-:Y:S06]  /*2e80*/  BRA `(.L_x_3378) ;  /* 0x0000000000147947 */ /* 0x000fec0003800000 */
.L_x_3402:
[----:B------:R-:W2:Y:S02]  /*2e90*/  LDG.E.64 R30, desc[UR36][R2.64] ;  /* 0x00000024021e7981 */ /* 0x000ea4000c1e1b00 */
[----:B--2---:R-:W0:Y:S01]  /*2ea0*/  I2F.F64.U64 R30, R30 ;  /* 0x0000001e001e7312 */ /* 0x004e220000301800 */
[----:B------:R-:W-:Y:S05]  /*2eb0*/  BRA `(.L_x_3378) ;  /* 0x0000000000087947 */ /* 0x000fea0003800000 */
.L_x_3401:
[----:B------:R-:W2:Y:S02]  /*2ec0*/  LDG.E R2, desc[UR36][R2.64] ;  /* 0x0000002402027981 */ /* 0x000ea4000c1e1900 */
[----:B--2---:R0:W2:Y:S02]  /*2ed0*/  I2F.F64.U32 R30, R2 ;  /* 0x00000002001e7312 */ /* 0x0040a40000201800 */
.L_x_3378:
[----:B0-----:R-:W0:Y:S01]  /*2ee0*/  LDC.64 R2, c[0x0][0x250] ;  /* 0x00009400ff027b82 */ /* 0x001e220000000a00 */
[----:B--2---:R-:W-:Y:S01]  /*2ef0*/  PRMT R0, R32, 0x9910, RZ ;  /* 0x0000991020007816 */ /* 0x004fe200000000ff */
        /* <DEDUP_REMOVED lines=17> */
.L_x_3409:
[----:B------:R-:W2:Y:S02]  /*3010*/  LDG.E.U8 R2, desc[UR36][R2.64] ;  /* 0x0000002402027981 */ /* 0x000ea4000c1e1100 */
[----:B--2---:R0:W2:Y:S01]  /*3020*/  I2F.F64.U16 R18, R2 ;  /* 0x0000000200127312 */ /* 0x0040a20000101800 */
[----:B------:R-:W-:Y:S05]  /*3030*/  BRA `(.L_x_3411) ;  /* 0x0000000c00707947 */ /* 0x000fea0003800000 */
.L_x_3408:
        /* <DEDUP_REMOVED lines=9> */
.L_x_3413:
[----:B------:R-:W2:Y:S02]  /*30d0*/  LDG.E R2, desc[UR36][R2.64] ;  /* 0x0000002402027981 */ /* 0x000ea4000c1e1900 */
[----:B--2---:R0:W2:Y:S01]  /*30e0*/  I2F.F64 R18, R2 ;  /* 0x0000000200127312 */ /* 0x0040a20000201c00 */
[----:B------:R-:W-:Y:S05]  /*30f0*/  BRA `(.L_x_3411) ;  /* 0x0000000c00407947 */ /* 0x000fea0003800000 */
.L_x_3412:
[----:B------:R-:W2:Y:S02]  /*3100*/  LDG.E.U16 R2, desc[UR36][R2.64] ;  /* 0x0000002402027981 */ /* 0x000ea4000c1e1500 */
[----:B--2---:R0:W2:Y:S01]  /*3110*/  I2F.F64.S16 R18, R2 ;  /* 0x0000000200127312 */ /* 0x0040a20000101c00 */
[----:B------:R-:W-:Y:S05]  /*3120*/  BRA `(.L_x_3411) ;  /* 0x0000000c00347947 */ /* 0x000fea0003800000 */
.L_x_3407:
        /* <DEDUP_REMOVED lines=10> */
.L_x_3415:
[----:B------:R-:W2:Y:S02]  /*31d0*/  LDG.E.U16 R0, desc[UR36][R2.64] ;  /* 0x0000002402007981 */ /* 0x000ea4000c1e1500 */
[----:B--2---:R-:W-:-:S05]  /*31e0*/  HADD2.F32 R0, -RZ, R0.H0_H0 ;  /* 0x20000000ff007230 */ /* 0x004fca0000004100 */
[----:B------:R-:W-:-:S04]  /*31f0*/  FMUL.FTZ R0, R0, 1 ;  /* 0x3f80000000007820 */ /* 0x000fc80000410000 */
[----:B------:R0:W2:Y:S01]  /*3200*/  F2F.F64.F32 R18, R0 ;  /* 0x0000000000127310 */ /* 0x0000a20000201800 */
[----:B------:R-:W-:Y:S05]  /*3210*/  BRA `(.L_x_3411) ;  /* 0x0000000800f87947 */ /* 0x000fea0003800000 */
.L_x_3414:
        /* <DEDUP_REMOVED lines=10> */
.L_x_3417:
[----:B------:R-:W2:Y:S02]  /*32c0*/  LDG.E.U16 R2, desc[UR36][R2.64] ;  /* 0x0000002402027981 */ /* 0x000ea4000c1e1500 */
[----:B--2---:R-:W-:-:S05]  /*32d0*/  HADD2.F32 R0, -RZ, R2.H0_H0 ;  /* 0x20000002ff007230 */ /* 0x004fca0000004100 */
[----:B------:R-:W-:-:S04]  /*32e0*/  FMUL.FTZ R0, R0, 1 ;  /* 0x3f80000000007820 */ /* 0x000fc80000410000 */
[----:B------:R0:W2:Y:S01]  /*32f0*/  F2F.F64.F32 R18, R0 ;  /* 0x0000000000127310 */ /* 0x0000a20000201800 */
[----:B------:R-:W-:Y:S05]  /*3300*/  BRA `(.L_x_3411) ;  /* 0x0000000800bc7947 */ /* 0x000fea0003800000 */
.L_x_3416:
[----:B------:R0:W5:Y:S01]  /*3310*/  LDG.E.64 R18, desc[UR36][R2.64] ;  /* 0x0000002402127981 */ /* 0x000162000c1e1b00 */
[----:B------:R-:W-:Y:S05]  /*3320*/  BRA `(.L_x_3411) ;  /* 0x0000000800b47947 */ /* 0x000fea0003800000 */
.L_x_3406:
        /* <DEDUP_REMOVED lines=13> */
.L_x_3420:
[----:B------:R0:W5:Y:S01]  /*3400*/  LDG.E.64 R18, desc[UR36][R2.64] ;  /* 0x0000002402127981 */ /* 0x000162000c1e1b00 */
[----:B------:R-:W-:Y:S05]  /*3410*/  BRA `(.L_x_3411) ;  /* 0x0000000800787947 */ /* 0x000fea0003800000 */
.L_x_3419:
        /* <DEDUP_REMOVED lines=28> */
.L_x_3422:
        /* <DEDUP_REMOVED lines=15> */
.L_x_3421:
[----:B------:R-:W2:Y:S02]  /*36d0*/  LDG.E.U16 R0, desc[UR36][R2.64] ;  /* 0x0000002402007981 */ /* 0x000ea4000c1e1500 */
[----:B--2---:R-:W-:-:S04]  /*36e0*/  IMAD.U32 R0, R0, 0x10000, RZ ;  /* 0x0001000000007824 */ /* 0x004fc800078e00ff */
[----:B------:R-:W-:-:S04]  /*36f0*/  FMUL.FTZ R0, R0, 1 ;  /* 0x3f80000000007820 */ /* 0x000fc80000410000 */
[----:B------:R0:W2:Y:S01]  /*3700*/  F2F.F64.F32 R18, R0 ;  /* 0x0000000000127310 */ /* 0x0000a20000201800 */
[----:B------:R-:W-:Y:S05]  /*3710*/  BRA `(.L_x_3411) ;  /* 0x0000000400b87947 */ /* 0x000fea0003800000 */
.L_x_3418:
        /* <DEDUP_REMOVED lines=11> */
.L_x_3425:
        /* <DEDUP_REMOVED lines=21> */
.L_x_3429:
[----:B------:R-:W-:Y:S05]  /*3920*/  BSYNC B1 ;  /* 0x0000000000017941 */ /* 0x000fea0003800000 */
.L_x_3428:
[----:B------:R-:W-:Y:S01]  /*3930*/  LEA R3, R0, 0x3b800000, 0x17 ;  /* 0x3b80000000037811 */ /* 0x000fe200078eb8ff */
[----:B------:R-:W-:-:S05]  /*3940*/  IMAD.SHL.U32 R0, R2, 0x100000, RZ ;  /* 0x0010000002007824 */ /* 0x000fca00078e00ff */
[----:B------:R-:W-:-:S07]  /*3950*/  LOP3.LUT R0, R3, R0, R4, 0xfe, !PT ;  /* 0x0000000003007212 */ /* 0x000fce00078efe04 */
.L_x_3427:
[----:B------:R-:W-:Y:S05]  /*3960*/  BSYNC B0 ;  /* 0x0000000000007941 */ /* 0x000fea0003800000 */
.L_x_3426:
[----:B------:R-:W-:-:S04]  /*3970*/  FMUL.FTZ R0, R0, 1 ;  /* 0x3f80000000007820 */ /* 0x000fc80000410000 */
[----:B------:R0:W2:Y:S01]  /*3980*/  F2F.F64.F32 R18, R0 ;  /* 0x0000000000127310 */ /* 0x0000a20000201800 */
[----:B------:R-:W-:Y:S05]  /*3990*/  BRA `(.L_x_3411) ;  /* 0x0000000400187947 */ /* 0x000fea0003800000 */
.L_x_3424:
        /* <DEDUP_REMOVED lines=21> */
.L_x_3433:
[----:B------:R-:W-:Y:S05]  /*3af0*/  BSYNC B1 ;  /* 0x0000000000017941 */ /* 0x000fea0003800000 */
.L_x_3432:
[----:B------:R-:W-:Y:S01]  /*3b00*/  LEA R3, R0, 0x37800000, 0x17 ;  /* 0x3780000000037811 */ /* 0x000fe200078eb8ff */
[----:B------:R-:W-:-:S05]  /*3b10*/  IMAD.SHL.U32 R0, R2, 0x200000, RZ ;  /* 0x0020000002007824 */ /* 0x000fca00078e00ff */
[----:B------:R-:W-:-:S07]  /*3b20*/  LOP3.LUT R0, R3, R0, R4, 0xfe, !PT ;  /* 0x0000000003007212 */ /* 0x000fce00078efe04 */
.L_x_3431:
[----:B------:R-:W-:Y:S05]  /*3b30*/  BSYNC B0 ;  /* 0x0000000000007941 */ /* 0x000fea0003800000 */
.L_x_3430:
[----:B------:R-:W-:-:S04]  /*3b40*/  FMUL.FTZ R0, R0, 1 ;  /* 0x3f80000000007820 */ /* 0x000fc80000410000 */
[----:B------:R0:W2:Y:S01]  /*3b50*/  F2F.F64.F32 R18, R0 ;  /* 0x0000000000127310 */ /* 0x0000a20000201800 */
[----:B------:R-:W-:Y:S05]  /*3b60*/  BRA `(.L_x_3411) ;  /* 0x0000000000a47947 */ /* 0x000fea0003800000 */
.L_x_3423:
        /* <DEDUP_REMOVED lines=14> */
.L_x_3437:
[----:B------:R-:W-:Y:S05]  /*3c50*/  BSYNC B0 ;  /* 0x0000000000007941 */ /* 0x000fea0003800000 */
.L_x_3436:
[----:B------:R-:W-:-:S04]  /*3c60*/  FMUL.FTZ R0, R0, 1 ;  /* 0x3f80000000007820 */ /* 0x000fc80000410000 */
[----:B------:R0:W2:Y:S01]  /*3c70*/  F2F.F64.F32 R18, R0 ;  /* 0x0000000000127310 */ /* 0x0000a20000201800 */
[----:B------:R-:W-:Y:S05]  /*3c80*/  BRA `(.L_x_3411) ;  /* 0x00000000005c7947 */ /* 0x000fea0003800000 */
.L_x_3410:
        /* <DEDUP_REMOVED lines=16> */
.L_x_3438:
[----:B------:R-:W-:Y:S01]  /*3d90*/  CS2R R18, SRZ ;  /* 0x0000000000127805 */ /* 0x000fe2000001ff00 */
[----:B------:R-:W-:Y:S06]  /*3da0*/  BRA `(.L_x_3411) ;  /* 0x0000000000147947 */ /* 0x000fec0003800000 */
.L_x_3435:
[----:B------:R-:W2:Y:S02]  /*3db0*/  LDG.E.64 R18, desc[UR36][R2.64] ;  /* 0x0000002402127981 */ /* 0x000ea4000c1e1b00 */
[----:B--2---:R-:W0:Y:S01]  /*3dc0*/  I2F.F64.U64 R18, R18 ;  /* 0x0000001200127312 */ /* 0x004e220000301800 */
[----:B------:R-:W-:Y:S05]  /*3dd0*/  BRA `(.L_x_3411) ;  /* 0x0000000000087947 */ /* 0x000fea0003800000 */
.L_x_3434:
[----:B------:R-:W2:Y:S02]  /*3de0*/  LDG.E R2, desc[UR36][R2.64] ;  /* 0x0000002402027981 */ /* 0x000ea4000c1e1900 */
[----:B--2---:R0:W2:Y:S02]  /*3df0*/  I2F.F64.U32 R18, R2 ;  /* 0x0000000200127312 */ /* 0x0040a40000201800 */
.L_x_3411:
[----:B------:R-:W-:-:S07]  /*3e00*/  VIADD R28, R28, 0x80 ;  /* 0x000000801c1c7836 */ /* 0x000fce0000000000 */
.L_x_3372:
[----:B------:R-:W-:Y:S05]  /*3e10*/  BSYNC B6 ;  /* 0x0000000000067941 */ /* 0x000fea0003800000 */
.L_x_3371:
[----:B------:R-:W-:Y:S01]  /*3e20*/  ISETP.GE.AND P0, PT, R28, R36, PT ;  /* 0x000000241c00720c */ /* 0x000fe20003f06270 */
[----:B------:R-:W-:Y:S01]  /*3e30*/  BSSY B6, `(.L_x_3439) ;  /* 0x00001eb000067945 */ /* 0x000fe20003800000 */
[----:B------:R-:W-:Y:S02]  /*3e40*/  CS2R R26, SRZ ;  /* 0x00000000001a7805 */ /* 0x000fe4000001ff00 */
[----:B------:R-:W-:Y:S02]  /*3e50*/  CS2R R34, SRZ ;  /* 0x0000000000227805 */ /* 0x000fe4000001ff00 */
[----:B------:R-:W-:-:S07]  /*3e60*/  CS2R R22, SRZ ;  /* 0x0000000000167805 */ /* 0x000fce000001ff00 */
        /* <DEDUP_REMOVED lines=21> */
.L_x_3444:
[----:B------:R-:W3:Y:S02]  /*3fc0*/  LDG.E.U8 R2, desc[UR36][R2.64] ;  /* 0x0000002402027981 */ /* 0x000ee4000c1e1100 */
[----:B---3--:R0:W3:Y:S01]  /*3fd0*/  I2F.F64.U16 R34, R2 ;  /* 0x0000000200227312 */ /* 0x0080e20000101800 */
[----:B------:R-:W-:Y:S05]  /*3fe0*/  BRA `(.L_x_3446) ;  /* 0x0000000c00707947 */ /* 0x000fea0003800000 */
.L_x_3443:
        /* <DEDUP_REMOVED lines=9> */
.L_x_3448:
[----:B------:R-:W3:Y:S02]  /*4080*/  LDG.E R2, desc[UR36][R2.64] ;  /* 0x0000002402027981 */ /* 0x000ee4000c1e1900 */
[----:B---3--:R0:W3:Y:S01]  /*4090*/  I2F.F64 R34, R2 ;  /* 0x0000000200227312 */ /* 0x0080e20000201c00 */
[----:B------:R-:W-:Y:S05]  /*40a0*/  BRA `(.L_x_3446) ;  /* 0x0000000c00407947 */ /* 0x000fea0003800000 */
.L_x_3447:
[----:B------:R-:W3:Y:S02]  /*40b0*/  LDG.E.U16 R2, desc[UR36][R2.64] ;  /* 0x0000002402027981 */ /* 0x000ee4000c1e1500 */
[----:B---3--:R0:W3:Y:S01]  /*40c0*/  I2F.F64.S16 R34, R2 ;  /* 0x0000000200227312 */ /* 0x0080e20000101c00 */
[----:B------:R-:W-:Y:S05]  /*40d0*/  BRA `(.L_x_3446) ;  /* 0x0000000c00347947 */ /* 0x000fea0003800000 */
.L_x_3442:
        /* <DEDUP_REMOVED lines=10> */
.L_x_3450:
[----:B------:R-:W3:Y:S02]  /*4180*/  LDG.E.U16 R0, desc[UR36][R2.64] ;  /* 0x0000002402007981 */ /* 0x000ee4000c1e1500 */
[----:B---3--:R-:W-:-:S05]  /*4190*/  HADD2.F32 R0, -RZ, R0.H0_H0 ;  /* 0x20000000ff007230 */ /* 0x008fca0000004100 */
[----:B------:R-:W-:-:S04]  /*41a0*/  FMUL.FTZ R0, R0, 1 ;  /* 0x3f80000000007820 */ /* 0x000fc80000410000 */
[----:B------:R0:W3:Y:S01]  /*41b0*/  F2F.F64.F32 R34, R0 ;  /* 0x0000000000227310 */ /* 0x0000e20000201800 */
[----:B------:R-:W-:Y:S05]  /*41c0*/  BRA `(.L_x_3446) ;  /* 0x0000000800f87947 */ /* 0x000fea0003800000 */
.L_x_3449:
        /* <DEDUP_REMOVED lines=10> */
.L_x_3452:
[----:B------:R-:W3:Y:S02]  /*4270*/  LDG.E.U16 R2, desc[UR36][R2.64] ;  /* 0x0000002402027981 */ /* 0x000ee4000c1e1500 */
[----:B---3--:R-:W-:-:S05]  /*4280*/  HADD2.F32 R0, -RZ, R2.H0_H0 ;  /* 0x20000002ff007230 */ /* 0x008fca0000004100 */
[----:B------:R-:W-:-:S04]  /*4290*/  FMUL.FTZ R0, R0, 1 ;  /* 0x3f80000000007820 */ /* 0x000fc80000410000 */
[----:B------:R0:W3:Y:S01]  /*42a0*/  F2F.F64.F32 R34, R0 ;  /* 0x0000000000227310 */ /* 0x0000e20000201800 */
[----:B------:R-:W-:Y:S05]  /*42b0*/  BRA `(.L_x_3446) ;  /* 0x0000000800bc7947 */ /* 0x000fea0003800000 */
.L_x_3451:
[----:B------:R0:W5:Y:S01]  /*42c0*/  LDG.E.64 R34, desc[UR36][R2.64] ;  /* 0x0000002402227981 */ /* 0x000162000c1e1b00 */
[----:B------:R-:W-:Y:S05]  /*42d0*/  BRA `(.L_x_3446) ;  /* 0x0000000800b47947 */ /* 0x000fea0003800000 */
.L_x_3441:
        /* <DEDUP_REMOVED lines=13> */
.L_x_3455:
[----:B------:R0:W5:Y:S01]  /*43b0*/  LDG.E.64 R34, desc[UR36][R2.64] ;  /* 0x0000002402227981 */ /* 0x000162000c1e1b00 */
[----:B------:R-:W-:Y:S05]  /*43c0*/  BRA `(.L_x_3446) ;  /* 0x0000000800787947 */ /* 0x000fea0003800000 */
.L_x_3454:
        /* <DEDUP_REMOVED lines=26> */
[----:B------:R0:W3:Y:S01]  /*4570*/  F2F.F64.F32 R34, R5 ;  /* 0x0000000500227310 */ /* 0x0000e20000201800 */
[----:B------:R-:W-:Y:S05]  /*4580*/  BRA `(.L_x_3446) ;  /* 0x0000000800087947 */ /* 0x000fea0003800000 */
.L_x_3457:
        /* <DEDUP_REMOVED lines=13> */
[----:B------:R0:W3:Y:S01]  /*4660*/  F2F.F64.F32 R34, R4 ;  /* 0x0000000400227310 */ /* 0x0000e20000201800 */
[----:B------:R-:W-:Y:S05]  /*4670*/  BRA `(.L_x_3446) ;  /* 0x0000000400cc7947 */ /* 0x000fea0003800000 */
.L_x_3456:
[----:B------:R-:W3:Y:S02]  /*4680*/  LDG.E.U16 R0, desc[UR36][R2.64] ;  /* 0x0000002402007981 */ /* 0x000ee4000c1e1500 */
[----:B---3--:R-:W-:-:S04]  /*4690*/  IMAD.U32 R0, R0, 0x10000, RZ ;  /* 0x0001000000007824 */ /* 0x008fc800078e00ff */
[----:B------:R-:W-:-:S04]  /*46a0*/  FMUL.FTZ R0, R0, 1 ;  /* 0x3f80000000007820 */ /* 0x000fc80000410000 */
[----:B------:R3:W0:Y:S01]  /*46b0*/  F2F.F64.F32 R34, R0 ;  /* 0x0000000000227310 */ /* 0x0006220000201800 */
[----:B------:R-:W-:Y:S05]  /*46c0*/  BRA `(.L_x_3446) ;  /* 0x0000000400b87947 */ /* 0x000fea0003800000 */
.L_x_3453:
        /* <DEDUP_REMOVED lines=11> */
.L_x_3460:
        /* <DEDUP_REMOVED lines=21> */
.L_x_3464:
[----:B------:R-:W-:Y:S05]  /*48d0*/  BSYNC B1 ;  /* 0x0000000000017941 */ /* 0x000fea0003800000 */
.L_x_3463:
[----:B------:R-:W-:Y:S01]  /*48e0*/  LEA R3, R0, 0x3b800000, 0x17 ;  /* 0x3b80000000037811 */ /* 0x000fe200078eb8ff */
[----:B------:R-:W-:-:S05]  /*48f0*/  IMAD.SHL.U32 R0, R2, 0x100000, RZ ;  /* 0x0010000002007824 */ /* 0x000fca00078e00ff */
[----:B------:R-:W-:-:S07]  /*4900*/  LOP3.LUT R0, R3, R0, R4, 0xfe, !PT ;  /* 0x0000000003007212 */ /* 0x000fce00078efe04 */
.L_x_3462:
[----:B------:R-:W-:Y:S05]  /*4910*/  BSYNC B0 ;  /* 0x0000000000007941 */ /* 0x000fea0003800000 */
.L_x_3461:
[----:B------:R-:W-:-:S04]  /*4920*/  FMUL.FTZ R0, R0, 1 ;  /* 0x3f80000000007820 */ /* 0x000fc80000410000 */
[----:B------:R0:W3:Y:S01]  /*4930*/  F2F.F64.F32 R34, R0 ;  /* 0x0000000000227310 */ /* 0x0000e20000201800 */
[----:B------:R-:W-:Y:S05]  /*4940*/  BRA `(.L_x_3446) ;  /* 0x0000000400187947 */ /* 0x000fea0003800000 */
.L_x_3459:
        /* <DEDUP_REMOVED lines=21> */
.L_x_3468:
[----:B------:R-:W-:Y:S05]  /*4aa0*/  BSYNC B1 ;  /* 0x0000000000017941 */ /* 0x000fea0003800000 */
.L_x_3467:
[----:B------:R-:W-:Y:S01]  /*4ab0*/  LEA R3, R0, 0x37800000, 0x17 ;  /* 0x3780000000037811 */ /* 0x000fe200078eb8ff */
[----:B------:R-:W-:-:S05]  /*4ac0*/  IMAD.SHL.U32 R0, R2, 0x200000, RZ ;  /* 0x0020000002007824 */ /* 0x000fca00078e00ff */
[----:B------:R-:W-:-:S07]  /*4ad0*/  LOP3.LUT R0, R3, R0, R4, 0xfe, !PT ;  /* 0x0000000003007212 */ /* 0x000fce00078efe04 */
.L_x_3466:
[----:B------:R-:W-:Y:S05]  /*4ae0*/  BSYNC B0 ;  /* 0x0000000000007941 */ /* 0x000fea0003800000 */
.L_x_3465:
[----:B------:R-:W-:-:S04]  /*4af0*/  FMUL.FTZ R0, R0, 1 ;  /* 0x3f80000000007820 */ /* 0x000fc80000410000 */
[----:B------:R0:W3:Y:S01]  /*4b00*/  F2F.F64.F32 R34, R0 ;  /* 0x0000000000227310 */ /* 0x0000e20000201800 */
[----:B------:R-:W-:Y:S05]  /*4b10*/  BRA `(.L_x_3446) ;  /* 0x0000000000a47947 */ /* 0x000fea0003800000 */
.L_x_3458:
        /* <DEDUP_REMOVED lines=14> */
.L_x_3472:
[----:B------:R-:W-:Y:S05]  /*4c00*/  BSYNC B0 ;  /* 0x0000000000007941 */ /* 0x000fea0003800000 */
.L_x_3471:
[----:B------:R-:W-:-:S04]  /*4c10*/  FMUL.FTZ R0, R0, 1 ;  /* 0x3f80000000007820 */ /* 0x000fc80000410000 */
[----:B------:R0:W3:Y:S01]  /*4c20*/  F2F.F64.F32 R34, R0 ;  /* 0x0000000000227310 */ /* 0x0000e20000201800 */
[----:B------:R-:W-:Y:S05]  /*4c30*/  BRA `(.L_x_3446) ;  /* 0x00000000005c7947 */ /* 0x000fea0003800000 */
.L_x_3445:
        /* <DEDUP_REMOVED lines=16> */
.L_x_3473:
[----:B------:R-:W-:Y:S01]  /*4d40*/  CS2R R34, SRZ ;  /* 0x0000000000227805 */ /* 0x000fe2000001ff00 */
[----:B------:R-:W-:Y:S06]  /*4d50*/  BRA `(.L_x_3446) ;  /* 0x0000000000147947 */ /* 0x000fec0003800000 */
.L_x_3470:
[----:B------:R-:W3:Y:S02]  /*4d60*/  LDG.E.64 R34, desc[UR36][R2.64] ;  /* 0x0000002402227981 */ /* 0x000ee4000c1e1b00 */
[----:B---3--:R-:W0:Y:S01]  /*4d70*/  I2F.F64.U64 R34, R34 ;  /* 0x0000002200227312 */ /* 0x008e220000301800 */
[----:B------:R-:W-:Y:S05]  /*4d80*/  BRA `(.L_x_3446) ;  /* 0x0000000000087947 */ /* 0x000fea0003800000 */
.L_x_3469:
[----:B------:R-:W3:Y:S02]  /*4d90*/  LDG.E R2, desc[UR36][R2.64] ;  /* 0x0000002402027981 */ /* 0x000ee4000c1e1900 */
[----:B---3--:R0:W3:Y:S02]  /*4da0*/  I2F.F64.U32 R34, R2 ;  /* 0x0000000200227312 */ /* 0x0080e40000201800 */
.L_x_3446:
[----:B0-----:R-:W0:Y:S01]  /*4db0*/  LDC.64 R2, c[0x0][0x250] ;  /* 0x00009400ff027b82 */ /* 0x001e220000000a00 */
[----:B---3--:R-:W-:Y:S01]  /*4dc0*/  PRMT R0, R32, 0x9910, RZ ;  /* 0x0000991020007816 */ /* 0x008fe200000000ff */
        /* <DEDUP_REMOVED lines=17> */
.L_x_3477:
[----:B------:R-:W3:Y:S02]  /*4ee0*/  LDG.E.U8 R2, desc[UR36][R2.64] ;  /* 0x0000002402027981 */ /* 0x000ee4000c1e1100 */
[----:B---3--:R0:W3:Y:S01]  /*4ef0*/  I2F.F64.U16 R22, R2 ;  /* 0x0000000200167312 */ /* 0x0080e20000101800 */
[----:B------:R-:W-:Y:S05]  /*4f00*/  BRA `(.L_x_3479) ;  /* 0x0000000c00707947 */ /* 0x000fea0003800000 */
.L_x_3476:
        /* <DEDUP_REMOVED lines=9> */
.L_x_3481:
[----:B------:R-:W3:Y:S02]  /*4fa0*/  LDG.E R2, desc[UR36][R2.64] ;  /* 0x0000002402027981 */ /* 0x000ee4000c1e1900 */
[----:B---3--:R0:W3:Y:S01]  /*4fb0*/  I2F.F64 R22, R2 ;  /* 0x0000000200167312 */ /* 0x0080e20000201c00 */
[----:B------:R-:W-:Y:S05]  /*4fc0*/  BRA `(.L_x_3479) ;  /* 0x0000000c00407947 */ /* 0x000fea0003800000 */
.L_x_3480:
[----:B------:R-:W3:Y:S02]  /*4fd0*/  LDG.E.U16 R2, desc[UR36][R2.64] ;  /* 0x0000002402027981 */ /* 0x000ee4000c1e1500 */
[----:B---3--:R0:W3:Y:S01]  /*4fe0*/  I2F.F64.S16 R22, R2 ;  /* 0x0000000200167312 */ /* 0x0080e20000101c00 */
[----:B------:R-:W-:Y:S05]  /*4ff0*/  BRA `(.L_x_3479) ;  /* 0x0000000c00347947 */ /* 0x000fea0003800000 */
.L_x_3475:
        /* <DEDUP_REMOVED lines=10> */
.L_x_3483:
[----:B------:R-:W3:Y:S02]  /*50a0*/  LDG.E.U16 R0, desc[UR36][R2.64] ;  /* 0x0000002402007981 */ /* 0x000ee4000c1e1500 */
[----:B---3--:R-:W-:-:S05]  /*50b0*/  HADD2.F32 R0, -RZ, R0.H0_H0 ;  /* 0x20000000ff007230 */ /* 0x008fca0000004100 */
[----:B------:R-:W-:-:S04]  /*50c0*/  FMUL.FTZ R0, R0, 1 ;  /* 0x3f80000000007820 */ /* 0x000fc80000410000 */
[----:B------:R0:W3:Y:S01]  /*50d0*/  F2F.F64.F32 R22, R0 ;  /* 0x0000000000167310 */ /* 0x0000e20000201800 */
[----:B------:R-:W-:Y:S05]  /*50e0*/  BRA `(.L_x_3479) ;  /* 0x0000000800f87947 */ /* 0x000fea0003800000 */
.L_x_3482:
        /* <DEDUP_REMOVED lines=10> */
.L_x_3485:
[----:B------:R-:W3:Y:S02]  /*5190*/  LDG.E.U16 R2, desc[UR36][R2.64] ;  /* 0x0000002402027981 */ /* 0x000ee4000c1e1500 */
[----:B---3--:R-:W-:-:S05]  /*51a0*/  HADD2.F32 R0, -RZ, R2.H0_H0 ;  /* 0x20000002ff007230 */ /* 0x008fca0000004100 */
[----:B------:R-:W-:-:S04]  /*51b0*/  FMUL.FTZ R0, R0, 1 ;  /* 0x3f80000000007820 */ /* 0x000fc80000410000 */
[----:B------:R0:W3:Y:S01]  /*51c0*/  F2F.F64.F32 R22, R0 ;  /* 0x0000000000167310 */ /* 0x0000e20000201800 */
[----:B------:R-:W-:Y:S05]  /*51d0*/  BRA `(.L_x_3479) ;  /* 0x0000000800bc7947 */ /* 0x000fea0003800000 */
.L_x_3484:
[----:B------:R0:W5:Y:S01]  /*51e0*/  LDG.E.64 R22, desc[UR36][R2.64] ;  /* 0x0000002402167981 */ /* 0x000162000c1e1b00 */
[----:B------:R-:W-:Y:S05]  /*51f0*/  BRA `(.L_x_3479) ;  /* 0x0000000800b47947 */ /* 0x000fea0003800000 */
.L_x_3474:
        /* <DEDUP_REMOVED lines=13> */
.L_x_3488:
[----:B------:R0:W5:Y:S01]  /*52d0*/  LDG.E.64 R22, desc[UR36][R2.64] ;  /* 0x0000002402167981 */ /* 0x000162000c1e1b00 */
[----:B------:R-:W-:Y:S05]  /*52e0*/  BRA `(.L_x_3479) ;  /* 0x0000000800787947 */ /* 0x000fea0003800000 */
.L_x_3487:
        /* <DEDUP_REMOVED lines=28> */
.L_x_3490:
        /* <DEDUP_REMOVED lines=15> */
.L_x_3489:
[----:B------:R-:W3:Y:S02]  /*55a0*/  LDG.E.U16 R0, desc[UR36][R2.64] ;  /* 0x0000002402007981 */ /* 0x000ee4000c1e1500 */
[----:B---3--:R-:W-:-:S04]  /*55b0*/  IMAD.U32 R0, R0, 0x10000, RZ ;  /* 0x0001000000007824 */ /* 0x008fc800078e00ff */
[----:B------:R-:W-:-:S04]  /*55c0*/  FMUL.FTZ R0, R0, 1 ;  /* 0x3f80000000007820 */ /* 0x000fc80000410000 */
[----:B------:R0:W3:Y:S01]  /*55d0*/  F2F.F64.F32 R22, R0 ;  /* 0x0000000000167310 */ /* 0x0000e20000201800 */
[----:B------:R-:W-:Y:S05]  /*55e0*/  BRA `(.L_x_3479) ;  /* 0x0000000400b87947 */ /* 0x000fea0003800000 */
.L_x_3486:
        /* <DEDUP_REMOVED lines=11> */
.L_x_3493:
        /* <DEDUP_REMOVED lines=21> */
.L_x_3497:
[----:B------:R-:W-:Y:S05]  /*57f0*/  BSYNC B1 ;  /* 0x0000000000017941 */ /* 0x000fea0003800000 */
.L_x_3496:
[----:B------:R-:W-:Y:S01]  /*5800*/  LEA R3, R0, 0x3b800000, 0x17 ;  /* 0x3b80000000037811 */ /* 0x000fe200078eb8ff */
[----:B------:R-:W-:-:S05]  /*5810*/  IMAD.SHL.U32 R0, R2, 0x100000, RZ ;  /* 0x0010000002007824 */ /* 0x000fca00078e00ff */
[----:B------:R-:W-:-:S07]  /*5820*/  LOP3.LUT R0, R3, R0, R4, 0xfe, !PT ;  /* 0x0000000003007212 */ /* 0x000fce00078efe04 */
.L_x_3495:
[----:B------:R-:W-:Y:S05]  /*5830*/  BSYNC B0 ;  /* 0x0000000000007941 */ /* 0x000fea0003800000 */
.L_x_3494:
[----:B------:R-:W-:-:S04]  /*5840*/  FMUL.FTZ R0, R0, 1 ;  /* 0x3f80000000007820 */ /* 0x000fc80000410000 */
[----:B------:R0:W3:Y:S01]  /*5850*/  F2F.F64.F32 R22, R0 ;  /* 0x0000000000167310 */ /* 0x0000e20000201800 */
[----:B------:R-:W-:Y:S05]  /*5860*/  BRA `(.L_x_3479) ;  /* 0x0000000400187947 */ /* 0x000fea0003800000 */
.L_x_3492:
        /* <DEDUP_REMOVED lines=21> */
.L_x_3501:
[----:B------:R-:W-:Y:S05]  /*59c0*/  BSYNC B1 ;  /* 0x0000000000017941 */ /* 0x000fea0003800000 */
.L_x_3500:
[----:B------:R-:W-:Y:S01]  /*59d0*/  LEA R3, R0, 0x37800000, 0x17 ;  /* 0x3780000000037811 */ /* 0x000fe200078eb8ff */
[----:B------:R-:W-:-:S05]  /*59e0*/  IMAD.SHL.U32 R0, R2, 0x200000, RZ ;  /* 0x0020000002007824 */ /* 0x000fca00078e00ff */
[----:B------:R-:W-:-:S07]  /*59f0*/  LOP3.LUT R0, R3, R0, R4, 0xfe, !PT ;  /* 0x0000000003007212 */ /* 0x000fce00078efe04 */
.L_x_3499:
[----:B------:R-:W-:Y:S05]  /*5a00*/  BSYNC B0 ;  /* 0x0000000000007941 */ /* 0x000fea0003800000 */
.L_x_3498:
[----:B------:R-:W-:-:S04]  /*5a10*/  FMUL.FTZ R0, R0, 1 ;  /* 0x3f80000000007820 */ /* 0x000fc80000410000 */
[----:B------:R0:W3:Y:S01]  /*5a20*/  F2F.F64.F32 R22, R0 ;  /* 0x0000000000167310 */ /* 0x0000e20000201800 */
[----:B------:R-:W-:Y:S05]  /*5a30*/  BRA `(.L_x_3479) ;  /* 0x0000000000a47947 */ /* 0x000fea0003800000 */
.L_x_3491:
        /* <DEDUP_REMOVED lines=14> */
.L_x_3505:
[----:B------:R-:W-:Y:S05]  /*5b20*/  BSYNC B0 ;  /* 0x0000000000007941 */ /* 0x000fea0003800000 */
.L_x_3504:
[----:B------:R-:W-:-:S04]  /*5b30*/  FMUL.FTZ R0, R0, 1 ;  /* 0x3f80000000007820 */ /* 0x000fc80000410000 */
[----:B------:R0:W3:Y:S01]  /*5b40*/  F2F.F64.F32 R22, R0 ;  /* 0x0000000000167310 */ /* 0x0000e20000201800 */
[----:B------:R-:W-:Y:S05]  /*5b50*/  BRA `(.L_x_3479) ;  /* 0x00000000005c7947 */ /* 0x000fea0003800000 */
.L_x_3478:
        /* <DEDUP_REMOVED lines=16> */
.L_x_3506:
[----:B------:R-:W-:Y:S01]  /*5c60*/  CS2R R22, SRZ ;  /* 0x0000000000167805 */ /* 0x000fe2000001ff00 */
[----:B------:R-:W-:Y:S06]  /*5c70*/  BRA `(.L_x_3479) ;  /* 0x0000000000147947 */ /* 0x000fec0003800000 */
.L_x_3503:
[----:B------:R-:W3:Y:S02]  /*5c80*/  LDG.E.64 R22, desc[UR36][R2.64] ;  /* 0x0000002402167981 */ /* 0x000ee4000c1e1b00 */
[----:B---3--:R-:W0:Y:S01]  /*5c90*/  I2F.F64.U64 R22, R22 ;  /* 0x0000001600167312 */ /* 0x008e220000301800 */
[----:B------:R-:W-:Y:S05]  /*5ca0*/  BRA `(.L_x_3479) ;  /* 0x0000000000087947 */ /* 0x000fea0003800000 */
.L_x_3502:
[----:B------:R-:W3:Y:S02]  /*5cb0*/  LDG.E R2, desc[UR36][R2.64] ;  /* 0x0000002402027981 */ /* 0x000ee4000c1e1900 */
[----:B---3--:R0:W3:Y:S02]  /*5cc0*/  I2F.F64.U32 R22, R2 ;  /* 0x0000000200167312 */ /* 0x0080e40000201800 */
.L_x_3479:
[----:B------:R-:W-:-:S07]  /*5cd0*/  VIADD R28, R28, 0x80 ;  /* 0x000000801c1c7836 */ /* 0x000fce0000000000 */
.L_x_3440:
[----:B------:R-:W-:Y:S05]  /*5ce0*/  BSYNC B6 ;  /* 0x0000000000067941 */ /* 0x000fea0003800000 */
.L_x_3439:
        /* <DEDUP_REMOVED lines=24> */
.L_x_3512:
[----:B------:R-:W3:Y:S02]  /*5e70*/  LDG.E.U8 R2, desc[UR36][R2.64] ;  /* 0x0000002402027981 */ /* 0x000ee4000c1e1100 */
[----:B---3--:R0:W3:Y:S01]  /*5e80*/  I2F.F64.U16 R32, R2 ;  /* 0x0000000200207312 */ /* 0x0080e20000101800 */
[----:B------:R-:W-:Y:S05]  /*5e90*/  BRA `(.L_x_3514) ;  /* 0x0000000c00707947 */ /* 0x000fea0003800000 */
.L_x_3511:
        /* <DEDUP_REMOVED lines=9> */
.L_x_3516:
[----:B------:R-:W3:Y:S02]  /*5f30*/  LDG.E R2, desc[UR36][R2.64] ;  /* 0x0000002402027981 */ /* 0x000ee4000c1e1900 */
[----:B---3--:R0:W3:Y:S01]  /*5f40*/  I2F.F64 R32, R2 ;  /* 0x0000000200207312 */ /* 0x0080e20000201c00 */
[----:B------:R-:W-:Y:S05]  /*5f50*/  BRA `(.L_x_3514) ;  /* 0x0000000c00407947 */ /* 0x000fea0003800000 */
.L_x_3515:
[----:B------:R-:W3:Y:S02]  /*5f60*/  LDG.E.U16 R2, desc[UR36][R2.64] ;  /* 0x0000002402027981 */ /* 0x000ee4000c1e1500 */
[----:B---3--:R0:W3:Y:S01]  /*5f70*/  I2F.F64.S16 R32, R2 ;  /* 0x0000000200207312 */ /* 0x0080e20000101c00 */
[----:B------:R-:W-:Y:S05]  /*5f80*/  BRA `(.L_x_3514) ;  /* 0x0000000c00347947 */ /* 0x000fea0003800000 */
.L_x_3510:
        /* <DEDUP_REMOVED lines=10> */
.L_x_3518:
[----:B------:R-:W3:Y:S02]  /*6030*/  LDG.E.U16 R0, desc[UR36][R2.64] ;  /* 0x0000002402007981 */ /* 0x000ee4000c1e1500 */
[----:B---3--:R-:W-:-:S05]  /*6040*/  HADD2.F32 R0, -RZ, R0.H0_H0 ;  /* 0x20000000ff007230 */ /* 0x008fca0000004100 */
[----:B------:R-:W-:-:S04]  /*6050*/  FMUL.FTZ R0, R0, 1 ;  /* 0x3f80000000007820 */ /* 0x000fc80000410000 */
[----:B------:R0:W3:Y:S01]  /*6060*/  F2F.F64.F32 R32, R0 ;  /* 0x0000000000207310 */ /* 0x0000e20000201800 */
[----:B------:R-:W-:Y:S05]  /*6070*/  BRA `(.L_x_3514) ;  /* 0x0000000800f87947 */ /* 0x000fea0003800000 */
.L_x_3517:
        /* <DEDUP_REMOVED lines=10> */
.L_x_3520:
[----:B------:R-:W3:Y:S02]  /*6120*/  LDG.E.U16 R2, desc[UR36][R2.64] ;  /* 0x0000002402027981 */ /* 0x000ee4000c1e1500 */
[----:B---3--:R-:W-:-:S05]  /*6130*/  HADD2.F32 R0, -RZ, R2.H0_H0 ;  /* 0x20000002ff007230 */ /* 0x008fca0000004100 */
[----:B------:R-:W-:-:S04]  /*6140*/  FMUL.FTZ R0, R0, 1 ;  /* 0x3f80000000007820 */ /* 0x000fc80000410000 */
[----:B------:R0:W3:Y:S01]  /*6150*/  F2F.F64.F32 R32, R0 ;  /* 0x0000000000207310 */ /* 0x0000e20000201800 */
[----:B------:R-:W-:Y:S05]  /*6160*/  BRA `(.L_x_3514) ;  /* 0x0000000800bc7947 */ /* 0x000fea0003800000 */
.L_x_3519:
[----:B------:R0:W5:Y:S01]  /*6170*/  LDG.E.64 R32, desc[UR36][R2.64] ;  /* 0x0000002402207981 */ /* 0x000162000c1e1b00 */
[----:B------:R-:W-:Y:S05]  /*6180*/  BRA `(.L_x_3514) ;  /* 0x0000000800b47947 */ /* 0x000fea0003800000 */
.L_x_3509:
        /* <DEDUP_REMOVED lines=13> */
.L_x_3523:
[----:B------:R0:W5:Y:S01]  /*6260*/  LDG.E.64 R32, desc[UR36][R2.64] ;  /* 0x0000002402207981 */ /* 0x000162000c1e1b00 */
[----:B------:R-:W-:Y:S05]  /*6270*/  BRA `(.L_x_3514) ;  /* 0x0000000800787947 */ /* 0x000fea0003800000 */
.L_x_3522:
        /* <DEDUP_REMOVED lines=28> */
.L_x_3525:
        /* <DEDUP_REMOVED lines=15> */
.L_x_3524:
[----:B------:R-:W3:Y:S02]  /*6530*/  LDG.E.U16 R0, desc[UR36][R2.64] ;  /* 0x0000002402007981 */ /* 0x000ee4000c1e1500 */
[----:B---3--:R-:W-:-:S04]  /*6540*/  IMAD.U32 R0, R0, 0x10000, RZ ;  /* 0x0001000000007824 */ /* 0x008fc800078e00ff */
[----:B------:R-:W-:-:S04]  /*6550*/  FMUL.FTZ R0, R0, 1 ;  /* 0x3f80000000007820 */ /* 0x000fc80000410000 */
[----:B------:R0:W3:Y:S01]  /*6560*/  F2F.F64.F32 R32, R0 ;  /* 0x0000000000207310 */ /* 0x0000e20000201800 */
[----:B------:R-:W-:Y:S05]  /*6570*/  BRA `(.L_x_3514) ;  /* 0x0000000400b87947 */ /* 0x000fea0003800000 */
.L_x_3521:
        /* <DEDUP_REMOVED lines=11> */
.L_x_3528:
        /* <DEDUP_REMOVED lines=21> */
.L_x_3532:
[----:B------:R-:W-:Y:S05]  /*6780*/  BSYNC B1 ;  /* 0x0000000000017941 */ /* 0x000fea0003800000 */
.L_x_3531:
[----:B------:R-:W-:Y:S01]  /*6790*/  LEA R3, R0, 0x3b800000, 0x17 ;  /* 0x3b80000000037811 */ /* 0x000fe200078eb8ff */
[----:B------:R-:W-:-:S05]  /*67a0*/  IMAD.SHL.U32 R0, R2, 0x100000, RZ ;  /* 0x0010000002007824 */ /* 0x000fca00078e00ff */
[----:B------:R-:W-:-:S07]  /*67b0*/  LOP3.LUT R0, R3, R0, R4, 0xfe, !PT ;  /* 0x0000000003007212 */ /* 0x000fce00078efe04 */
.L_x_3530:
[----:B------:R-:W-:Y:S05]  /*67c0*/  BSYNC B0 ;  /* 0x0000000000007941 */ /* 0x000fea0003800000 */
.L_x_3529:
[----:B------:R-:W-:-:S04]  /*67d0*/  FMUL.FTZ R0, R0, 1 ;  /* 0x3f80000000007820 */ /* 0x000fc80000410000 */
[----:B------:R0:W3:Y:S01]  /*67e0*/  F2F.F64.F32 R32, R0 ;  /* 0x0000000000207310 */ /* 0x0000e20000201800 */
[----:B------:R-:W-:Y:S05]  /*67f0*/  BRA `(.L_x_3514) ;  /* 0x0000000400187947 */ /* 0x000fea0003800000 */
.L_x_3527:
        /* <DEDUP_REMOVED lines=21> */
.L_x_3536:
[----:B------:R-:W-:Y:S05]  /*6950*/  BSYNC B1 ;  /* 0x0000000000017941 */ /* 0x000fea0003800000 */
.L_x_3535:
[----:B------:R-:W-:Y:S01]  /*6960*/  LEA R3, R0, 0x37800000, 0x17 ;  /* 0x3780000000037811 */ /* 0x000fe200078eb8ff */
[----:B------:R-:W-:-:S05]  /*6970*/  IMAD.SHL.U32 R0, R2, 0x200000, RZ ;  /* 0x0020000002007824 */ /* 0x000fca00078e00ff */
[----:B------:R-:W-:-:S07]  /*6980*/  LOP3.LUT R0, R3, R0, R4, 0xfe, !PT ;  /* 0x0000000003007212 */ /* 0x000fce00078efe04 */
.L_x_3534:
[----:B------:R-:W-:Y:S05]  /*6990*/  BSYNC B0 ;  /* 0x0000000000007941 */ /* 0x000fea0003800000 */
.L_x_3533:
[----:B------:R-:W-:-:S04]  /*69a0*/  FMUL.FTZ R0, R0, 1 ;  /* 0x3f80000000007820 */ /* 0x000fc80000410000 */
[----:B------:R0:W3:Y:S01]  /*69b0*/  F2F.F64.F32 R32, R0 ;  /* 0x0000000000207310 */ /* 0x0000e20000201800 */
[----:B------:R-:W-:Y:S05]  /*69c0*/  BRA `(.L_x_3514) ;  /* 0x0000000000a47947 */ /* 0x000fea0003800000 */
.L_x_3526:
        /* <DEDUP_REMOVED lines=14> */
.L_x_3540:
[----:B------:R-:W-:Y:S05]  /*6ab0*/  BSYNC B0 ;  /* 0x0000000000007941 */ /* 0x000fea0003800000 */
.L_x_3539:
[----:B------:R-:W-:-:S04]  /*6ac0*/  FMUL.FTZ R0, R0, 1 ;  /* 0x3f80000000007820 */ /* 0x000fc80000410000 */
[----:B------:R0:W3:Y:S01]  /*6ad0*/  F2F.F64.F32 R32, R0 ;  /* 0x0000000000207310 */ /* 0x0000e20000201800 */
[----:B------:R-:W-:Y:S05]  /*6ae0*/  BRA `(.L_x_3514) ;  /* 0x00000000005c7947 */ /* 0x000fea0003800000 */
.L_x_3513:
        /* <DEDUP_REMOVED lines=16> */
.L_x_3541:
[----:B------:R-:W-:Y:S01]  /*6bf0*/  CS2R R32, SRZ ;  /* 0x0000000000207805 */ /* 0x000fe2000001ff00 */
[----:B------:R-:W-:Y:S06]  /*6c00*/  BRA `(.L_x_3514) ;  /* 0x0000000000147947 */ /* 0x000fec0003800000 */
.L_x_3538:
[----:B------:R-:W3:Y:S02]  /*6c10*/  LDG.E.64 R32, desc[UR36][R2.64] ;  /* 0x0000002402207981 */ /* 0x000ee4000c1e1b00 */
[----:B---3--:R-:W0:Y:S01]  /*6c20*/  I2F.F64.U64 R32, R32 ;  /* 0x0000002000207312 */ /* 0x008e220000301800 */
[----:B------:R-:W-:Y:S05]  /*6c30*/  BRA `(.L_x_3514) ;  /* 0x0000000000087947 */ /* 0x000fea0003800000 */
.L_x_3537:
[----:B------:R-:W3:Y:S02]  /*6c40*/  LDG.E R2, desc[UR36][R2.64] ;  /* 0x0000002402027981 */ /* 0x000ee4000c1e1900 */
[----:B---3--:R0:W3:Y:S02]  /*6c50*/  I2F.F64.U32 R32, R2 ;  /* 0x0000000200207312 */ /* 0x0080e40000201800 */
.L_x_3514:
[----:B0-----:R-:W0:Y:S01]  /*6c60*/  LDC.U8 R4, c[0x0][0x25d] ;  /* 0x00009740ff047b82 */ /* 0x001e220000000000 */
[----:B------:R-:W-:Y:S02]  /*6c70*/  ULDC UR4, c[0x0][0x264] ;  /* 0x0000990000047ab9 */ /* 0x000fe40000000800 */
[----:B------:R-:W-:-:S05]  /*6c80*/  IMAD R5, R28, UR4, RZ ;  /* 0x000000041c057c24 */ /* 0x000fca000f8e02ff */
[----:B------:R-:W1:Y:S01]  /*6c90*/  LDC.64 R2, c[0x0][0x250] ;  /* 0x00009400ff027b82 */ /* 0x000e620000000a00 */
[----:B0-----:R-:W-:-:S04]  /*6ca0*/  PRMT R0, R4, 0x9910, RZ ;  /* 0x0000991004007816 */ /* 0x001fc800000000ff */
[----:B------:R-:W-:Y:S02]  /*6cb0*/  ISETP.GT.AND P1, PT, R0, 0x9, PT ;  /* 0x000000090000780c */ /* 0x000fe40003f24270 */
[----:B-1----:R-:W-:-:S05]  /*6cc0*/  IADD3 R2, P0, R5, R2, RZ ;  /* 0x0000000205027210 */ /* 0x002fca0007f1e0ff */
        /* <DEDUP_REMOVED lines=13> */
.L_x_3545:
[----:B------:R-:W2:Y:S02]  /*6da0*/  LDG.E.U8 R2, desc[UR36][R2.64] ;  /* 0x0000002402027981 */ /* 0x000ea4000c1e1100 */
[----:B--2---:R0:W1:Y:S01]  /*6db0*/  I2F.F64.U16 R26, R2 ;  /* 0x00000002001a7312 */ /* 0x0040620000101800 */
[----:B------:R-:W-:Y:S05]  /*6dc0*/  BRA `(.L_x_3508) ;  /* 0x0000000c006c7947 */ /* 0x000fea0003800000 */
.L_x_3544:
        /* <DEDUP_REMOVED lines=9> */
.L_x_3548:
[----:B------:R-:W2:Y:S02]  /*6e60*/  LDG.E R2, desc[UR36][R2.64] ;  /* 0x0000002402027981 */ /* 0x000ea4000c1e1900 */
[----:B--2---:R0:W1:Y:S01]  /*6e70*/  I2F.F64 R26, R2 ;  /* 0x00000002001a7312 */ /* 0x0040620000201c00 */
[----:B------:R-:W-:Y:S05]  /*6e80*/  BRA `(.L_x_3508) ;  /* 0x0000000c003c7947 */ /* 0x000fea0003800000 */
.L_x_3547:
[----:B------:R-:W2:Y:S02]  /*6e90*/  LDG.E.U16 R2, desc[UR36][R2.64] ;  /* 0x0000002402027981 */ /* 0x000ea4000c1e1500 */
[----:B--2---:R0:W1:Y:S01]  /*6ea0*/  I2F.F64.S16 R26, R2 ;  /* 0x00000002001a7312 */ /* 0x0040620000101c00 */
[----:B------:R-:W-:Y:S05]  /*6eb0*/  BRA `(.L_x_3508) ;  /* 0x0000000c00307947 */ /* 0x000fea0003800000 */
.L_x_3543:
        /* <DEDUP_REMOVED lines=10> */
.L_x_3550:
[----:B------:R-:W2:Y:S02]  /*6f60*/  LDG.E.U16 R0, desc[UR36][R2.64] ;  /* 0x0000002402007981 */ /* 0x000ea4000c1e1500 */
[----:B--2---:R-:W-:-:S05]  /*6f70*/  HADD2.F32 R0, -RZ, R0.H0_H0 ;  /* 0x20000000ff007230 */ /* 0x004fca0000004100 */
[----:B------:R-:W-:-:S04]  /*6f80*/  FMUL.FTZ R0, R0, 1 ;  /* 0x3f80000000007820 */ /* 0x000fc80000410000 */
[----:B------:R0:W1:Y:S01]  /*6f90*/  F2F.F64.F32 R26, R0 ;  /* 0x00000000001a7310 */ /* 0x0000620000201800 */
[----:B------:R-:W-:Y:S05]  /*6fa0*/  BRA `(.L_x_3508) ;  /* 0x0000000800f47947 */ /* 0x000fea0003800000 */
.L_x_3549:
        /* <DEDUP_REMOVED lines=10> */
.L_x_3552:
[----:B------:R-:W2:Y:S02]  /*7050*/  LDG.E.U16 R2, desc[UR36][R2.64] ;  /* 0x0000002402027981 */ /* 0x000ea4000c1e1500 */
[----:B--2---:R-:W-:-:S05]  /*7060*/  HADD2.F32 R0, -RZ, R2.H0_H0 ;  /* 0x20000002ff007230 */ /* 0x004fca0000004100 */
[----:B------:R-:W-:-:S04]  /*7070*/  FMUL.FTZ R0, R0, 1 ;  /* 0x3f80000000007820 */ /* 0x000fc80000410000 */
[----:B------:R0:W1:Y:S01]  /*7080*/  F2F.F64.F32 R26, R0 ;  /* 0x00000000001a7310 */ /* 0x0000620000201800 */
[----:B------:R-:W-:Y:S05]  /*7090*/  BRA `(.L_x_3508) ;  /* 0x0000000800b87947 */ /* 0x000fea0003800000 */
.L_x_3551:
[----:B------:R0:W5:Y:S01]  /*70a0*/  LDG.E.64 R26, desc[UR36][R2.64] ;  /* 0x00000024021a7981 */ /* 0x000162000c1e1b00 */
[----:B------:R-:W-:Y:S05]  /*70b0*/  BRA `(.L_x_3508) ;  /* 0x0000000800b07947 */ /* 0x000fea0003800000 */
.L_x_3542:
        /* <DEDUP_REMOVED lines=13> */
.L_x_3555:
[----:B------:R0:W5:Y:S01]  /*7190*/  LDG.E.64 R26, desc[UR36][R2.64] ;  /* 0x00000024021a7981 */ /* 0x000162000c1e1b00 */
[----:B------:R-:W-:Y:S05]  /*71a0*/  BRA `(.L_x_3508) ;  /* 0x0000000800747947 */ /* 0x000fea0003800000 */
.L_x_3554:
        /* <DEDUP_REMOVED lines=28> */
.L_x_3557:
        /* <DEDUP_REMOVED lines=15> */
.L_x_3556:
[----:B------:R-:W2:Y:S02]  /*7460*/  LDG.E.U16 R0, desc[UR36][R2.64] ;  /* 0x0000002402007981 */ /* 0x000ea4000c1e1500 */
[----:B--2---:R-:W-:-:S04]  /*7470*/  IMAD.U32 R0, R0, 0x10000, RZ ;  /* 0x0001000000007824 */ /* 0x004fc800078e00ff */
[----:B------:R-:W-:-:S04]  /*7480*/  FMUL.FTZ R0, R0, 1 ;  /* 0x3f80000000007820 */ /* 0x000fc80000410000 */
[----:B------:R0:W1:Y:S01]  /*7490*/  F2F.F64.F32 R26, R0 ;  /* 0x00000000001a7310 */ /* 0x0000620000201800 */
[----:B------:R-:W-:Y:S05]  /*74a0*/  BRA `(.L_x_3508) ;  /* 0x0000000400b47947 */ /* 0x000fea0003800000 */
.L_x_3553:
        /* <DEDUP_REMOVED lines=11> */
.L_x_3560:
        /* <DEDUP_REMOVED lines=21> */
.L_x_3564:
[----:B------:R-:W-:Y:S05]  /*76b0*/  BSYNC B1 ;  /* 0x0000000000017941 */ /* 0x000fea0003800000 */
.L_x_3563:
[----:B------:R-:W-:Y:S01]  /*76c0*/  LEA R3, R0, 0x3b800000, 0x17 ;  /* 0x3b80000000037811 */ /* 0x000fe200078eb8ff */
[----:B------:R-:W-:-:S05]  /*76d0*/  IMAD.SHL.U32 R0, R2, 0x100000, RZ ;  /* 0x0010000002007824 */ /* 0x000fca00078e00ff */
[----:B------:R-:W-:-:S07]  /*76e0*/  LOP3.LUT R0, R3, R0, R4, 0xfe, !PT ;  /* 0x0000000003007212 */ /* 0x000fce00078efe04 */
.L_x_3562:
[----:B------:R-:W-:Y:S05]  /*76f0*/  BSYNC B0 ;  /* 0x0000000000007941 */ /* 0x000fea0003800000 */
.L_x_3561:
[----:B------:R-:W-:-:S04]  /*7700*/  FMUL.FTZ R0, R0, 1 ;  /* 0x3f80000000007820 */ /* 0x000fc80000410000 */
[----:B------:R0:W1:Y:S01]  /*7710*/  F2F.F64.F32 R26, R0 ;  /* 0x00000000001a7310 */ /* 0x0000620000201800 */
[----:B------:R-:W-:Y:S05]  /*7720*/  BRA `(.L_x_3508) ;  /* 0x0000000400147947 */ /* 0x000fea0003800000 */
.L_x_3559:
        /* <DEDUP_REMOVED lines=21> */
.L_x_3568:
[----:B------:R-:W-:Y:S05]  /*7880*/  BSYNC B1 ;  /* 0x0000000000017941 */ /* 0x000fea0003800000 */
.L_x_3567:
[----:B------:R-:W-:Y:S01]  /*7890*/  LEA R3, R0, 0x37800000, 0x17 ;  /* 0x3780000000037811 */ /* 0x000fe200078eb8ff */
[----:B------:R-:W-:-:S05]  /*78a0*/  IMAD.SHL.U32 R0, R2, 0x200000, RZ ;  /* 0x0020000002007824 */ /* 0x000fca00078e00ff */
[----:B------:R-:W-:-:S07]  /*78b0*/  LOP3.LUT R0, R3, R0, R4, 0xfe, !PT ;  /* 0x0000000003007212 */ /* 0x000fce00078efe04 */
.L_x_3566:
[----:B------:R-:W-:Y:S05]  /*78c0*/  BSYNC B0 ;  /* 0x0000000000007941 */ /* 0x000fea0003800000 */
.L_x_3565:
[----:B------:R-:W-:-:S04]  /*78d0*/  FMUL.FTZ R0, R0, 1 ;  /* 0x3f80000000007820 */ /* 0x000fc80000410000 */
[----:B------:R0:W1:Y:S01]  /*78e0*/  F2F.F64.F32 R26, R0 ;  /* 0x00000000001a7310 */ /* 0x0000620000201800 */
[----:B------:R-:W-:Y:S05]  /*78f0*/  BRA `(.L_x_3508) ;  /* 0x0000000000a07947 */ /* 0x000fea0003800000 */
.L_x_3558:
        /* <DEDUP_REMOVED lines=14> */
.L_x_3572:
[----:B------:R-:W-:Y:S05]  /*79e0*/  BSYNC B0 ;  /* 0x0000000000007941 */ /* 0x000fea0003800000 */
.L_x_3571:
[----:B------:R-:W-:-:S04]  /*79f0*/  FMUL.FTZ R0, R0, 1 ;  /* 0x3f80000000007820 */ /* 0x000fc80000410000 */
[----:B------:R0:W1:Y:S01]  /*7a00*/  F2F.F64.F32 R26, R0 ;  /* 0x00000000001a7310 */ /* 0x0000620000201800 */
[----:B------:R-:W-:Y:S05]  /*7a10*/  BRA `(.L_x_3508) ;  /* 0x0000000000587947 */ /* 0x000fea0003800000 */
.L_x_3546:
        /* <DEDUP_REMOVED lines=16> */
.L_x_3573:
[----:B------:R-:W-:Y:S05]  /*7b20*/  BRA `(.L_x_3508) ;  /* 0x0000000000147947 */ /* 0x000fea0003800000 */
.L_x_3570:
[----:B------:R-:W2:Y:S02]  /*7b30*/  LDG.E.64 R26, desc[UR36][R2.64] ;  /* 0x00000024021a7981 */ /* 0x000ea4000c1e1b00 */
[----:B--2---:R-:W0:Y:S01]  /*7b40*/  I2F.F64.U64 R26, R26 ;  /* 0x0000001a001a7312 */ /* 0x004e220000301800 */
[----:B------:R-:W-:Y:S05]  /*7b50*/  BRA `(.L_x_3508) ;  /* 0x0000000000087947 */ /* 0x000fea0003800000 */
.L_x_3569:
[----:B------:R-:W2:Y:S02]  /*7b60*/  LDG.E R2, desc[UR36][R2.64] ;  /* 0x0000002402027981 */ /* 0x000ea4000c1e1900 */
[----:B--2---:R0:W1:Y:S02]  /*7b70*/  I2F.F64.U32 R26, R2 ;  /* 0x00000002001a7312 */ /* 0x0040640000201800 */
.L_x_3508:
[----:B------:R-:W-:Y:S05]  /*7b80*/  BSYNC B6 ;  /* 0x0000000000067941 */ /* 0x000fea0003800000 */
.L_x_3507:
[----:B0--3--:R-:W0:Y:S01]  /*7b90*/  S2R R2, SR_TID.X ;  /* 0x0000000000027919 */ /* 0x009e220000002100 */
[----:B------:R-:W-:Y:S01]  /*7ba0*/  BSSY B0, `(.L_x_3574) ;  /* 0x0000023000007945 */ /* 0x000fe20003800000 */
[----:B0-----:R-:W-:-:S13]  /*7bb0*/  ISETP.GE.AND P1, PT, R2, R36, PT ;  /* 0x000000240200720c */ /* 0x001fda0003f26270 */
[----:B------:R-:W-:Y:S05]  /*7bc0*/  @P1 BRA `(.L_x_3575) ;  /* 0x0000000000801947 */ /* 0x000fea0003800000 */
[----:B-1---5:R-:W-:Y:S01]  /*7bd0*/  DSETP.GTU.AND P0, PT, R16, -3, PT ;  /* 0xc00800001000742a */ /* 0x022fe20003f0c000 */
[----:B------:R-:W-:-:S13]  /*7be0*/  CS2R R4, SRZ ;  /* 0x0000000000047805 */ /* 0x000fda000001ff00 */
[----:B------:R-:W-:Y:S05]  /*7bf0*/  @!P0 BRA `(.L_x_3575) ;  /* 0x0000000000748947 */ /* 0x000fea0003800000 */
[----:B------:R-:W-:Y:S01]  /*7c00*/  DSETP.GEU.AND P0, PT, R16, 3, PT ;  /* 0x400800001000742a */ /* 0x000fe20003f0e000 */
[----:B----4-:R-:W-:Y:S02]  /*7c10*/  IMAD.MOV.U32 R4, RZ, RZ, R24 ;  /* 0x000000ffff047224 */ /* 0x010fe400078e0018 */
        /* <DEDUP_REMOVED lines=20> */
[----:B------:R-:W-:-:S07]  /*7d60*/  MOV R16, 0x7d80 ;  /* 0x00007d8000107802 */ /* 0x000fce0000000f00 */
[----:B--2---:R-:W-:Y:S05]  /*7d70*/  CALL.REL.NOINC `($__internal_1_$__cuda_sm20_div_rn_f64_full) ;  /* 0x0000005000087944 */ /* 0x004fea0003c00000 */
[----:B------:R-:W-:Y:S02]  /*7d80*/  IMAD.MOV.U32 R4, RZ, RZ, R12 ;  /* 0x000000ffff047224 */ /* 0x000fe400078e000c */
[----:B------:R-:W-:-:S07]  /*7d90*/  IMAD.MOV.U32 R5, RZ, RZ, R13 ;  /* 0x000000ffff057224 */ /* 0x000fce00078e000d */
.L_x_3577:
[----:B------:R-:W-:Y:S05]  /*7da0*/  BSYNC B1 ;  /* 0x0000000000017941 */ /* 0x000fea0003800000 */
.L_x_3576:
[----:B------:R-:W-:-:S08]  /*7db0*/  DADD R4, R4, 0.5 ;  /* 0x3fe0000004047429 */ /* 0x000fd00000000000 */
[----:B------:R-:W-:-:S11]  /*7dc0*/  DMUL R4, R4, R24 ;  /* 0x0000001804047228 */ /* 0x000fd60000000000 */
.L_x_3575:
[----:B------:R-:W-:Y:S05]  /*7dd0*/  BSYNC B0 ;  /* 0x0000000000007941 */ /* 0x000fea0003800000 */
.L_x_3574:
[----:B------:R-:W0:Y:S01]  /*7de0*/  S2R R3, SR_CTAID.X ;  /* 0x0000000000037919 */ /* 0x000e220000002500 */
[----:B------:R-:W0:Y:S01]  /*7df0*/  LDC R0, c[0x0][0x210] ;  /* 0x00008400ff007b82 */ /* 0x000e220000000800 */
[----:B------:R-:W-:Y:S01]  /*7e00*/  VIADD R36, R2, 0x80 ;  /* 0x0000008002247836 */ /* 0x000fe20000000000 */
[----:B------:R-:W-:Y:S01]  /*7e10*/  BSSY B0, `(.L_x_3578) ;  /* 0x0000025000007945 */ /* 0x000fe20003800000 */
[----:B0-----:R-:W-:-:S05]  /*7e20*/  IMAD R0, R3, -0x200, R0 ;  /* 0xfffffe0003007824 */ /* 0x001fca00078e0200 */
[----:B------:R-:W-:-:S13]  /*7e30*/  ISETP.GE.AND P0, PT, R36, R0, PT ;  /* 0x000000002400720c */ /* 0x000fda0003f06270 */
[----:B------:R-:W-:Y:S05]  /*7e40*/  @P0 BRA `(.L_x_3579) ;  /* 0x0000000000840947 */ /* 0x000fea0003800000 */
[----:B--2--5:R-:W-:Y:S01]  /*7e50*/  DSETP.GTU.AND P0, PT, R18, -3, PT ;  /* 0xc00800001200742a */ /* 0x024fe20003f0c000 */
[----:B------:R-:W-:-:S13]  /*7e60*/  CS2R R28, SRZ ;  /* 0x00000000001c7805 */ /* 0x000fda000001ff00 */
[----:B------:R-:W-:Y:S05]  /*7e70*/  @!P0 BRA `(.L_x_3579) ;  /* 0x0000000000788947 */ /* 0x000fea0003800000 */
[----:B------:R-:W-:Y:S01]  /*7e80*/  DSETP.GEU.AND P0, PT, R18, 3, PT ;  /* 0x400800001200742a */ /* 0x000fe20003f0e000 */
[----:B------:R-:W-:Y:S02]  /*7e90*/  IMAD.MOV.U32 R28, RZ, RZ, R30 ;  /* 0x000000ffff1c7224 */ /* 0x000fe400078e001e */
        /* <DEDUP_REMOVED lines=20> */
[----:B-1----:R-:W-:Y:S01]  /*7fe0*/  MOV R16, 0x8010 ;  /* 0x0000801000107802 */ /* 0x002fe20000000f00 */
[----:B------:R-:W-:-:S07]  /*7ff0*/  IMAD.MOV.U32 R17, RZ, RZ, R19 ;  /* 0x000000ffff117224 */ /* 0x000fce00078e0013 */
[----:B----4-:R-:W-:Y:S05]  /*8000*/  CALL.REL.NOINC `($__internal_1_$__cuda_sm20_div_rn_f64_full) ;  /* 0x0000004c00647944 */ /* 0x010fea0003c00000 */
[----:B------:R-:W-:Y:S02]  /*8010*/  IMAD.MOV.U32 R6, RZ, RZ, R12 ;  /* 0x000000ffff067224 */ /* 0x000fe400078e000c */
[----:B------:R-:W-:-:S07]  /*8020*/  IMAD.MOV.U32 R7, RZ, RZ, R13 ;  /* 0x000000ffff077224 */ /* 0x000fce00078e000d */
.L_x_3581:
[----:B------:R-:W-:Y:S05]  /*8030*/  BSYNC B1 ;  /* 0x0000000000017941 */ /* 0x000fea0003800000 */
.L_x_3580:
[----:B------:R-:W-:-:S08]  /*8040*/  DADD R6, R6, 0.5 ;  /* 0x3fe0000006067429 */ /* 0x000fd00000000000 */
[----:B------:R-:W-:-:S11]  /*8050*/  DMUL R28, R6, R30 ;  /* 0x0000001e061c7228 */ /* 0x000fd60000000000 */
.L_x_3579:
[----:B------:R-:W-:Y:S05]  /*8060*/  BSYNC B0 ;  /* 0x0000000000007941 */ /* 0x000fea0003800000 */
.L_x_3578:
[----:B------:R-:W0:Y:S01]  /*8070*/  S2R R0, SR_CTAID.X ;  /* 0x0000000000007919 */ /* 0x000e220000002500 */
[----:B------:R-:W0:Y:S01]  /*8080*/  LDC R3, c[0x0][0x210] ;  /* 0x00008400ff037b82 */ /* 0x000e220000000800 */
[----:B------:R-:W-:Y:S01]  /*8090*/  BSSY B0, `(.L_x_3582) ;  /* 0x0000026000007945 */ /* 0x000fe20003800000 */
[----:B0-----:R-:W-:Y:S02]  /*80a0*/  IMAD R3, R0, -0x200, R3 ;  /* 0xfffffe0000037824 */ /* 0x001fe400078e0203 */
[----:B------:R-:W-:-:S05]  /*80b0*/  VIADD R0, R2, 0x100 ;  /* 0x0000010002007836 */ /* 0x000fca0000000000 */
[----:B------:R-:W-:-:S13]  /*80c0*/  ISETP.GE.AND P0, PT, R0, R3, PT ;  /* 0x000000030000720c */ /* 0x000fda0003f06270 */
[----:B------:R-:W-:Y:S05]  /*80d0*/  @P0 BRA `(.L_x_3583) ;  /* 0x0000000000840947 */ /* 0x000fea0003800000 */
[----:B-----5:R-:W-:Y:S01]  /*80e0*/  DSETP.GTU.AND P0, PT, R22, -3, PT ;  /* 0xc00800001600742a */ /* 0x020fe20003f0c000 */
[----:B----4-:R-:W-:-:S13]  /*80f0*/  CS2R R24, SRZ ;  /* 0x0000000000187805 */ /* 0x010fda000001ff00 */
        /* <DEDUP_REMOVED lines=25> */
[----:B--2---:R-:W-:Y:S05]  /*8290*/  CALL.REL.NOINC `($__internal_1_$__cuda_sm20_div_rn_f64_full) ;  /* 0x0000004800c07944 */ /* 0x004fea0003c00000 */
[----:B------:R-:W-:Y:S02]  /*82a0*/  IMAD.MOV.U32 R6, RZ, RZ, R12 ;  /* 0x000000ffff067224 */ /* 0x000fe400078e000c */
[----:B------:R-:W-:-:S07]  /*82b0*/  IMAD.MOV.U32 R7, RZ, RZ, R13 ;  /* 0x000000ffff077224 */ /* 0x000fce00078e000d */
.L_x_3585:
[----:B------:R-:W-:Y:S05]  /*82c0*/  BSYNC B1 ;  /* 0x0000000000017941 */ /* 0x000fea0003800000 */
.L_x_3584:
[----:B------:R-:W-:-:S08]  /*82d0*/  DADD R6, R6, 0.5 ;  /* 0x3fe0000006067429 */ /* 0x000fd00000000000 */
[----:B------:R-:W-:-:S11]  /*82e0*/  DMUL R24, R6, R34 ;  /* 0x0000002206187228 */ /* 0x000fd60000000000 */
.L_x_3583:
[----:B------:R-:W-:Y:S05]  /*82f0*/  BSYNC B0 ;  /* 0x0000000000007941 */ /* 0x000fea0003800000 */
.L_x_3582:
[----:B------:R-:W0:Y:S01]  /*8300*/  S2R R0, SR_CTAID.X ;  /* 0x0000000000007919 */ /* 0x000e220000002500 */
[----:B------:R-:W0:Y:S01]  /*8310*/  LDC R3, c[0x0][0x210] ;  /* 0x00008400ff037b82 */ /* 0x000e220000000800 */
[----:B------:R-:W-:Y:S01]  /*8320*/  BSSY B0, `(.L_x_3586) ;  /* 0x0000026000007945 */ /* 0x000fe20003800000 */
[----:B0-----:R-:W-:Y:S02]  /*8330*/  IMAD R3, R0, -0x200, R3 ;  /* 0xfffffe0000037824 */ /* 0x001fe400078e0203 */
[----:B------:R-:W-:-:S05]  /*8340*/  VIADD R0, R2, 0x180 ;  /* 0x0000018002007836 */ /* 0x000fca0000000000 */
[----:B------:R-:W-:-:S13]  /*8350*/  ISETP.GE.AND P0, PT, R0, R3, PT ;  /* 0x000000030000720c */ /* 0x000fda0003f06270 */
[----:B------:R-:W-:Y:S05]  /*8360*/  @P0 BRA `(.L_x_3587) ;  /* 0x0000000000840947 */ /* 0x000fea0003800000 */
[----:B-1---5:R-:W-:Y:S01]  /*8370*/  DSETP.GTU.AND P0, PT, R26, -3, PT ;  /* 0xc00800001a00742a */ /* 0x022fe20003f0c000 */
        /* <DEDUP_REMOVED lines=26> */
[----:B--2-4-:R-:W-:Y:S05]  /*8520*/  CALL.REL.NOINC `($__internal_1_$__cuda_sm20_div_rn_f64_full) ;  /* 0x00000048001c7944 */ /* 0x014fea0003c00000 */
[----:B------:R-:W-:Y:S02]  /*8530*/  IMAD.MOV.U32 R6, RZ, RZ, R12 ;  /* 0x000000ffff067224 */ /* 0x000fe400078e000c */
[----:B------:R-:W-:-:S07]  /*8540*/  IMAD.MOV.U32 R7, RZ, RZ, R13 ;  /* 0x000000ffff077224 */ /* 0x000fce00078e000d */
.L_x_3589:
[----:B------:R-:W-:Y:S05]  /*8550*/  BSYNC B1 ;  /* 0x0000000000017941 */ /* 0x000fea0003800000 */
.L_x_3588:
[----:B------:R-:W-:-:S08]  /*8560*/  DADD R6, R6, 0.5 ;  /* 0x3fe0000006067429 */ /* 0x000fd00000000000 */
[----:B------:R-:W-:-:S11]  /*8570*/  DMUL R16, R6, R32 ;  /* 0x0000002006107228 */ /* 0x000fd60000000000 */
.L_x_3587:
[----:B------:R-:W-:Y:S05]  /*8580*/  BSYNC B0 ;  /* 0x0000000000007941 */ /* 0x000fea0003800000 */
.L_x_3586:
[----:B-----5:R-:W0:Y:S01]  /*8590*/  S2R R22, SR_CTAID.X ;  /* 0x0000000000167919 */ /* 0x020e220000002500 */
[----:B--2---:R-:W2:Y:S01]  /*85a0*/  LDC.U8 R18, c[0x0][0x268] ;  /* 0x00009a00ff127b82 */ /* 0x004ea20000000000 */
[----:B------:R-:W-:Y:S04]  /*85b0*/  BSSY B6, `(.L_x_3590) ;  /* 0x0000130000067945 */ /* 0x000fe80003800000 */
[----:B------:R-:W-:Y:S05]  /*85c0*/  @P1 BRA `(.L_x_3591) ;  /* 0x0000001000b81947 */ /* 0x000fea0003800000 */
[----:B------:R-:W0:Y:S01]  /*85d0*/  S2R R0, SR_TID.X ;  /* 0x0000000000007919 */ /* 0x000e220000002100 */
[----:B------:R-:W3:Y:S01]  /*85e0*/  LDC.64 R8, c[0x0][0x240] ;  /* 0x00009000ff087b82 */ /* 0x000ee20000000a00 */
[----:B--2---:R-:W-:Y:S01]  /*85f0*/  PRMT R2, R18, 0x9910, RZ ;  /* 0x0000991012027816 */ /* 0x004fe200000000ff */
[----:B------:R-:W-:Y:S01]  /*8600*/  ULDC UR4, c[0x0][0x26c] ;  /* 0x00009b0000047ab9 */ /* 0x000fe20000000800 */
[----:B0-----:R-:W-:-:S04]  /*8610*/  IMAD R0, R22, 0x200, R0 ;  /* 0x0000020016007824 */ /* 0x001fc800078e0200 */
[----:B------:R-:W-:Y:S02]  /*8620*/  IMAD R3, R0, UR4, RZ ;  /* 0x0000000400037c24 */ /* 0x000fe4000f8e02ff */
[----:B------:R-:W-:-:S03]  /*8630*/  IMAD.MOV.U32 R0, RZ, RZ, R2 ;  /* 0x000000ffff007224 */ /* 0x000fc600078e0002 */
[----:B---3--:R-:W-:Y:S02]  /*8640*/  IADD3 R8, P1, R3, R8, RZ ;  /* 0x0000000803087210 */ /* 0x008fe40007f3e0ff */
[----:B------:R-:W-:-:S03]  /*8650*/  ISETP.GT.AND P0, PT, R0, 0x9, PT ;  /* 0x000000090000780c */ /* 0x000fc60003f04270 */
[----:B------:R-:W-:-:S10]  /*8660*/  IMAD.X R9, RZ, RZ, R9, P1 ;  /* 0x000000ffff097224 */ /* 0x000fd400008e0609 */
        /* <DEDUP_REMOVED lines=9> */
[----:B------:R-:W0:Y:S01]  /*8700*/  F2I.F64.TRUNC R5, R4 ;  /* 0x0000000400057311 */ /* 0x000e22000030d100 */
[----:B------:R-:W-:Y:S01]  /*8710*/  IMAD.MOV.U32 R2, RZ, RZ, R36 ;  /* 0x000000ffff027224 */ /* 0x000fe200078e0024 */
[----:B0-----:R0:W-:Y:S01]  /*8720*/  STG.E.U8 desc[UR36][R8.64], R5 ;  /* 0x0000000508007986 */ /* 0x0011e2000c101124 */
[----:B------:R-:W-:Y:S05]  /*8730*/  BRA `(.L_x_3591) ;  /* 0x00000010005c7947 */ /* 0x000fea0003800000 */
.L_x_3595:
[----:B------:R-:W0:Y:S01]  /*8740*/  F2I.S64.F64.TRUNC R4, R4 ;  /* 0x0000000400047311 */ /* 0x000e22000030d900 */
[----:B------:R-:W-:Y:S02]  /*8750*/  IMAD.MOV.U32 R2, RZ, RZ, R36 ;  /* 0x000000ffff027224 */ /* 0x000fe400078e0024 */
[----:B0-----:R-:W-:-:S05]  /*8760*/  IMAD.MOV.U32 R3, RZ, RZ, R4 ;  /* 0x000000ffff037224 */ /* 0x001fca00078e0004 */
[----:B------:R0:W-:Y:S01]  /*8770*/  STG.E.U8 desc[UR36][R8.64], R3 ;  /* 0x0000000308007986 */ /* 0x0001e2000c101124 */
[----:B------:R-:W-:Y:S05]  /*8780*/  BRA `(.L_x_3591) ;  /* 0x0000001000487947 */ /* 0x000fea0003800000 */
.L_x_3594:
[----:B------:R-:W-:-:S13]  /*8790*/  ISETP.NE.AND P0, PT, R0, 0x2, PT ;  /* 0x000000020000780c */ /* 0x000fda0003f05270 */
[----:B------:R-:W-:Y:S05]  /*87a0*/  @!P0 BRA `(.L_x_3597) ;  /* 0x0000000000308947 */ /* 0x000fea0003800000 */
[----:B------:R-:W-:-:S13]  /*87b0*/  ISETP.NE.AND P0, PT, R0, 0x3, PT ;  /* 0x000000030000780c */ /* 0x000fda0003f05270 */
[----:B------:R-:W-:Y:S05]  /*87c0*/  @!P0 BRA `(.L_x_3598) ;  /* 0x0000000000188947 */ /* 0x000fea0003800000 */
[----:B------:R-:W-:-:S13]  /*87d0*/  ISETP.NE.AND P0, PT, R0, 0x4, PT ;  /* 0x000000040000780c */ /* 0x000fda0003f05270 */
[----:B------:R-:W-:Y:S05]  /*87e0*/  @P0 BRA `(.L_x_3596) ;  /* 0x0000000c00cc0947 */ /* 0x000fea0003800000 */
[----:B------:R-:W0:Y:S01]  /*87f0*/  F2I.S64.F64.TRUNC R4, R4 ;  /* 0x0000000400047311 */ /* 0x000e22000030d900 */
[----:B------:R-:W-:Y:S01]  /*8800*/  IMAD.MOV.U32 R2, RZ, RZ, R36 ;  /* 0x000000ffff027224 */ /* 0x000fe200078e0024 */
[----:B0-----:R0:W-:Y:S01]  /*8810*/  STG.E.64 desc[UR36][R8.64], R4 ;  /* 0x0000000408007986 */ /* 0x0011e2000c101b24 */
[----:B------:R-:W-:Y:S05]  /*8820*/  BRA `(.L_x_3591) ;  /* 0x0000001000207947 */ /* 0x000fea0003800000 */
.L_x_3598:
[----:B------:R-:W0:Y:S01]  /*8830*/  F2I.F64.TRUNC R5, R4 ;  /* 0x0000000400057311 */ /* 0x000e22000030d100 */
[----:B------:R-:W-:Y:S01]  /*8840*/  IMAD.MOV.U32 R2, RZ, RZ, R36 ;  /* 0x000000ffff027224 */ /* 0x000fe200078e0024 */
[----:B0-----:R0:W-:Y:S01]  /*8850*/  STG.E desc[UR36][R8.64], R5 ;  /* 0x0000000508007986 */ /* 0x0011e2000c101924 */
[----:B------:R-:W-:Y:S05]  /*8860*/  BRA `(.L_x_3591) ;  /* 0x0000001000107947 */ /* 0x000fea0003800000 */
.L_x_3597:
[----:B------:R-:W0:Y:S01]  /*8870*/  F2I.F64.TRUNC R5, R4 ;  /* 0x0000000400057311 */ /* 0x000e22000030d100 */
[----:B------:R-:W-:Y:S01]  /*8880*/  IMAD.MOV.U32 R2, RZ, RZ, R36 ;  /* 0x000000ffff027224 */ /* 0x000fe200078e0024 */
[----:B0-----:R0:W-:Y:S01]  /*8890*/  STG.E.U16 desc[UR36][R8.64], R5 ;  /* 0x0000000508007986 */ /* 0x0011e2000c101524 */
[----:B------:R-:W-:Y:S05]  /*88a0*/  BRA `(.L_x_3591) ;  /* 0x0000001000007947 */ /* 0x000fea0003800000 */
.L_x_3593:
        /* <DEDUP_REMOVED lines=10> */
[----:B------:R-:W-:-:S13]  /*8950*/  IMAD.MOV.U32 R2, RZ, RZ, R36 ;  /* 0x000000ffff027224 */ /* 0x000fda00078e0024 */
[----:B0-----:R-:W-:-:S05]  /*8960*/  @!P0 FMUL R3, R3, 1.175494350822287508e-38 ;  /* 0x0080000003038820 */ /* 0x001fca0000400000 */
[----:B------:R0:W-:Y:S01]  /*8970*/  STG.E desc[UR36][R8.64], R3 ;  /* 0x0000000308007986 */ /* 0x0001e2000c101924 */
[----:B------:R-:W-:Y:S05]  /*8980*/  BRA `(.L_x_3591) ;  /* 0x0000000c00c87947 */ /* 0x000fea0003800000 */
.L_x_3600:
[----:B------:R-:W-:Y:S01]  /*8990*/  UMOV UR4, 0xf0000000 ;  /* 0xf000000000047882 */ /* 0x000fe20000000000 */
[----:B------:R-:W-:Y:S01]  /*89a0*/  UMOV UR5, 0x380fffff ;  /* 0x380fffff00057882 */ /* 0x000fe20000000000 */
[----:B------:R-:W0:Y:S01]  /*89b0*/  F2F.F32.F64 R0, R4 ;  /* 0x0000000400007310 */ /* 0x000e220000301000 */
[----:B------:R-:W-:Y:S01]  /*89c0*/  DSETP.GEU.AND P0, PT, |R4|, UR4, PT ;  /* 0x0000000404007e2a */ /* 0x000fe2000bf0e200 */
[----:B------:R-:W-:-:S13]  /*89d0*/  IMAD.MOV.U32 R2, RZ, RZ, R36 ;  /* 0x000000ffff027224 */ /* 0x000fda00078e0024 */
[----:B0-----:R-:W-:-:S05]  /*89e0*/  @!P0 FMUL R0, R0, 1.175494350822287508e-38 ;  /* 0x0080000000008820 */ /* 0x001fca0000400000 */
[----:B------:R-:W-:-:S05]  /*89f0*/  F2FP.F16.F32.PACK_AB R0, RZ, R0 ;  /* 0x00000000ff00723e */ /* 0x000fca00000000ff */
[----:B------:R3:W-:Y:S01]  /*8a00*/  STG.E.U16 desc[UR36][R8.64], R0 ;  /* 0x0000000008007986 */ /* 0x0007e2000c101524 */
[----:B------:R-:W-:Y:S05]  /*8a10*/  BRA `(.L_x_3591) ;  /* 0x0000000c00a47947 */ /* 0x000fea0003800000 */
.L_x_3599:
        /* <DEDUP_REMOVED lines=10> */
[----:B------:R-:W-:Y:S02]  /*8ac0*/  IMAD.MOV.U32 R7, RZ, RZ, RZ ;  /* 0x000000ffff077224 */ /* 0x000fe400078e00ff */
[----:B------:R-:W-:-:S11]  /*8ad0*/  IMAD.MOV.U32 R2, RZ, RZ, R36 ;  /* 0x000000ffff027224 */ /* 0x000fd600078e0024 */
[----:B0-----:R-:W-:-:S05]  /*8ae0*/  @!P0 FMUL R6, R6, 1.175494350822287508e-38 ;  /* 0x0080000006068820 */ /* 0x001fca0000400000 */
[----:B------:R0:W-:Y:S01]  /*8af0*/  STG.E.64 desc[UR36][R8.64], R6 ;  /* 0x0000000608007986 */ /* 0x0001e2000c101b24 */
[----:B------:R-:W-:Y:S05]  /*8b00*/  BRA `(.L_x_3591) ;  /* 0x0000000c00687947 */ /* 0x000fea0003800000 */
.L_x_3602:
[----:B------:R-:W-:Y:S01]  /*8b10*/  UMOV UR4, 0xf0000000 ;  /* 0xf000000000047882 */ /* 0x000fe20000000000 */
[----:B------:R-:W-:Y:S01]  /*8b20*/  UMOV UR5, 0x380fffff ;  /* 0x380fffff00057882 */ /* 0x000fe20000000000 */
[----:B------:R-:W0:Y:S01]  /*8b30*/  F2F.F32.F64 R0, R4 ;  /* 0x0000000400007310 */ /* 0x000e220000301000 */
[----:B------:R-:W-:Y:S01]  /*8b40*/  DSETP.GEU.AND P0, PT, |R4|, UR4, PT ;  /* 0x0000000404007e2a */ /* 0x000fe2000bf0e200 */
[----:B------:R-:W-:-:S13]  /*8b50*/  IMAD.MOV.U32 R2, RZ, RZ, R36 ;  /* 0x000000ffff027224 */ /* 0x000fda00078e0024 */
[----:B0-----:R-:W-:-:S05]  /*8b60*/  @!P0 FMUL R0, R0, 1.175494350822287508e-38 ;  /* 0x0080000000008820 */ /* 0x001fca0000400000 */
[----:B------:R-:W-:-:S04]  /*8b70*/  F2FP.F16.F32.PACK_AB R3, RZ, R0 ;  /* 0x00000000ff03723e */ /* 0x000fc800000000ff */
[----:B------:R-:W-:-:S05]  /*8b80*/  PRMT R3, R3, 0x5410, RZ ;  /* 0x0000541003037816 */ /* 0x000fca00000000ff */
[----:B------:R0:W-:Y:S01]  /*8b90*/  STG.E desc[UR36][R8.64], R3 ;  /* 0x0000000308007986 */ /* 0x0001e2000c101924 */
[----:B------:R-:W-:Y:S05]  /*8ba0*/  BRA `(.L_x_3591) ;  /* 0x0000000c00407947 */ /* 0x000fea0003800000 */
.L_x_3601:
[----:B------:R0:W-:Y:S01]  /*8bb0*/  STG.E.64 desc[UR36][R8.64], R4 ;  /* 0x0000000408007986 */ /* 0x0001e2000c101b24 */
[----:B------:R-:W-:Y:S01]  /*8bc0*/  IMAD.MOV.U32 R2, RZ, RZ, R36 ;  /* 0x000000ffff027224 */ /* 0x000fe200078e0024 */
[----:B------:R-:W-:Y:S06]  /*8bd0*/  BRA `(.L_x_3591) ;  /* 0x0000000c00347947 */ /* 0x000fec0003800000 */
.L_x_3592:
        /* <DEDUP_REMOVED lines=8> */
[----:B------:R-:W-:Y:S01]  /*8c60*/  DSETP.NEU.AND P0, PT, R4, RZ, PT ;  /* 0x000000ff0400722a */ /* 0x000fe20003f0d000 */
[----:B------:R-:W-:-:S05]  /*8c70*/  IMAD.MOV.U32 R2, RZ, RZ, R36 ;  /* 0x000000ffff027224 */ /* 0x000fca00078e0024 */
[----:B------:R-:W-:-:S05]  /*8c80*/  SEL R3, RZ, 0x1, !P0 ;  /* 0x00000001ff037807 */ /* 0x000fca0004000000 */
[----:B------:R0:W-:Y:S01]  /*8c90*/  STG.E.U8 desc[UR36][R8.64], R3 ;  /* 0x0000000308007986 */ /* 0x0001e2000c101124 */
[----:B------:R-:W-:Y:S05]  /*8ca0*/  BRA `(.L_x_3591) ;  /* 0x0000000c00007947 */ /* 0x000fea0003800000 */
.L_x_3605:
[----:B------:R-:W-:Y:S01]  /*8cb0*/  CS2R R6, SRZ ;  /* 0x0000000000067805 */ /* 0x000fe2000001ff00 */
[----:B------:R-:W-:-:S04]  /*8cc0*/  IMAD.MOV.U32 R2, RZ, RZ, R36 ;  /* 0x000000ffff027224 */ /* 0x000fc800078e0024 */
[----:B------:R0:W-:Y:S01]  /*8cd0*/  STG.E.128 desc[UR36][R8.64], R4 ;  /* 0x0000000408007986 */ /* 0x0001e2000c101d24 */
[----:B------:R-:W-:Y:S05]  /*8ce0*/  BRA `(.L_x_3591) ;  /* 0x0000000800f07947 */ /* 0x000fea0003800000 */
.L_x_3604:
        /* <DEDUP_REMOVED lines=25> */
.L_x_3609:
[----:B------:R-:W-:Y:S05]  /*8e80*/  BSYNC B0 ;  /* 0x0000000000007941 */ /* 0x000fea0003800000 */
.L_x_3608:
[----:B------:R-:W-:Y:S01]  /*8e90*/  LOP3.LUT R3, R0, R3, RZ, 0xfc, !PT ;  /* 0x0000000300037212 */ /* 0x000fe200078efcff */
[----:B------:R-:W-:-:S04]  /*8ea0*/  IMAD.MOV.U32 R2, RZ, RZ, R36 ;  /* 0x000000ffff027224 */ /* 0x000fc800078e0024 */
[----:B------:R0:W-:Y:S01]  /*8eb0*/  STG.E.U8 desc[UR36][R8.64], R3 ;  /* 0x0000000308007986 */ /* 0x0001e2000c101124 */
[----:B------:R-:W-:Y:S05]  /*8ec0*/  BRA `(.L_x_3591) ;  /* 0x0000000800787947 */ /* 0x000fea0003800000 */
.L_x_3607:
        /* <DEDUP_REMOVED lines=17> */
.L_x_3611:
[----:B------:R-:W-:Y:S01]  /*8fe0*/  IMAD.MOV.U32 R0, RZ, RZ, 0x7f ;  /* 0x0000007fff007424 */ /* 0x000fe200078e00ff */
[----:B------:R-:W-:-:S04]  /*8ff0*/  ISETP.GT.U32.AND P0, PT, R2, 0x7f800000, PT ;  /* 0x7f8000000200780c */ /* 0x000fc80003f04070 */
[----:B------:R-:W-:-:S09]  /*9000*/  SEL R0, R0, 0x7c, P0 ;  /* 0x0000007c00007807 */ /* 0x000fd20000000000 */
.L_x_3612:
[----:B------:R-:W-:Y:S05]  /*9010*/  BSYNC B0 ;  /* 0x0000000000007941 */ /* 0x000fea0003800000 */
.L_x_3610:
[----:B------:R-:W-:-:S04]  /*9020*/  LOP3.LUT R2, R3, 0x80000000, RZ, 0xc0, !PT ;  /* 0x8000000003027812 */ /* 0x000fc800078ec0ff */
[----:B------:R-:W-:Y:S01]  /*9030*/  SHF.R.U32.HI R3, RZ, 0x18, R2 ;  /* 0x00000018ff037819 */ /* 0x000fe20000011602 */
[----:B------:R-:W-:-:S03]  /*9040*/  IMAD.MOV.U32 R2, RZ, RZ, R36 ;  /* 0x000000ffff027224 */ /* 0x000fc600078e0024 */
[----:B------:R-:W-:-:S05]  /*9050*/  LOP3.LUT R3, R0, R3, RZ, 0xfc, !PT ;  /* 0x0000000300037212 */ /* 0x000fca00078efcff */
[----:B------:R0:W-:Y:S01]  /*9060*/  STG.E.U8 desc[UR36][R8.64], R3 ;  /* 0x0000000308007986 */ /* 0x0001e2000c101124 */
[----:B------:R-:W-:Y:S05]  /*9070*/  BRA `(.L_x_3591) ;  /* 0x00000008000c7947 */ /* 0x000fea0003800000 */
.L_x_3606:
[----:B------:R-:W-:Y:S01]  /*9080*/  UMOV UR4, 0xf0000000 ;  /* 0xf000000000047882 */ /* 0x000fe20000000000 */
[----:B------:R-:W-:Y:S01]  /*9090*/  UMOV UR5, 0x380fffff ;  /* 0x380fffff00057882 */ /* 0x000fe20000000000 */
[----:B------:R-:W0:Y:S01]  /*90a0*/  F2F.F32.F64 R0, R4 ;  /* 0x0000000400007310 */ /* 0x000e220000301000 */
[----:B------:R-:W-:Y:S01]  /*90b0*/  DSETP.GEU.AND P0, PT, |R4|, UR4, PT ;  /* 0x0000000404007e2a */ /* 0x000fe2000bf0e200 */
[----:B------:R-:W-:-:S13]  /*90c0*/  IMAD.MOV.U32 R2, RZ, RZ, R36 ;  /* 0x000000ffff027224 */ /* 0x000fda00078e0024 */
[----:B0-----:R-:W-:-:S05]  /*90d0*/  @!P0 FMUL R0, R0, 1.175494350822287508e-38 ;  /* 0x0080000000008820 */ /* 0x001fca0000400000 */
[----:B------:R-:W-:-:S05]  /*90e0*/  F2FP.BF16.F32.PACK_AB R0, RZ, R0 ;  /* 0x00000000ff00723e */ /* 0x000fca00000010ff */
[----:B------:R0:W-:Y:S01]  /*90f0*/  STG.E.U16 desc[UR36][R8.64], R0 ;  /* 0x0000000008007986 */ /* 0x0001e2000c101524 */
[----:B------:R-:W-:Y:S05]  /*9100*/  BRA `(.L_x_3591) ;  /* 0x0000000400e87947 */ /* 0x000fea0003800000 */
.L_x_3603:
        /* <DEDUP_REMOVED lines=8> */
[----:B------:R-:W0:Y:S01]  /*9190*/  F2I.U32.F64.TRUNC R5, R4 ;  /* 0x0000000400057311 */ /* 0x000e22000030d000 */
[----:B------:R-:W-:Y:S01]  /*91a0*/  IMAD.MOV.U32 R2, RZ, RZ, R36 ;  /* 0x000000ffff027224 */ /* 0x000fe200078e0024 */
[----:B0-----:R0:W-:Y:S01]  /*91b0*/  STG.E.U16 desc[UR36][R8.64], R5 ;  /* 0x0000000508007986 */ /* 0x0011e2000c101524 */
[----:B------:R-:W-:Y:S05]  /*91c0*/  BRA `(.L_x_3591) ;  /* 0x0000000400b87947 */ /* 0x000fea0003800000 */
.L_x_3615:
        /* <DEDUP_REMOVED lines=21> */
.L_x_3618:
[----:B------:R-:W-:-:S04]  /*9320*/  LOP3.LUT R0, R7, 0x80000000, RZ, 0xc0, !PT ;  /* 0x8000000007007812 */ /* 0x000fc800078ec0ff */
[----:B------:R-:W-:-:S04]  /*9330*/  SHF.R.U32.HI R3, RZ, 0x18, R0 ;  /* 0x00000018ff037819 */ /* 0x000fc80000011600 */
[----:B------:R-:W-:-:S04]  /*9340*/  LOP3.LUT R2, R2, R3, RZ, 0xfc, !PT ;  /* 0x0000000302027212 */ /* 0x000fc800078efcff */
[----:B------:R-:W-:-:S07]  /*9350*/  PRMT R0, R2, 0x7610, R0 ;  /* 0x0000761002007816 */ /* 0x000fce0000000000 */
.L_x_3617:
[----:B------:R-:W-:Y:S05]  /*9360*/  BSYNC B0 ;  /* 0x0000000000007941 */ /* 0x000fea0003800000 */
.L_x_3616:
[----:B------:R0:W-:Y:S01]  /*9370*/  STG.E.U8 desc[UR36][R8.64], R0 ;  /* 0x0000000008007986 */ /* 0x0001e2000c101124 */
[----:B------:R-:W-:Y:S01]  /*9380*/  IMAD.MOV.U32 R2, RZ, RZ, R36 ;  /* 0x000000ffff027224 */ /* 0x000fe200078e0024 */
[----:B------:R-:W-:Y:S06]  /*9390*/  BRA `(.L_x_3591) ;  /* 0x0000000400447947 */ /* 0x000fec0003800000 */
.L_x_3614:
        /* <DEDUP_REMOVED lines=21> */
.L_x_3621:
[----:B------:R-:W-:-:S04]  /*94f0*/  LOP3.LUT R0, R7, 0x80000000, RZ, 0xc0, !PT ;  /* 0x8000000007007812 */ /* 0x000fc800078ec0ff */
[----:B------:R-:W-:-:S04]  /*9500*/  SHF.R.U32.HI R3, RZ, 0x18, R0 ;  /* 0x00000018ff037819 */ /* 0x000fc80000011600 */
[----:B------:R-:W-:-:S04]  /*9510*/  LOP3.LUT R2, R2, R3, RZ, 0xfc, !PT ;  /* 0x0000000302027212 */ /* 0x000fc800078efcff */
[----:B------:R-:W-:-:S07]  /*9520*/  PRMT R0, R2, 0x7610, R0 ;  /* 0x0000761002007816 */ /* 0x000fce0000000000 */
.L_x_3620:
[----:B------:R-:W-:Y:S05]  /*9530*/  BSYNC B0 ;  /* 0x0000000000007941 */ /* 0x000fea0003800000 */
.L_x_3619:
[----:B------:R0:W-:Y:S01]  /*9540*/  STG.E.U8 desc[UR36][R8.64], R0 ;  /* 0x0000000008007986 */ /* 0x0001e2000c101124 */
[----:B------:R-:W-:Y:S01]  /*9550*/  IMAD.MOV.U32 R2, RZ, RZ, R36 ;  /* 0x000000ffff027224 */ /* 0x000fe200078e0024 */
[----:B------:R-:W-:Y:S06]  /*9560*/  BRA `(.L_x_3591) ;  /* 0x0000000000d07947 */ /* 0x000fec0003800000 */
.L_x_3613:
        /* <DEDUP_REMOVED lines=22> */
[----:B------:R-:W-:Y:S02]  /*96d0*/  @!P0 IMAD.MOV R0, RZ, RZ, R2 ;  /* 0x000000ffff008224 */ /* 0x000fe400078e0202 */
[----:B------:R-:W-:Y:S02]  /*96e0*/  IMAD.MOV.U32 R2, RZ, RZ, R36 ;  /* 0x000000ffff027224 */ /* 0x000fe400078e0024 */
[----:B------:R-:W-:-:S05]  /*96f0*/  @P2 IMAD.MOV.U32 R3, RZ, RZ, R0 ;  /* 0x000000ffff032224 */ /* 0x000fca00078e0000 */
[----:B------:R0:W-:Y:S01]  /*9700*/  STG.E.U8 desc[UR36][R8.64], R3 ;  /* 0x0000000308007986 */ /* 0x0001e2000c101124 */
[----:B------:R-:W-:Y:S05]  /*9710*/  BRA `(.L_x_3591) ;  /* 0x0000000000647947 */ /* 0x000fea0003800000 */
.L_x_3596:
        /* <DEDUP_REMOVED lines=15> */
[----:B01--4-:R-:W-:Y:S05]  /*9810*/  CALL.ABS.NOINC R2 ;  /* 0x0000000002007343 */ /* 0x013fea0003c00000 */
.L_x_3624:
[----:B------:R-:W-:Y:S01]  /*9820*/  IMAD.MOV.U32 R2, RZ, RZ, R36 ;  /* 0x000000ffff027224 */ /* 0x000fe200078e0024 */
[----:B------:R-:W-:Y:S06]  /*9830*/  BRA `(.L_x_3591) ;  /* 0x00000000001c7947 */ /* 0x000fec0003800000 */
.L_x_3623:
[----:B------:R-:W0:Y:S01]  /*9840*/  F2I.U64.F64.TRUNC R4, R4 ;  /* 0x0000000400047311 */ /* 0x000e22000030d800 */
[----:B------:R-:W-:Y:S01]  /*9850*/  IMAD.MOV.U32 R2, RZ, RZ, R36 ;  /* 0x000000ffff027224 */ /* 0x000fe200078e0024 */
[----:B0-----:R0:W-:Y:S01]  /*9860*/  STG.E.64 desc[UR36][R8.64], R4 ;  /* 0x0000000408007986 */ /* 0x0011e2000c101b24 */
[----:B------:R-:W-:Y:S05]  /*9870*/  BRA `(.L_x_3591) ;  /* 0x00000000000c7947 */ /* 0x000fea0003800000 */
.L_x_3622:
[----:B------:R-:W0:Y:S01]  /*9880*/  F2I.U32.F64.TRUNC R5, R4 ;  /* 0x0000000400057311 */ /* 0x000e22000030d000 */
[----:B------:R-:W-:Y:S01]  /*9890*/  IMAD.MOV.U32 R2, RZ, RZ, R36 ;  /* 0x000000ffff027224 */ /* 0x000fe200078e0024 */
[----:B0-----:R0:W-:Y:S06]  /*98a0*/  STG.E desc[UR36][R8.64], R5 ;  /* 0x0000000508007986 */ /* 0x0011ec000c101924 */
.L_x_3591:
[----:B------:R-:W-:Y:S05]  /*98b0*/  BSYNC B6 ;  /* 0x0000000000067941 */ /* 0x000fea0003800000 */
.L_x_3590:
[----:B------:R-:W0:Y:S01]  /*98c0*/  LDC R19, c[0x0][0x210] ;  /* 0x00008400ff137b82 */ /* 0x000e220000000800 */
[----:B------:R-:W-:Y:S01]  /*98d0*/  BSSY B6, `(.L_x_3625) ;  /* 0x0000232000067945 */ /* 0x000fe20003800000 */
[----:B0-----:R-:W-:-:S05]  /*98e0*/  IMAD R19, R22, -0x200, R19 ;  /* 0xfffffe0016137824 */ /* 0x001fca00078e0213 */
[----:B------:R-:W-:-:S13]  /*98f0*/  ISETP.GE.AND P0, PT, R2, R19, PT ;  /* 0x000000130200720c */ /* 0x000fda0003f06270 */
[----:B------:R-:W-:Y:S05]  /*9900*/  @P0 BRA `(.L_x_3626) ;  /* 0x0000002000b80947 */ /* 0x000fea0003800000 */
[----:B------:R-:W0:Y:S01]  /*9910*/  LDC.64 R4, c[0x0][0x240] ;  /* 0x00009000ff047b82 */ /* 0x000e220000000a00 */
[----:B---3--:R-:W-:Y:S01]  /*9920*/  IMAD R0, R22, 0x200, R2 ;  /* 0x0000020016007824 */ /* 0x008fe200078e0202 */
[----:B--2---:R-:W-:Y:S01]  /*9930*/  PRMT R6, R18, 0x9910, RZ ;  /* 0x0000991012067816 */ /* 0x004fe200000000ff */
        /* <DEDUP_REMOVED lines=18> */
.L_x_3630:
[----:B------:R-:W0:Y:S02]  /*9a60*/  F2I.S64.F64.TRUNC R28, R28 ;  /* 0x0000001c001c7311 */ /* 0x000e24000030d900 */
[----:B0-----:R-:W-:-:S05]  /*9a70*/  IMAD.MOV.U32 R3, RZ, RZ, R28 ;  /* 0x000000ffff037224 */ /* 0x001fca00078e001c */
[----:B------:R0:W-:Y:S01]  /*9a80*/  STG.E.U8 desc[UR36][R4.64], R3 ;  /* 0x0000000304007986 */ /* 0x0001e2000c101124 */
[----:B------:R-:W-:Y:S05]  /*9a90*/  BRA `(.L_x_3632) ;  /* 0x0000000c00f07947 */ /* 0x000fea0003800000 */
.L_x_3629:
        /* <DEDUP_REMOVED lines=9> */
.L_x_3634:
[----:B------:R-:W0:Y:S02]  /*9b30*/  F2I.F64.TRUNC R29, R28 ;  /* 0x0000001c001d7311 */ /* 0x000e24000030d100 */
[----:B0-----:R0:W-:Y:S01]  /*9b40*/  STG.E desc[UR36][R4.64], R29 ;  /* 0x0000001d04007986 */ /* 0x0011e2000c101924 */
[----:B------:R-:W-:Y:S05]  /*9b50*/  BRA `(.L_x_3632) ;  /* 0x0000000c00c07947 */ /* 0x000fea0003800000 */
.L_x_3633:
[----:B------:R-:W0:Y:S02]  /*9b60*/  F2I.F64.TRUNC R29, R28 ;  /* 0x0000001c001d7311 */ /* 0x000e24000030d100 */
[----:B0-----:R0:W-:Y:S01]  /*9b70*/  STG.E.U16 desc[UR36][R4.64], R29 ;  /* 0x0000001d04007986 */ /* 0x0011e2000c101524 */
[----:B------:R-:W-:Y:S05]  /*9b80*/  BRA `(.L_x_3632) ;  /* 0x0000000c00b47947 */ /* 0x000fea0003800000 */
.L_x_3628:
        /* <DEDUP_REMOVED lines=13> */
.L_x_3636:
        /* <DEDUP_REMOVED lines=8> */
.L_x_3635:
        /* <DEDUP_REMOVED lines=14> */
.L_x_3638:
        /* <DEDUP_REMOVED lines=9> */
.L_x_3637:
[----:B------:R0:W-:Y:S01]  /*9e50*/  STG.E.64 desc[UR36][R4.64], R28 ;  /* 0x0000001c04007986 */ /* 0x0001e2000c101b24 */
[----:B------:R-:W-:Y:S05]  /*9e60*/  BRA `(.L_x_3632) ;  /* 0x0000000800fc7947 */ /* 0x000fea0003800000 */
.L_x_3627:
        /* <DEDUP_REMOVED lines=12> */
.L_x_3641:
[----:B------:R-:W-:-:S05]  /*9f30*/  CS2R R30, SRZ ;  /* 0x00000000001e7805 */ /* 0x000fca000001ff00 */
[----:B------:R0:W-:Y:S01]  /*9f40*/  STG.E.128 desc[UR36][R4.64], R28 ;  /* 0x0000001c04007986 */ /* 0x0001e2000c101d24 */
[----:B------:R-:W-:Y:S05]  /*9f50*/  BRA `(.L_x_3632) ;  /* 0x0000000800c07947 */ /* 0x000fea0003800000 */
.L_x_3640:
        /* <DEDUP_REMOVED lines=25> */
.L_x_3645:
[----:B------:R-:W-:Y:S05]  /*a0f0*/  BSYNC B0 ;  /* 0x0000000000007941 */ /* 0x000fea0003800000 */
.L_x_3644:
[----:B------:R-:W-:-:S05]  /*a100*/  LOP3.LUT R7, R0, R7, RZ, 0xfc, !PT ;  /* 0x0000000700077212 */ /* 0x000fca00078efcff */
[----:B------:R0:W-:Y:S01]  /*a110*/  STG.E.U8 desc[UR36][R4.64], R7 ;  /* 0x0000000704007986 */ /* 0x0001e2000c101124 */
[----:B------:R-:W-:Y:S05]  /*a120*/  BRA `(.L_x_3632) ;  /* 0x00000008004c7947 */ /* 0x000fea0003800000 */
.L_x_3643:
        /* <DEDUP_REMOVED lines=17> */
.L_x_3647:
[----:B------:R-:W-:Y:S01]  /*a240*/  IMAD.MOV.U32 R0, RZ, RZ, 0x7f ;  /* 0x0000007fff007424 */ /* 0x000fe200078e00ff */
[----:B------:R-:W-:-:S04]  /*a250*/  ISETP.GT.U32.AND P0, PT, R3, 0x7f800000, PT ;  /* 0x7f8000000300780c */ /* 0x000fc80003f04070 */
[----:B------:R-:W-:-:S09]  /*a260*/  SEL R0, R0, 0x7c, P0 ;  /* 0x0000007c00007807 */ /* 0x000fd20000000000 */
.L_x_3648:
[----:B------:R-:W-:Y:S05]  /*a270*/  BSYNC B0 ;  /* 0x0000000000007941 */ /* 0x000fea0003800000 */
.L_x_3646:
[----:B------:R-:W-:-:S04]  /*a280*/  LOP3.LUT R3, R7, 0x80000000, RZ, 0xc0, !PT ;  /* 0x8000000007037812 */ /* 0x000fc800078ec0ff */
[----:B------:R-:W-:-:S04]  /*a290*/  SHF.R.U32.HI R3, RZ, 0x18, R3 ;  /* 0x00000018ff037819 */ /* 0x000fc80000011603 */
[----:B------:R-:W-:-:S05]  /*a2a0*/  LOP3.LUT R3, R0, R3, RZ, 0xfc, !PT ;  /* 0x0000000300037212 */ /* 0x000fca00078efcff */
[----:B------:R0:W-:Y:S01]  /*a2b0*/  STG.E.U8 desc[UR36][R4.64], R3 ;  /* 0x0000000304007986 */ /* 0x0001e2000c101124 */
[----:B------:R-:W-:Y:S05]  /*a2c0*/  BRA `(.L_x_3632) ;  /* 0x0000000400e47947 */ /* 0x000fea0003800000 */
.L_x_3642:
        /* <DEDUP_REMOVED lines=8> */
.L_x_3639:
        /* <DEDUP_REMOVED lines=11> */
.L_x_3651:
        /* <DEDUP_REMOVED lines=21> */
.L_x_3654:
[----:B------:R-:W-:-:S04]  /*a550*/  LOP3.LUT R0, R7, 0x80000000, RZ, 0xc0, !PT ;  /* 0x8000000007007812 */ /* 0x000fc800078ec0ff */
[----:B------:R-:W-:-:S04]  /*a560*/  SHF.R.U32.HI R0, RZ, 0x18, R0 ;  /* 0x00000018ff007819 */ /* 0x000fc80000011600 */
[----:B------:R-:W-:-:S07]  /*a570*/  LOP3.LUT R0, R3, R0, RZ, 0xfc, !PT ;  /* 0x0000000003007212 */ /* 0x000fce00078efcff */
.L_x_3653:
[----:B------:R-:W-:Y:S05]  /*a580*/  BSYNC B0 ;  /* 0x0000000000007941 */ /* 0x000fea0003800000 */
.L_x_3652:
[----:B------:R0:W-:Y:S01]  /*a590*/  STG.E.U8 desc[UR36][R4.64], R0 ;  /* 0x0000000004007986 */ /* 0x0001e2000c101124 */
[----:B------:R-:W-:Y:S05]  /*a5a0*/  BRA `(.L_x_3632) ;  /* 0x00000004002c7947 */ /* 0x000fea0003800000 */
.L_x_3650:
        /* <DEDUP_REMOVED lines=21> */
.L_x_3657:
[----:B------:R-:W-:-:S04]  /*a700*/  LOP3.LUT R0, R7, 0x80000000, RZ, 0xc0, !PT ;  /* 0x8000000007007812 */ /* 0x000fc800078ec0ff */
[----:B------:R-:W-:-:S04]  /*a710*/  SHF.R.U32.HI R0, RZ, 0x18, R0 ;  /* 0x00000018ff007819 */ /* 0x000fc80000011600 */
[----:B------:R-:W-:-:S07]  /*a720*/  LOP3.LUT R0, R3, R0, RZ, 0xfc, !PT ;  /* 0x0000000003007212 */ /* 0x000fce00078efcff */
.L_x_3656:
[----:B------:R-:W-:Y:S05]  /*a730*/  BSYNC B0 ;  /* 0x0000000000007941 */ /* 0x000fea0003800000 */
.L_x_3655:
[----:B------:R0:W-:Y:S01]  /*a740*/  STG.E.U8 desc[UR36][R4.64], R0 ;  /* 0x0000000004007986 */ /* 0x0001e2000c101124 */
[----:B------:R-:W-:Y:S05]  /*a750*/  BRA `(.L_x_3632) ;  /* 0x0000000000c07947 */ /* 0x000fea0003800000 */
.L_x_3649:
        /* <DEDUP_REMOVED lines=26> */
.L_x_3631:
        /* <DEDUP_REMOVED lines=16> */
.L_x_3660:
[----:B------:R-:W-:Y:S05]  /*aa00*/  BRA `(.L_x_3632) ;  /* 0x0000000000147947 */ /* 0x000fea0003800000 */
.L_x_3659:
[----:B------:R-:W0:Y:S02]  /*aa10*/  F2I.U64.F64.TRUNC R28, R28 ;  /* 0x0000001c001c7311 */ /* 0x000e24000030d800 */
[----:B0-----:R0:W-:Y:S01]  /*aa20*/  STG.E.64 desc[UR36][R4.64], R28 ;  /* 0x0000001c04007986 */ /* 0x0011e2000c101b24 */
[----:B------:R-:W-:Y:S05]  /*aa30*/  BRA `(.L_x_3632) ;  /* 0x0000000000087947 */ /* 0x000fea0003800000 */
.L_x_3658:
[----:B------:R-:W0:Y:S02]  /*aa40*/  F2I.U32.F64.TRUNC R29, R28 ;  /* 0x0000001c001d7311 */ /* 0x000e24000030d000 */
[----:B0-----:R0:W-:Y:S02]  /*aa50*/  STG.E desc[UR36][R4.64], R29 ;  /* 0x0000001d04007986 */ /* 0x0011e4000c101924 */
.L_x_3632:
[----:B------:R-:W-:-:S05]  /*aa60*/  VIADD R2, R2, 0x80 ;  /* 0x0000008002027836 */ /* 0x000fca0000000000 */
[----:B------:R-:W-:-:S13]  /*aa70*/  ISETP.GE.AND P0, PT, R2, R19, PT ;  /* 0x000000130200720c */ /* 0x000fda0003f06270 */
[----:B------:R-:W-:Y:S05]  /*aa80*/  @P0 BRA `(.L_x_3626) ;  /* 0x0000001000580947 */ /* 0x000fea0003800000 */
[----:B0-23--:R-:W0:Y:S01]  /*aa90*/  LDC.64 R4, c[0x0][0x240] ;  /* 0x00009000ff047b82 */ /* 0x00de220000000a00 */
        /* <DEDUP_REMOVED lines=17> */
[----:B----4-:R-:W0:Y:S02]  /*abb0*/  F2I.F64.TRUNC R25, R24 ;  /* 0x0000001800197311 */ /* 0x010e24000030d100 */
[----:B0-----:R0:W-:Y:S01]  /*abc0*/  STG.E.U8 desc[UR36][R4.64], R25 ;  /* 0x0000001904007986 */ /* 0x0011e2000c101124 */
[----:B------:R-:W-:Y:S05]  /*abd0*/  BRA `(.L_x_3666) ;  /* 0x0000001000007947 */ /* 0x000fea0003800000 */
.L_x_3664:
[----:B----4-:R-:W0:Y:S02]  /*abe0*/  F2I.S64.F64.TRUNC R24, R24 ;  /* 0x0000001800187311 */ /* 0x010e24000030d900 */
[----:B0-----:R-:W-:-:S05]  /*abf0*/  IMAD.MOV.U32 R3, RZ, RZ, R24 ;  /* 0x000000ffff037224 */ /* 0x001fca00078e0018 */
[----:B------:R0:W-:Y:S01]  /*ac00*/  STG.E.U8 desc[UR36][R4.64], R3 ;  /* 0x0000000304007986 */ /* 0x0001e2000c101124 */
[----:B------:R-:W-:Y:S05]  /*ac10*/  BRA `(.L_x_3666) ;  /* 0x0000000c00f07947 */ /* 0x000fea0003800000 */
.L_x_3663:
[----:B------:R-:W-:-:S13]  /*ac20*/  ISETP.NE.AND P0, PT, R0, 0x2, PT ;  /* 0x000000020000780c */ /* 0x000fda0003f05270 */
[----:B------:R-:W-:Y:S05]  /*ac30*/  @!P0 BRA `(.L_x_3667) ;  /* 0x0000000000288947 */ /* 0x000fea0003800000 */
[----:B------:R-:W-:-:S13]  /*ac40*/  ISETP.NE.AND P0, PT, R0, 0x3, PT ;  /* 0x000000030000780c */ /* 0x000fda0003f05270 */
[----:B------:R-:W-:Y:S05]  /*ac50*/  @!P0 BRA `(.L_x_3668) ;  /* 0x0000000000148947 */ /* 0x000fea0003800000 */
[----:B------:R-:W-:-:S13]  /*ac60*/  ISETP.NE.AND P0, PT, R0, 0x4, PT ;  /* 0x000000040000780c */ /* 0x000fda0003f05270 */
[----:B------:R-:W-:Y:S05]  /*ac70*/  @P0 BRA `(.L_x_3665) ;  /* 0x0000000c00800947 */ /* 0x000fea0003800000 */
[----:B----4-:R-:W0:Y:S02]  /*ac80*/  F2I.S64.F64.TRUNC R24, R24 ;  /* 0x0000001800187311 */ /* 0x010e24000030d900 */
[----:B0-----:R0:W-:Y:S01]  /*ac90*/  STG.E.64 desc[UR36][R4.64], R24 ;  /* 0x0000001804007986 */ /* 0x0011e2000c101b24 */
[----:B------:R-:W-:Y:S05]  /*aca0*/  BRA `(.L_x_3666) ;  /* 0x0000000c00cc7947 */ /* 0x000fea0003800000 */
.L_x_3668:
[----:B----4-:R-:W0:Y:S02]  /*acb0*/  F2I.F64.TRUNC R25, R24 ;  /* 0x0000001800197311 */ /* 0x010e24000030d100 */
[----:B0-----:R0:W-:Y:S01]  /*acc0*/  STG.E desc[UR36][R4.64], R25 ;  /* 0x0000001904007986 */ /* 0x0011e2000c101924 */
[----:B------:R-:W-:Y:S05]  /*acd0*/  BRA `(.L_x_3666) ;  /* 0x0000000c00c07947 */ /* 0x000fea0003800000 */
.L_x_3667:
[----:B----4-:R-:W0:Y:S02]  /*ace0*/  F2I.F64.TRUNC R25, R24 ;  /* 0x0000001800197311 */ /* 0x010e24000030d100 */
[----:B0-----:R0:W-:Y:S01]  /*acf0*/  STG.E.U16 desc[UR36][R4.64], R25 ;  /* 0x0000001904007986 */ /* 0x0011e2000c101524 */
[----:B------:R-:W-:Y:S05]  /*ad00*/  BRA `(.L_x_3666) ;  /* 0x0000000c00b47947 */ /* 0x000fea0003800000 */
.L_x_3662:
        /* <DEDUP_REMOVED lines=8> */
[----:B----4-:R-:W0:Y:S01]  /*ad90*/  F2F.F32.F64 R3, R24 ;  /* 0x0000001800037310 */ /* 0x010e220000301000 */
[----:B------:R-:W-:-:S14]  /*ada0*/  DSETP.GEU.AND P0, PT, |R24|, UR4, PT ;  /* 0x0000000418007e2a */ /* 0x000fdc000bf0e200 */
[----:B0-----:R-:W-:-:S05]  /*adb0*/  @!P0 FMUL R3, R3, 1.175494350822287508e-38 ;  /* 0x0080000003038820 */ /* 0x001fca0000400000 */
[----:B------:R0:W-:Y:S01]  /*adc0*/  STG.E desc[UR36][R4.64], R3 ;  /* 0x0000000304007986 */ /* 0x0001e2000c101924 */
[----:B------:R-:W-:Y:S05]  /*add0*/  BRA `(.L_x_3666) ;  /* 0x0000000c00807947 */ /* 0x000fea0003800000 */
.L_x_3670:
[----:B------:R-:W-:Y:S01]  /*ade0*/  UMOV UR4, 0xf0000000 ;  /* 0xf000000000047882 */ /* 0x000fe20000000000 */
[----:B------:R-:W-:Y:S01]  /*adf0*/  UMOV UR5, 0x380fffff ;  /* 0x380fffff00057882 */ /* 0x000fe20000000000 */
[----:B----4-:R-:W0:Y:S01]  /*ae00*/  F2F.F32.F64 R0, R24 ;  /* 0x0000001800007310 */ /* 0x010e220000301000 */
[----:B------:R-:W-:-:S14]  /*ae10*/  DSETP.GEU.AND P0, PT, |R24|, UR4, PT ;  /* 0x0000000418007e2a */ /* 0x000fdc000bf0e200 */
[----:B0-----:R-:W-:-:S05]  /*ae20*/  @!P0 FMUL R0, R0, 1.175494350822287508e-38 ;  /* 0x0080000000008820 */ /* 0x001fca0000400000 */
[----:B------:R-:W-:-:S05]  /*ae30*/  F2FP.F16.F32.PACK_AB R0, RZ, R0 ;  /* 0x00000000ff00723e */ /* 0x000fca00000000ff */
[----:B------:R0:W-:Y:S01]  /*ae40*/  STG.E.U16 desc[UR36][R4.64], R0 ;  /* 0x0000000004007986 */ /* 0x0001e2000c101524 */
[----:B------:R-:W-:Y:S05]  /*ae50*/  BRA `(.L_x_3666) ;  /* 0x0000000c00607947 */ /* 0x000fea0003800000 */
.L_x_3669:
        /* <DEDUP_REMOVED lines=8> */
[----:B----4-:R-:W0:Y:S01]  /*aee0*/  F2F.F32.F64 R6, R24 ;  /* 0x0000001800067310 */ /* 0x010e220000301000 */
[----:B------:R-:W-:Y:S01]  /*aef0*/  DSETP.GEU.AND P0, PT, |R24|, UR4, PT ;  /* 0x0000000418007e2a */ /* 0x000fe2000bf0e200 */
[----:B------:R-:W-:-:S13]  /*af00*/  IMAD.MOV.U32 R7, RZ, RZ, RZ ;  /* 0x000000ffff077224 */ /* 0x000fda00078e00ff */
[----:B0-----:R-:W-:-:S05]  /*af10*/  @!P0 FMUL R6, R6, 1.175494350822287508e-38 ;  /* 0x0080000006068820 */ /* 0x001fca0000400000 */
[----:B------:R0:W-:Y:S01]  /*af20*/  STG.E.64 desc[UR36][R4.64], R6 ;  /* 0x0000000604007986 */ /* 0x0001e2000c101b24 */
[----:B------:R-:W-:Y:S05]  /*af30*/  BRA `(.L_x_3666) ;  /* 0x0000000c00287947 */ /* 0x000fea0003800000 */
.L_x_3672:
[----:B------:R-:W-:Y:S01]  /*af40*/  UMOV UR4, 0xf0000000 ;  /* 0xf000000000047882 */ /* 0x000fe20000000000 */
[----:B------:R-:W-:Y:S01]  /*af50*/  UMOV UR5, 0x380fffff ;  /* 0x380fffff00057882 */ /* 0x000fe20000000000 */
[----:B----4-:R-:W0:Y:S01]  /*af60*/  F2F.F32.F64 R0, R24 ;  /* 0x0000001800007310 */ /* 0x010e220000301000 */
[----:B------:R-:W-:-:S14]  /*af70*/  DSETP.GEU.AND P0, PT, |R24|, UR4, PT ;  /* 0x0000000418007e2a */ /* 0x000fdc000bf0e200 */
[----:B0-----:R-:W-:-:S05]  /*af80*/  @!P0 FMUL R0, R0, 1.175494350822287508e-38 ;  /* 0x0080000000008820 */ /* 0x001fca0000400000 */
[----:B------:R-:W-:-:S04]  /*af90*/  F2FP.F16.F32.PACK_AB R3, RZ, R0 ;  /* 0x00000000ff03723e */ /* 0x000fc800000000ff */
[----:B------:R-:W-:-:S05]  /*afa0*/  PRMT R3, R3, 0x5410, RZ ;  /* 0x0000541003037816 */ /* 0x000fca00000000ff */
[----:B------:R0:W-:Y:S01]  /*afb0*/  STG.E desc[UR36][R4.64], R3 ;  /* 0x0000000304007986 */ /* 0x0001e2000c101924 */
[----:B------:R-:W-:Y:S05]  /*afc0*/  BRA `(.L_x_3666) ;  /* 0x0000000c00047947 */ /* 0x000fea0003800000 */
.L_x_3671:
[----:B----4-:R0:W-:Y:S01]  /*afd0*/  STG.E.64 desc[UR36][R4.64], R24 ;  /* 0x0000001804007986 */ /* 0x0101e2000c101b24 */
[----:B------:R-:W-:Y:S05]  /*afe0*/  BRA `(.L_x_3666) ;  /* 0x0000000800fc7947 */ /* 0x000fea0003800000 */
.L_x_3661:
        /* <DEDUP_REMOVED lines=8> */
[----:B----4-:R-:W-:-:S06]  /*b070*/  DSETP.NEU.AND P0, PT, R24, RZ, PT ;  /* 0x000000ff1800722a */ /* 0x010fcc0003f0d000 */
[----:B------:R-:W-:-:S05]  /*b080*/  SEL R3, RZ, 0x1, !P0 ;  /* 0x00000001ff037807 */ /* 0x000fca0004000000 */
[----:B------:R0:W-:Y:S01]  /*b090*/  STG.E.U8 desc[UR36][R4.64], R3 ;  /* 0x0000000304007986 */ /* 0x0001e2000c101124 */
[----:B------:R-:W-:Y:S05]  /*b0a0*/  BRA `(.L_x_3666) ;  /* 0x0000000800cc7947 */ /* 0x000fea0003800000 */
.L_x_3675:
[----:B-1----:R-:W-:-:S05]  /*b0b0*/  CS2R R26, SRZ ;  /* 0x00000000001a7805 */ /* 0x002fca000001ff00 */
[----:B----4-:R0:W-:Y:S01]  /*b0c0*/  STG.E.128 desc[UR36][R4.64], R24 ;  /* 0x0000001804007986 */ /* 0x0101e2000c101d24 */
[----:B------:R-:W-:Y:S05]  /*b0d0*/  BRA `(.L_x_3666) ;  /* 0x0000000800c07947 */ /* 0x000fea0003800000 */
.L_x_3674:
        /* <DEDUP_REMOVED lines=25> */
.L_x_3679:
[----:B------:R-:W-:Y:S05]  /*b270*/  BSYNC B0 ;  /* 0x0000000000007941 */ /* 0x000fea0003800000 */
.L_x_3678:
[----:B------:R-:W-:-:S05]  /*b280*/  LOP3.LUT R7, R0, R7, RZ, 0xfc, !PT ;  /* 0x0000000700077212 */ /* 0x000fca00078efcff */
[----:B------:R0:W-:Y:S01]  /*b290*/  STG.E.U8 desc[UR36][R4.64], R7 ;  /* 0x0000000704007986 */ /* 0x0001e2000c101124 */
[----:B------:R-:W-:Y:S05]  /*b2a0*/  BRA `(.L_x_3666) ;  /* 0x00000008004c7947 */ /* 0x000fea0003800000 */
.L_x_3677:
[----:B------:R-:W-:Y:S01]  /*b2b0*/  UMOV UR4, 0xf0000000 ;  /* 0xf000000000047882 */ /* 0x000fe20000000000 */
[----:B------:R-:W-:Y:S01]  /*b2c0*/  UMOV UR5, 0x380fffff ;  /* 0x380fffff00057882 */ /* 0x000fe20000000000 */
[----:B----4-:R-:W0:Y:S01]  /*b2d0*/  F2F.F32.F64 R7, R24 ;  /* 0x0000001800077310 */ /* 0x010e220000301000 */
        /* <DEDUP_REMOVED lines=14> */
.L_x_3681:
[----:B------:R-:W-:Y:S01]  /*b3c0*/  IMAD.MOV.U32 R0, RZ, RZ, 0x7f ;  /* 0x0000007fff007424 */ /* 0x000fe200078e00ff */
[----:B------:R-:W-:-:S04]  /*b3d0*/  ISETP.GT.U32.AND P0, PT, R3, 0x7f800000, PT ;  /* 0x7f8000000300780c */ /* 0x000fc80003f04070 */
[----:B------:R-:W-:-:S09]  /*b3e0*/  SEL R0, R0, 0x7c, P0 ;  /* 0x0000007c00007807 */ /* 0x000fd20000000000 */
.L_x_3682:
[----:B------:R-:W-:Y:S05]  /*b3f0*/  BSYNC B0 ;  /* 0x0000000000007941 */ /* 0x000fea0003800000 */
.L_x_3680:
[----:B------:R-:W-:-:S04]  /*b400*/  LOP3.LUT R3, R7, 0x80000000, RZ, 0xc0, !PT ;  /* 0x8000000007037812 */ /* 0x000fc800078ec0ff */
[----:B------:R-:W-:-:S04]  /*b410*/  SHF.R.U32.HI R3, RZ, 0x18, R3 ;  /* 0x00000018ff037819 */ /* 0x000fc80000011603 */
[----:B------:R-:W-:-:S05]  /*b420*/  LOP3.LUT R3, R0, R3, RZ, 0xfc, !PT ;  /* 0x0000000300037212 */ /* 0x000fca00078efcff */
[----:B------:R0:W-:Y:S01]  /*b430*/  STG.E.U8 desc[UR36][R4.64], R3 ;  /* 0x0000000304007986 */ /* 0x0001e2000c101124 */
[----:B------:R-:W-:Y:S05]  /*b440*/  BRA `(.L_x_3666) ;  /* 0x0000000400e47947 */ /* 0x000fea0003800000 */
.L_x_3676:
[----:B------:R-:W-:Y:S01]  /*b450*/  UMOV UR4, 0xf0000000 ;  /* 0xf000000000047882 */ /* 0x000fe20000000000 */
[----:B------:R-:W-:Y:S01]  /*b460*/  UMOV UR5, 0x380fffff ;  /* 0x380fffff00057882 */ /* 0x000fe20000000000 */
[----:B----4-:R-:W0:Y:S01]  /*b470*/  F2F.F32.F64 R0, R24 ;  /* 0x0000001800007310 */ /* 0x010e220000301000 */
[----:B------:R-:W-:-:S14]  /*b480*/  DSETP.GEU.AND P0, PT, |R24|, UR4, PT ;  /* 0x0000000418007e2a */ /* 0x000fdc000bf0e200 */
[----:B0-----:R-:W-:-:S05]  /*b490*/  @!P0 FMUL R0, R0, 1.175494350822287508e-38 ;  /* 0x0080000000008820 */ /* 0x001fca0000400000 */
[----:B------:R-:W-:-:S05]  /*b4a0*/  F2FP.BF16.F32.PACK_AB R0, RZ, R0 ;  /* 0x00000000ff00723e */ /* 0x000fca00000010ff */
[----:B------:R0:W-:Y:S01]  /*b4b0*/  STG.E.U16 desc[UR36][R4.64], R0 ;  /* 0x0000000004007986 */ /* 0x0001e2000c101524 */
[----:B------:R-:W-:Y:S05]  /*b4c0*/  BRA `(.L_x_3666) ;  /* 0x0000000400c47947 */ /* 0x000fea0003800000 */
.L_x_3673:
        /* <DEDUP_REMOVED lines=8> */
[----:B----4-:R-:W0:Y:S02]  /*b550*/  F2I.U32.F64.TRUNC R25, R24 ;  /* 0x0000001800197311 */ /* 0x010e24000030d000 */
[----:B0-----:R0:W-:Y:S01]  /*b560*/  STG.E.U16 desc[UR36][R4.64], R25 ;  /* 0x0000001904007986 */ /* 0x0011e2000c101524 */
[----:B------:R-:W-:Y:S05]  /*b570*/  BRA `(.L_x_3666) ;  /* 0x0000000400987947 */ /* 0x000fea0003800000 */
.L_x_3685:
[----:B------:R-:W-:Y:S01]  /*b580*/  UMOV UR4, 0xf0000000 ;  /* 0xf000000000047882 */ /* 0x000fe20000000000 */
[----:B------:R-:W-:Y:S01]  /*b590*/  UMOV UR5, 0x380fffff ;  /* 0x380fffff00057882 */ /* 0x000fe20000000000 */
[----:B----4-:R-:W0:Y:S01]  /*b5a0*/  F2F.F32.F64 R7, R24 ;  /* 0x0000001800077310 */ /* 0x010e220000301000 */
        /* <DEDUP_REMOVED lines=18> */
.L_x_3688:
[----:B------:R-:W-:-:S04]  /*b6d0*/  LOP3.LUT R0, R7, 0x80000000, RZ, 0xc0, !PT ;  /* 0x8000000007007812 */ /* 0x000fc800078ec0ff */
[----:B------:R-:W-:-:S04]  /*b6e0*/  SHF.R.U32.HI R0, RZ, 0x18, R0 ;  /* 0x00000018ff007819 */ /* 0x000fc80000011600 */
[----:B------:R-:W-:-:S07]  /*b6f0*/  LOP3.LUT R0, R3, R0, RZ, 0xfc, !PT ;  /* 0x0000000003007212 */ /* 0x000fce00078efcff */
.L_x_3687:
[----:B------:R-:W-:Y:S05]  /*b700*/  BSYNC B0 ;  /* 0x0000000000007941 */ /* 0x000fea0003800000 */
.L_x_3686:
[----:B------:R0:W-:Y:S01]  /*b710*/  STG.E.U8 desc[UR36][R4.64], R0 ;  /* 0x0000000004007986 */ /* 0x0001e2000c101124 */
[----:B------:R-:W-:Y:S05]  /*b720*/  BRA `(.L_x_3666) ;  /* 0x00000004002c7947 */ /* 0x000fea0003800000 */
.L_x_3684:
        /* <DEDUP_REMOVED lines=21> */
.L_x_3691:
[----:B------:R-:W-:-:S04]  /*b880*/  LOP3.LUT R0, R7, 0x80000000, RZ, 0xc0, !PT ;  /* 0x8000000007007812 */ /* 0x000fc800078ec0ff */
[----:B------:R-:W-:-:S04]  /*b890*/  SHF.R.U32.HI R0, RZ, 0x18, R0 ;  /* 0x00000018ff007819 */ /* 0x000fc80000011600 */
[----:B------:R-:W-:-:S07]  /*b8a0*/  LOP3.LUT R0, R3, R0, RZ, 0xfc, !PT ;  /* 0x0000000003007212 */ /* 0x000fce00078efcff */
.L_x_3690:
[----:B------:R-:W-:Y:S05]  /*b8b0*/  BSYNC B0 ;  /* 0x0000000000007941 */ /* 0x000fea0003800000 */
.L_x_3689:
[----:B------:R4:W-:Y:S01]  /*b8c0*/  STG.E.U8 desc[UR36][R4.64], R0 ;  /* 0x0000000004007986 */ /* 0x0009e2000c101124 */
[----:B------:R-:W-:Y:S05]  /*b8d0*/  BRA `(.L_x_3666) ;  /* 0x0000000000c07947 */ /* 0x000fea0003800000 */
.L_x_3683:
        /* <DEDUP_REMOVED lines=26> */
.L_x_3665:
        /* <DEDUP_REMOVED lines=15> */
[----:B-12-4-:R-:W-:Y:S05]  /*bb70*/  CALL.ABS.NOINC R14 ;  /* 0x000000000e007343 */ /* 0x016fea0003c00000 */
.L_x_3694:
[----:B------:R-:W-:Y:S05]  /*bb80*/  BRA `(.L_x_3666) ;  /* 0x0000000000147947 */ /* 0x000fea0003800000 */
.L_x_3693:
[----:B----4-:R-:W0:Y:S02]  /*bb90*/  F2I.U64.F64.TRUNC R24, R24 ;  /* 0x0000001800187311 */ /* 0x010e24000030d800 */
[----:B0-----:R2:W-:Y:S01]  /*bba0*/  STG.E.64 desc[UR36][R4.64], R24 ;  /* 0x0000001804007986 */ /* 0x0015e2000c101b24 */
[----:B------:R-:W-:Y:S05]  /*bbb0*/  BRA `(.L_x_3666) ;  /* 0x0000000000087947 */ /* 0x000fea0003800000 */
.L_x_3692:
[----:B----4-:R-:W0:Y:S02]  /*bbc0*/  F2I.U32.F64.TRUNC R25, R24 ;  /* 0x0000001800197311 */ /* 0x010e24000030d000 */
[----:B0-----:R0:W-:Y:S02]  /*bbd0*/  STG.E desc[UR36][R4.64], R25 ;  /* 0x0000001904007986 */ /* 0x0011e4000c101924 */
.L_x_3666:
[----:B------:R-:W-:-:S07]  /*bbe0*/  VIADD R2, R2, 0x80 ;  /* 0x0000008002027836 */ /* 0x000fce0000000000 */
.L_x_3626:
[----:B------:R-:W-:Y:S05]  /*bbf0*/  BSYNC B6 ;  /* 0x0000000000067941 */ /* 0x000fea0003800000 */
.L_x_3625:
[----:B------:R-:W-:-:S13]  /*bc00*/  ISETP.GE.AND P0, PT, R2, R19, PT ;  /* 0x000000130200720c */ /* 0x000fda0003f06270 */
[----:B------:R-:W-:Y:S05]  /*bc10*/  @P0 EXIT ;  /* 0x000000000000094d */ /* 0x000fea0003800000 */
[----:B0--34-:R-:W0:Y:S01]  /*bc20*/  S2R R0, SR_CTAID.X ;  /* 0x0000000000007919 */ /* 0x019e220000002500 */
[----:B--2---:R-:W2:Y:S01]  /*bc30*/  LDC.64 R4, c[0x0][0x240] ;  /* 0x00009000ff047b82 */ /* 0x004ea20000000a00 */
[----:B------:R-:W-:Y:S01]  /*bc40*/  ULDC UR4, c[0x0][0x26c] ;  /* 0x00009b0000047ab9 */ /* 0x000fe20000000800 */
[----:B0-----:R-:W-:Y:S01]  /*bc50*/  IMAD R2, R0, 0x200, R2 ;  /* 0x0000020000027824 */ /* 0x001fe200078e0202 */
[----:B------:R-:W-:-:S03]  /*bc60*/  PRMT R0, R18, 0x9910, RZ ;  /* 0x0000991012007816 */ /* 0x000fc600000000ff */
[----:B------:R-:W-:Y:S01]  /*bc70*/  IMAD R3, R2, UR4, RZ ;  /* 0x0000000402037c24 */ /* 0x000fe2000f8e02ff */
[----:B------:R-:W-:-:S04]  /*bc80*/  ISETP.GT.AND P1, PT, R0, 0x9, PT ;  /* 0x000000090000780c */ /* 0x000fc80003f24270 */
[----:B--2---:R-:W-:-:S05]  /*bc90*/  IADD3 R2, P0, R3, R4, RZ ;  /* 0x0000000403027210 */ /* 0x004fca0007f1e0ff */
        /* <DEDUP_REMOVED lines=10> */
[----:B-1----:R-:W0:Y:S02]  /*bd40*/  F2I.F64.TRUNC R17, R16 ;  /* 0x0000001000117311 */ /* 0x002e24000030d100 */
[----:B0-----:R-:W-:Y:S01]  /*bd50*/  STG.E.U8 desc[UR36][R2.64], R17 ;  /* 0x0000001102007986 */ /* 0x001fe2000c101124 */
[----:B------:R-:W-:Y:S05]  /*bd60*/  EXIT ;  /* 0x000000000000794d */ /* 0x000fea0003800000 */
.L_x_3698:
[----:B-1----:R-:W0:Y:S02]  /*bd70*/  F2I.S64.F64.TRUNC R16, R16 ;  /* 0x0000001000107311 */ /* 0x002e24000030d900 */
[----:B0-----:R-:W-:-:S05]  /*bd80*/  IMAD.MOV.U32 R5, RZ, RZ, R16 ;  /* 0x000000ffff057224 */ /* 0x001fca00078e0010 */
[----:B------:R-:W-:Y:S01]  /*bd90*/  STG.E.U8 desc[UR36][R2.64], R5 ;  /* 0x0000000502007986 */ /* 0x000fe2000c101124 */
[----:B------:R-:W-:Y:S05]  /*bda0*/  EXIT ;  /* 0x000000000000794d */ /* 0x000fea0003800000 */
.L_x_3697:
[----:B------:R-:W-:-:S13]  /*bdb0*/  ISETP.NE.AND P0, PT, R0, 0x2, PT ;  /* 0x000000020000780c */ /* 0x000fda0003f05270 */
[----:B------:R-:W-:Y:S05]  /*bdc0*/  @!P0 BRA `(.L_x_3700) ;  /* 0x0000000000288947 */ /* 0x000fea0003800000 */
[----:B------:R-:W-:-:S13]  /*bdd0*/  ISETP.NE.AND P0, PT, R0, 0x3, PT ;  /* 0x000000030000780c */ /* 0x000fda0003f05270 */
[----:B------:R-:W-:Y:S05]  /*bde0*/  @!P0 BRA `(.L_x_3701) ;  /* 0x0000000000148947 */ /* 0x000fea0003800000 */
[----:B------:R-:W-:-:S13]  /*bdf0*/  ISETP.NE.AND P0, PT, R0, 0x4, PT ;  /* 0x000000040000780c */ /* 0x000fda0003f05270 */
[----:B------:R-:W-:Y:S05]  /*be00*/  @P0 BRA `(.L_x_3699) ;  /* 0x0000000c00880947 */ /* 0x000fea0003800000 */
[----:B-1----:R-:W0:Y:S02]  /*be10*/  F2I.S64.F64.TRUNC R16, R16 ;  /* 0x0000001000107311 */ /* 0x002e24000030d900 */
[----:B0-----:R-:W-:Y:S01]  /*be20*/  STG.E.64 desc[UR36][R2.64], R16 ;  /* 0x0000001002007986 */ /* 0x001fe2000c101b24 */
[----:B------:R-:W-:Y:S05]  /*be30*/  EXIT ;  /* 0x000000000000794d */ /* 0x000fea0003800000 */
.L_x_3701:
[----:B-1----:R-:W0:Y:S02]  /*be40*/  F2I.F64.TRUNC R17, R16 ;  /* 0x0000001000117311 */ /* 0x002e24000030d100 */
[----:B0-----:R-:W-:Y:S01]  /*be50*/  STG.E desc[UR36][R2.64], R17 ;  /* 0x0000001102007986 */ /* 0x001fe2000c101924 */
[----:B------:R-:W-:Y:S05]  /*be60*/  EXIT ;  /* 0x000000000000794d */ /* 0x000fea0003800000 */
.L_x_3700:
[----:B-1----:R-:W0:Y:S02]  /*be70*/  F2I.F64.TRUNC R17, R16 ;  /* 0x0000001000117311 */ /* 0x002e24000030d100 */
[----:B0-----:R-:W-:Y:S01]  /*be80*/  STG.E.U16 desc[UR36][R2.64], R17 ;  /* 0x0000001102007986 */ /* 0x001fe2000c101524 */
[----:B------:R-:W-:Y:S05]  /*be90*/  EXIT ;  /* 0x000000000000794d */ /* 0x000fea0003800000 */
.L_x_3696:
        /* <DEDUP_REMOVED lines=8> */
[----:B-1----:R-:W0:Y:S01]  /*bf20*/  F2F.F32.F64 R5, R16 ;  /* 0x0000001000057310 */ /* 0x002e220000301000 */
[----:B------:R-:W-:-:S14]  /*bf30*/  DSETP.GEU.AND P0, PT, |R16|, UR4, PT ;  /* 0x0000000410007e2a */ /* 0x000fdc000bf0e200 */
[----:B0-----:R-:W-:-:S05]  /*bf40*/  @!P0 FMUL R5, R5, 1.175494350822287508e-38 ;  /* 0x0080000005058820 */ /* 0x001fca0000400000 */
[----:B------:R-:W-:Y:S01]  /*bf50*/  STG.E desc[UR36][R2.64], R5 ;  /* 0x0000000502007986 */ /* 0x000fe2000c101924 */
[----:B------:R-:W-:Y:S05]  /*bf60*/  EXIT ;  /* 0x000000000000794d */ /* 0x000fea0003800000 */
.L_x_3703:
[----:B------:R-:W-:Y:S01]  /*bf70*/  UMOV UR4, 0xf0000000 ;  /* 0xf000000000047882 */ /* 0x000fe20000000000 */
[----:B------:R-:W-:Y:S01]  /*bf80*/  UMOV UR5, 0x380fffff ;  /* 0x380fffff00057882 */ /* 0x000fe20000000000 */
[----:B-1----:R-:W0:Y:S01]  /*bf90*/  F2F.F32.F64 R0, R16 ;  /* 0x0000001000007310 */ /* 0x002e220000301000 */
[----:B------:R-:W-:-:S14]  /*bfa0*/  DSETP.GEU.AND P0, PT, |R16|, UR4, PT ;  /* 0x0000000410007e2a */ /* 0x000fdc000bf0e200 */
[----:B0-----:R-:W-:-:S05]  /*bfb0*/  @!P0 FMUL R0, R0, 1.175494350822287508e-38 ;  /* 0x0080000000008820 */ /* 0x001fca0000400000 */
[----:B------:R-:W-:-:S05]  /*bfc0*/  F2FP.F16.F32.PACK_AB R0, RZ, R0 ;  /* 0x00000000ff00723e */ /* 0x000fca00000000ff */
[----:B------:R-:W-:Y:S01]  /*bfd0*/  STG.E.U16 desc[UR36][R2.64], R0 ;  /* 0x0000000002007986 */ /* 0x000fe2000c101524 */
[----:B------:R-:W-:Y:S05]  /*bfe0*/  EXIT ;  /* 0x000000000000794d */ /* 0x000fea0003800000 */
.L_x_3702:
        /* <DEDUP_REMOVED lines=8> */
[----:B-1----:R-:W0:Y:S01]  /*c070*/  F2F.F32.F64 R4, R16 ;  /* 0x0000001000047310 */ /* 0x002e220000301000 */
[----:B------:R-:W-:Y:S01]  /*c080*/  DSETP.GEU.AND P0, PT, |R16|, UR4, PT ;  /* 0x0000000410007e2a */ /* 0x000fe2000bf0e200 */
[----:B------:R-:W-:-:S13]  /*c090*/  IMAD.MOV.U32 R5, RZ, RZ, RZ ;  /* 0x000000ffff057224 */ /* 0x000fda00078e00ff */
[----:B0-----:R-:W-:-:S05]  /*c0a0*/  @!P0 FMUL R4, R4, 1.175494350822287508e-38 ;  /* 0x0080000004048820 */ /* 0x001fca0000400000 */
[----:B------:R-:W-:Y:S01]  /*c0b0*/  STG.E.64 desc[UR36][R2.64], R4 ;  /* 0x0000000402007986 */ /* 0x000fe2000c101b24 */
[----:B------:R-:W-:Y:S05]  /*c0c0*/  EXIT ;  /* 0x000000000000794d */ /* 0x000fea0003800000 */
.L_x_3705:
[----:B------:R-:W-:Y:S01]  /*c0d0*/  UMOV UR4, 0xf0000000 ;  /* 0xf000000000047882 */ /* 0x000fe20000000000 */
[----:B------:R-:W-:Y:S01]  /*c0e0*/  UMOV UR5, 0x380fffff ;  /* 0x380fffff00057882 */ /* 0x000fe20000000000 */
[----:B-1----:R-:W0:Y:S01]  /*c0f0*/  F2F.F32.F64 R0, R16 ;  /* 0x0000001000007310 */ /* 0x002e220000301000 */
[----:B------:R-:W-:-:S14]  /*c100*/  DSETP.GEU.AND P0, PT, |R16|, UR4, PT ;  /* 0x0000000410007e2a */ /* 0x000fdc000bf0e200 */
[----:B0-----:R-:W-:-:S05]  /*c110*/  @!P0 FMUL R0, R0, 1.175494350822287508e-38 ;  /* 0x0080000000008820 */ /* 0x001fca0000400000 */
[----:B------:R-:W-:-:S04]  /*c120*/  F2FP.F16.F32.PACK_AB R5, RZ, R0 ;  /* 0x00000000ff05723e */ /* 0x000fc800000000ff */
[----:B------:R-:W-:-:S05]  /*c130*/  PRMT R5, R5, 0x5410, RZ ;  /* 0x0000541005057816 */ /* 0x000fca00000000ff */
[----:B------:R-:W-:Y:S01]  /*c140*/  STG.E desc[UR36][R2.64], R5 ;  /* 0x0000000502007986 */ /* 0x000fe2000c101924 */
[----:B------:R-:W-:Y:S05]  /*c150*/  EXIT ;  /* 0x000000000000794d */ /* 0x000fea0003800000 */
.L_x_3704:
[----:B-1----:R-:W-:Y:S01]  /*c160*/  STG.E.64 desc[UR36][R2.64], R16 ;  /* 0x0000001002007986 */ /* 0x002fe2000c101b24 */
[----:B------:R-:W-:Y:S05]  /*c170*/  EXIT ;  /* 0x000000000000794d */ /* 0x000fea0003800000 */
.L_x_3695:
        /* <DEDUP_REMOVED lines=8> */
[----:B-1----:R-:W-:-:S06]  /*c200*/  DSETP.NEU.AND P0, PT, R16, RZ, PT ;  /* 0x000000ff1000722a */ /* 0x002fcc0003f0d000 */
[----:B------:R-:W-:-:S05]  /*c210*/  SEL R5, RZ, 0x1, !P0 ;  /* 0x00000001ff057807 */ /* 0x000fca0004000000 */
[----:B------:R-:W-:Y:S01]  /*c220*/  STG.E.U8 desc[UR36][R2.64], R5 ;  /* 0x0000000502007986 */ /* 0x000fe2000c101124 */
[----:B------:R-:W-:Y:S05]  /*c230*/  EXIT ;  /* 0x000000000000794d */ /* 0x000fea0003800000 */
.L_x_3708:
[----:B------:R-:W-:-:S05]  /*c240*/  CS2R R18, SRZ ;  /* 0x0000000000127805 */ /* 0x000fca000001ff00 */
[----:B-1----:R-:W-:Y:S01]  /*c250*/  STG.E.128 desc[UR36][R2.64], R16 ;  /* 0x0000001002007986 */ /* 0x002fe2000c101d24 */
[----:B------:R-:W-:Y:S05]  /*c260*/  EXIT ;  /* 0x000000000000794d */ /* 0x000fea0003800000 */
.L_x_3707:
        /* <DEDUP_REMOVED lines=25> */
.L_x_3712:
[----:B------:R-:W-:Y:S05]  /*c400*/  BSYNC B0 ;  /* 0x0000000000007941 */ /* 0x000fea0003800000 */
.L_x_3711:
[----:B------:R-:W-:-:S05]  /*c410*/  LOP3.LUT R5, R0, R5, RZ, 0xfc, !PT ;  /* 0x0000000500057212 */ /* 0x000fca00078efcff */
[----:B------:R-:W-:Y:S01]  /*c420*/  STG.E.U8 desc[UR36][R2.64], R5 ;  /* 0x0000000502007986 */ /* 0x000fe2000c101124 */
[----:B------:R-:W-:Y:S05]  /*c430*/  EXIT ;  /* 0x000000000000794d */ /* 0x000fea0003800000 */
.L_x_3710:
[----:B------:R-:W-:Y:S01]  /*c440*/  UMOV UR4, 0xf0000000 ;  /* 0xf000000000047882 */ /* 0x000fe20000000000 */
[----:B------:R-:W-:Y:S01]  /*c450*/  UMOV UR5, 0x380fffff ;  /* 0x380fffff00057882 */ /* 0x000fe20000000000 */
[----:B-1----:R-:W0:Y:S01]  /*c460*/  F2F.F32.F64 R5, R16 ;  /* 0x0000001000057310 */ /* 0x002e220000301000 */
        /* <DEDUP_REMOVED lines=14> */
.L_x_3714:
[----:B------:R-:W-:Y:S01]  /*c550*/  IMAD.MOV.U32 R0, RZ, RZ, 0x7f ;  /* 0x0000007fff007424 */ /* 0x000fe200078e00ff */
[----:B------:R-:W-:-:S04]  /*c560*/  ISETP.GT.U32.AND P0, PT, R4, 0x7f800000, PT ;  /* 0x7f8000000400780c */ /* 0x000fc80003f04070 */
[----:B------:R-:W-:-:S09]  /*c570*/  SEL R0, R0, 0x7c, P0 ;  /* 0x0000007c00007807 */ /* 0x000fd20000000000 */
.L_x_3715:
[----:B------:R-:W-:Y:S05]  /*c580*/  BSYNC B0 ;  /* 0x0000000000007941 */ /* 0x000fea0003800000 */
.L_x_3713:
[----:B------:R-:W-:-:S04]  /*c590*/  LOP3.LUT R4, R5, 0x80000000, RZ, 0xc0, !PT ;  /* 0x8000000005047812 */ /* 0x000fc800078ec0ff */
[----:B------:R-:W-:-:S04]  /*c5a0*/  SHF.R.U32.HI R5, RZ, 0x18, R4 ;  /* 0x00000018ff057819 */ /* 0x000fc80000011604 */
[----:B------:R-:W-:-:S05]  /*c5b0*/  LOP3.LUT R5, R0, R5, RZ, 0xfc, !PT ;  /* 0x0000000500057212 */ /* 0x000fca00078efcff */
[----:B------:R-:W-:Y:S01]  /*c5c0*/  STG.E.U8 desc[UR36][R2.64], R5 ;  /* 0x0000000502007986 */ /* 0x000fe2000c101124 */
[----:B------:R-:W-:Y:S05]  /*c5d0*/  EXIT ;  /* 0x000000000000794d */ /* 0x000fea0003800000 */
.L_x_3709:
[----:B------:R-:W-:Y:S01]  /*c5e0*/  UMOV UR4, 0xf0000000 ;  /* 0xf000000000047882 */ /* 0x000fe20000000000 */
[----:B------:R-:W-:Y:S01]  /*c5f0*/  UMOV UR5, 0x380fffff ;  /* 0x380fffff00057882 */ /* 0x000fe20000000000 */
[----:B-1----:R-:W0:Y:S01]  /*c600*/  F2F.F32.F64 R0, R16 ;  /* 0x0000001000007310 */ /* 0x002e220000301000 */
[----:B------:R-:W-:-:S14]  /*c610*/  DSETP.GEU.AND P0, PT, |R16|, UR4, PT ;  /* 0x0000000410007e2a */ /* 0x000fdc000bf0e200 */
[----:B0-----:R-:W-:-:S05]  /*c620*/  @!P0 FMUL R0, R0, 1.175494350822287508e-38 ;  /* 0x0080000000008820 */ /* 0x001fca0000400000 */
[----:B------:R-:W-:-:S05]  /*c630*/  F2FP.BF16.F32.PACK_AB R0, RZ, R0 ;  /* 0x00000000ff00723e */ /* 0x000fca00000010ff */
[----:B------:R-:W-:Y:S01]  /*c640*/  STG.E.U16 desc[UR36][R2.64], R0 ;  /* 0x0000000002007986 */ /* 0x000fe2000c101524 */
[----:B------:R-:W-:Y:S05]  /*c650*/  EXIT ;  /* 0x000000000000794d */ /* 0x000fea0003800000 */
.L_x_3706:
        /* <DEDUP_REMOVED lines=8> */
[----:B-1----:R-:W0:Y:S02]  /*c6e0*/  F2I.U32.F64.TRUNC R17, R16 ;  /* 0x0000001000117311 */ /* 0x002e24000030d000 */
[----:B0-----:R-:W-:Y:S01]  /*c6f0*/  STG.E.U16 desc[UR36][R2.64], R17 ;  /* 0x0000001102007986 */ /* 0x001fe2000c101524 */
[----:B------:R-:W-:Y:S05]  /*c700*/  EXIT ;  /* 0x000000000000794d */ /* 0x000fea0003800000 */
.L_x_3718:
[----:B------:R-:W-:Y:S01]  /*c710*/  UMOV UR4, 0xf0000000 ;  /* 0xf000000000047882 */ /* 0x000fe20000000000 */
[----:B------:R-:W-:Y:S01]  /*c720*/  UMOV UR5, 0x380fffff ;  /* 0x380fffff00057882 */ /* 0x000fe20000000000 */
[----:B-1----:R-:W0:Y:S01]  /*c730*/  F2F.F32.F64 R7, R16 ;  /* 0x0000001000077310 */ /* 0x002e220000301000 */
        /* <DEDUP_REMOVED lines=18> */
.L_x_3721:
[----:B------:R-:W-:-:S04]  /*c860*/  LOP3.LUT R0, R7, 0x80000000, RZ, 0xc0, !PT ;  /* 0x8000000007007812 */ /* 0x000fc800078ec0ff */
[----:B------:R-:W-:-:S04]  /*c870*/  SHF.R.U32.HI R5, RZ, 0x18, R0 ;  /* 0x00000018ff057819 */ /* 0x000fc80000011600 */
[----:B------:R-:W-:-:S04]  /*c880*/  LOP3.LUT R4, R4, R5, RZ, 0xfc, !PT ;  /* 0x0000000504047212 */ /* 0x000fc800078efcff */
[----:B------:R-:W-:-:S07]  /*c890*/  PRMT R0, R4, 0x7610, R0 ;  /* 0x0000761004007816 */ /* 0x000fce0000000000 */
.L_x_3720:
[----:B------:R-:W-:Y:S05]  /*c8a0*/  BSYNC B0 ;  /* 0x0000000000007941 */ /* 0x000fea0003800000 */
.L_x_3719:
[----:B------:R-:W-:Y:S01]  /*c8b0*/  STG.E.U8 desc[UR36][R2.64], R0 ;  /* 0x0000000002007986 */ /* 0x000fe2000c101124 */
[----:B------:R-:W-:Y:S05]  /*c8c0*/  EXIT ;  /* 0x000000000000794d */ /* 0x000fea0003800000 */
.L_x_3717:
        /* <DEDUP_REMOVED lines=21> */
.L_x_3724:
[----:B------:R-:W-:-:S04]  /*ca20*/  LOP3.LUT R0, R7, 0x80000000, RZ, 0xc0, !PT ;  /* 0x8000000007007812 */ /* 0x000fc800078ec0ff */
[----:B------:R-:W-:-:S04]  /*ca30*/  SHF.R.U32.HI R5, RZ, 0x18, R0 ;  /* 0x00000018ff057819 */ /* 0x000fc80000011600 */
[----:B------:R-:W-:-:S04]  /*ca40*/  LOP3.LUT R4, R4, R5, RZ, 0xfc, !PT ;  /* 0x0000000504047212 */ /* 0x000fc800078efcff */
[----:B------:R-:W-:-:S07]  /*ca50*/  PRMT R0, R4, 0x7610, R0 ;  /* 0x0000761004007816 */ /* 0x000fce0000000000 */
.L_x_3723:
[----:B------:R-:W-:Y:S05]  /*ca60*/  BSYNC B0 ;  /* 0x0000000000007941 */ /* 0x000fea0003800000 */
.L_x_3722:
[----:B------:R-:W-:Y:S01]  /*ca70*/  STG.E.U8 desc[UR36][R2.64], R0 ;  /* 0x0000000002007986 */ /* 0x000fe2000c101124 */
[----:B------:R-:W-:Y:S05]  /*ca80*/  EXIT ;  /* 0x000000000000794d */ /* 0x000fea0003800000 */
.L_x_3716:
        /* <DEDUP_REMOVED lines=26> */
.L_x_3699:
        /* <DEDUP_REMOVED lines=15> */
[----:B-12---:R-:W-:Y:S05]  /*cd20*/  CALL.ABS.NOINC R2 ;  /* 0x0000000002007343 */ /* 0x006fea0003c00000 */
.L_x_3727:
[----:B------:R-:W-:Y:S05]  /*cd30*/  EXIT ;  /* 0x000000000000794d */ /* 0x000fea0003800000 */
.L_x_3726:
[----:B-1----:R-:W0:Y:S02]  /*cd40*/  F2I.U64.F64.TRUNC R16, R16 ;  /* 0x0000001000107311 */ /* 0x002e24000030d800 */
[----:B0-----:R-:W-:Y:S01]  /*cd50*/  STG.E.64 desc[UR36][R2.64], R16 ;  /* 0x0000001002007986 */ /* 0x001fe2000c101b24 */
[----:B------:R-:W-:Y:S05]  /*cd60*/  EXIT ;  /* 0x000000000000794d */ /* 0x000fea0003800000 */
.L_x_3725:
[----:B-1----:R-:W0:Y:S02]  /*cd70*/  F2I.U32.F64.TRUNC R17, R16 ;  /* 0x0000001000117311 */ /* 0x002e24000030d000 */
[----:B0-----:R-:W-:Y:S01]  /*cd80*/  STG.E desc[UR36][R2.64], R17 ;  /* 0x0000001102007986 */ /* 0x001fe2000c101924 */
[----:B------:R-:W-:Y:S05]  /*cd90*/  EXIT ;  /* 0x000000000000794d */ /* 0x000fea0003800000 */
        .weak           $__internal_1_$__cuda_sm20_div_rn_f64_full
        .type           $__internal_1_$__cuda_sm20_div_rn_f64_full,@function
        .size           $__internal_1_$__cuda_sm20_div_rn_f64_full,(.L_x_6598 - $__internal_1_$__cuda_sm20_div_rn_f64_full)
$__internal_1_$__cuda_sm20_div_rn_f64_full:
[----:B------:R-:W-:Y:S01]  /*cda0*/  IMAD.MOV.U32 R3, RZ, RZ, 0x40080000 ;  /* 0x40080000ff037424 */ /* 0x000fe200078e00ff */
[----:B------:R-:W-:Y:S01]  /*cdb0*/  BSSY B2, `(.L_x_3728) ;  /* 0x0000063000027945 */ /* 0x000fe20003800000 */
[----:B------:R-:W-:Y:S02]  /*cdc0*/  IMAD.MOV.U32 R10, RZ, RZ, RZ ;  /* 0x000000ffff0a7224 */ /* 0x000fe400078e00ff */
[----:B------:R-:W-:Y:S01]  /*cdd0*/  IMAD.MOV.U32 R9, RZ, RZ, R3 ;  /* 0x000000ffff097224 */ /* 0x000fe200078e0003 */
[C---:B------:R-:W-:Y:S01]  /*cde0*/  FSETP.GEU.AND P0, PT, |R3|.reuse, 1.469367938527859385e-39, PT ;  /* 0x001000000300780b */ /* 0x040fe20003f0e200 */
[----:B------:R-:W-:Y:S01]  /*cdf0*/  IMAD.MOV.U32 R8, RZ, RZ, R10 ;  /* 0x000000ffff087224 */ /* 0x000fe200078e000a */
[----:B------:R-:W-:Y:S01]  /*ce00*/  LOP3.LUT R6, R3, 0x800fffff, RZ, 0xc0, !PT ;  /* 0x800fffff03067812 */ /* 0x000fe200078ec0ff */
[----:B------:R-:W-:-:S03]  /*ce10*/  IMAD.MOV.U32 R12, RZ, RZ, 0x1 ;  /* 0x00000001ff0c7424 */ /* 0x000fc600078e00ff */
[----:B------:R-:W-:Y:S01]  /*ce20*/  LOP3.LUT R7, R6, 0x3ff00000, RZ, 0xfc, !PT ;  /* 0x3ff0000006077812 */ /* 0x000fe200078efcff */
[----:B------:R-:W-:-:S06]  /*ce30*/  IMAD.MOV.U32 R6, RZ, RZ, R10 ;  /* 0x000000ffff067224 */ /* 0x000fcc00078e000a */
[----:B------:R-:W-:Y:S01]  /*ce40*/  @!P0 DMUL R6, R8, 8.98846567431157953865e+307 ;  /* 0x7fe0000008068828 */ /* 0x000fe20000000000 */
[----:B------:R-:W-:Y:S02]  /*ce50*/  IMAD.MOV.U32 R9, RZ, RZ, R17 ;  /* 0x000000ffff097224 */ /* 0x000fe400078e0011 */
[----:B------:R-:W-:-:S03]  /*ce60*/  IMAD.MOV.U32 R8, RZ, RZ, R0 ;  /* 0x000000ffff087224 */ /* 0x000fc600078e0000 */
[----:B------:R-:W0:Y:S01]  /*ce70*/  MUFU.RCP64H R13, R7 ;  /* 0x00000007000d7308 */ /* 0x000e220000001800 */
[C---:B------:R-:W-:Y:S01]  /*ce80*/  FSETP.GEU.AND P3, PT, |R9|.reuse, 1.469367938527859385e-39, PT ;  /* 0x001000000900780b */ /* 0x040fe20003f6e200 */
[----:B------:R-:W-:Y:S01]  /*ce90*/  IMAD.MOV.U32 R0, RZ, RZ, 0x40080000 ;  /* 0x40080000ff007424 */ /* 0x000fe200078e00ff */
[----:B------:R-:W-:-:S11]  /*cea0*/  LOP3.LUT R37, R9, 0x7ff00000, RZ, 0xc0, !PT ;  /* 0x7ff0000009257812 */ /* 0x000fd600078ec0ff */
[----:B------:R-:W-:Y:S01]  /*ceb0*/  @!P3 LOP3.LUT R0, R0, 0x7ff00000, RZ, 0xc0, !PT ;  /* 0x7ff000000000b812 */ /* 0x000fe200078ec0ff */
[----:B0-----:R-:W-:-:S03]  /*cec0*/  DFMA R10, R12, -R6, 1 ;  /* 0x3ff000000c0a742b */ /* 0x001fc60000000806 */
[----:B------:R-:W-:Y:S02]  /*ced0*/  @!P3 ISETP.GE.U32.AND P4, PT, R37, R0, PT ;  /* 0x000000002500b20c */ /* 0x000fe40003f86070 */
[----:B------:R-:W-:Y:S01]  /*cee0*/  LOP3.LUT R0, R3, 0x7ff00000, RZ, 0xc0, !PT ;  /* 0x7ff0000003007812 */ /* 0x000fe200078ec0ff */
[----:B------:R-:W-:-:S03]  /*cef0*/  IMAD.MOV.U32 R3, RZ, RZ, 0x1ca00000 ;  /* 0x1ca00000ff037424 */ /* 0x000fc600078e00ff */
[----:B------:R-:W-:Y:S01]  /*cf00*/  ISETP.GE.U32.AND P2, PT, R37, R0, PT ;  /* 0x000000002500720c */ /* 0x000fe20003f46070 */
[----:B------:R-:W-:Y:S01]  /*cf10*/  DFMA R10, R10, R10, R10 ;  /* 0x0000000a0a0a722b */ /* 0x000fe2000000000a */
[----:B------:R-:W-:Y:S02]  /*cf20*/  @!P3 SEL R14, R3, 0x63400000, !P4 ;  /* 0x63400000030eb807 */ /* 0x000fe40006000000 */
[----:B------:R-:W-:Y:S02]  /*cf30*/  @!P0 LOP3.LUT R0, R7, 0x7ff00000, RZ, 0xc0, !PT ;  /* 0x7ff0000007008812 */ /* 0x000fe400078ec0ff */
[----:B------:R-:W-:-:S03]  /*cf40*/  @!P3 LOP3.LUT R14, R14, 0x80000000, R9, 0xf8, !PT ;  /* 0x800000000e0eb812 */ /* 0x000fc600078ef809 */
[----:B------:R-:W-:Y:S01]  /*cf50*/  DFMA R12, R12, R10, R12 ;  /* 0x0000000a0c0c722b */ /* 0x000fe2000000000c */
[----:B------:R-:W-:Y:S01]  /*cf60*/  @!P3 LOP3.LUT R15, R14, 0x100000, RZ, 0xfc, !PT ;  /* 0x001000000e0fb812 */ /* 0x000fe200078efcff */
[----:B------:R-:W-:Y:S01]  /*cf70*/  @!P3 IMAD.MOV.U32 R14, RZ, RZ, RZ ;  /* 0x000000ffff0eb224 */ /* 0x000fe200078e00ff */
[----:B------:R-:W-:Y:S01]  /*cf80*/  SEL R10, R3, 0x63400000, !P2 ;  /* 0x63400000030a7807 */ /* 0x000fe20005000000 */
[----:B------:R-:W-:-:S03]  /*cf90*/  IMAD.MOV.U32 R3, RZ, RZ, R37 ;  /* 0x000000ffff037224 */ /* 0x000fc600078e0025 */
[----:B------:R-:W-:Y:S01]  /*cfa0*/  LOP3.LUT R11, R10, 0x800fffff, R9, 0xf8, !PT ;  /* 0x800fffff0a0b7812 */ /* 0x000fe200078ef809 */
[----:B------:R-:W-:Y:S01]  /*cfb0*/  DFMA R20, R12, -R6, 1 ;  /* 0x3ff000000c14742b */ /* 0x000fe20000000806 */
[----:B------:R-:W-:-:S06]  /*cfc0*/  IMAD.MOV.U32 R10, RZ, RZ, R8 ;  /* 0x000000ffff0a7224 */ /* 0x000fcc00078e0008 */
[----:B------:R-:W-:Y:S02]  /*cfd0*/  @!P3 DFMA R10, R10, 2, -R14 ;  /* 0x400000000a0ab82b */ /* 0x000fe4000000080e */
[----:B------:R-:W-:-:S08]  /*cfe0*/  DFMA R12, R12, R20, R12 ;  /* 0x000000140c0c722b */ /* 0x000fd0000000000c */
[----:B------:R-:W-:Y:S01]  /*cff0*/  DMUL R14, R12, R10 ;  /* 0x0000000a0c0e7228 */ /* 0x000fe20000000000 */
[----:B------:R-:W-:-:S07]  /*d000*/  @!P3 LOP3.LUT R3, R11, 0x7ff00000, RZ, 0xc0, !PT ;  /* 0x7ff000000b03b812 */ /* 0x000fce00078ec0ff */
[----:B------:R-:W-:-:S08]  /*d010*/  DFMA R20, R14, -R6, R10 ;  /* 0x800000060e14722b */ /* 0x000fd0000000000a */
[----:B------:R-:W-:Y:S01]  /*d020*/  DFMA R20, R12, R20, R14 ;  /* 0x000000140c14722b */ /* 0x000fe2000000000e */
[----:B------:R-:W-:Y:S02]  /*d030*/  VIADD R12, R3, 0xffffffff ;  /* 0xffffffff030c7836 */ /* 0x000fe40000000000 */
[----:B------:R-:W-:Y:S02]  /*d040*/  VIADD R13, R0, 0xffffffff ;  /* 0xffffffff000d7836 */ /* 0x000fe40000000000 */
[----:B------:R-:W-:Y:S01]  /*d050*/  IMAD.MOV.U32 R15, RZ, RZ, RZ ;  /* 0x000000ffff0f7224 */ /* 0x000fe200078e00ff */
[----:B------:R-:W-:Y:S01]  /*d060*/  ISETP.GT.U32.AND P0, PT, R12, 0x7feffffe, PT ;  /* 0x7feffffe0c00780c */ /* 0x000fe20003f04070 */
[----:B------:R-:W-:-:S03]  /*d070*/  IMAD.MOV.U32 R14, RZ, RZ, 0x40080000 ;  /* 0x40080000ff0e7424 */ /* 0x000fc600078e00ff */
[----:B------:R-:W-:Y:S02]  /*d080*/  ISETP.GT.U32.OR P0, PT, R13, 0x7feffffe, P0 ;  /* 0x7feffffe0d00780c */ /* 0x000fe40000704470 */
[----:B------:R-:W-:-:S04]  /*d090*/  LOP3.LUT R15, R15, R14, RZ, 0x3c, !PT ;  /* 0x0000000e0f0f7212 */ /* 0x000fc800078e3cff */
[----:B------:R-:W-:-:S04]  /*d0a0*/  LOP3.LUT R14, R15, R14, RZ, 0x3c, !PT ;  /* 0x0000000e0f0e7212 */ /* 0x000fc800078e3cff */
[----:B------:R-:W-:-:S03]  /*d0b0*/  LOP3.LUT R15, R15, R14, RZ, 0x3c, !PT ;  /* 0x0000000e0f0f7212 */ /* 0x000fc600078e3cff */
[----:B------:R-:W-:Y:S05]  /*d0c0*/  @P0 BRA `(.L_x_3729) ;  /* 0x0000000000700947 */ /* 0x000fea0003800000 */
[----:B------:R-:W-:Y:S01]  /*d0d0*/  LOP3.LUT R0, R15, 0x7ff00000, RZ, 0xc0, !PT ;  /* 0x7ff000000f007812 */ /* 0x000fe200078ec0ff */
[----:B------:R-:W-:Y:S02]  /*d0e0*/  IMAD.MOV.U32 R12, RZ, RZ, 0x1ca00000 ;  /* 0x1ca00000ff0c7424 */ /* 0x000fe400078e00ff */
[----:B------:R-:W-:Y:S01]  /*d0f0*/  IMAD.MOV.U32 R8, RZ, RZ, RZ ;  /* 0x000000ffff087224 */ /* 0x000fe200078e00ff */
[CC--:B------:R-:W-:Y:S02]  /*d100*/  VIADDMNMX R3, R37.reuse, -R0.reuse, 0xb9600000, !PT ;  /* 0xb960000025037446 */ /* 0x0c0fe40007800900 */
[----:B------:R-:W-:Y:S02]  /*d110*/  ISETP.GE.U32.AND P0, PT, R37, R0, PT ;  /* 0x000000002500720c */ /* 0x000fe40003f06070 */
[----:B------:R-:W-:Y:S02]  /*d120*/  VIMNMX R0, R3, 0x46a00000, PT ;  /* 0x46a0000003007848 */ /* 0x000fe40003fe0100 */
[----:B------:R-:W-:-:S05]  /*d130*/  SEL R3, R12, 0x63400000, !P0 ;  /* 0x634000000c037807 */ /* 0x000fca0004000000 */
[----:B------:R-:W-:-:S04]  /*d140*/  IMAD.IADD R0, R0, 0x1, -R3 ;  /* 0x0000000100007824 */ /* 0x000fc800078e0a03 */
[----:B------:R-:W-:-:S06]  /*d150*/  VIADD R9, R0, 0x7fe00000 ;  /* 0x7fe0000000097836 */ /* 0x000fcc0000000000 */
[----:B------:R-:W-:-:S10]  /*d160*/  DMUL R12, R20, R8 ;  /* 0x00000008140c7228 */ /* 0x000fd40000000000 */
[----:B------:R-:W-:-:S13]  /*d170*/  FSETP.GTU.AND P0, PT, |R13|, 1.469367938527859385e-39, PT ;  /* 0x001000000d00780b */ /* 0x000fda0003f0c200 */
[----:B------:R-:W-:Y:S05]  /*d180*/  @P0 BRA `(.L_x_3730) ;  /* 0x0000000000940947 */ /* 0x000fea0003800000 */
[----:B------:R-:W-:Y:S01]  /*d190*/  DFMA R10, R20, -R6, R10 ;  /* 0x80000006140a722b */ /* 0x000fe2000000000a */
[----:B------:R-:W-:-:S09]  /*d1a0*/  IMAD.MOV.U32 R8, RZ, RZ, RZ ;  /* 0x000000ffff087224 */ /* 0x000fd200078e00ff */
[C---:B------:R-:W-:Y:S02]  /*d1b0*/  FSETP.NEU.AND P0, PT, R11.reuse, RZ, PT ;  /* 0x000000ff0b00720b */ /* 0x040fe40003f0d000 */
[----:B------:R-:W-:-:S04]  /*d1c0*/  LOP3.LUT R3, R11, 0x80000000, R15, 0x48, !PT ;  /* 0x800000000b037812 */ /* 0x000fc800078e480f */
[----:B------:R-:W-:-:S07]  /*d1d0*/  LOP3.LUT R9, R3, R9, RZ, 0xfc, !PT ;  /* 0x0000000903097212 */ /* 0x000fce00078efcff */
[----:B------:R-:W-:Y:S05]  /*d1e0*/  @!P0 BRA `(.L_x_3730) ;  /* 0x00000000007c8947 */ /* 0x000fea0003800000 */
[----:B------:R-:W-:Y:S01]  /*d1f0*/  IMAD.MOV R7, RZ, RZ, -R0 ;  /* 0x000000ffff077224 */ /* 0x000fe200078e0a00 */
[----:B------:R-:W-:Y:S01]  /*d200*/  DMUL.RP R8, R20, R8 ;  /* 0x0000000814087228 */ /* 0x000fe20000008000 */
[----:B------:R-:W-:-:S06]  /*d210*/  IMAD.MOV.U32 R6, RZ, RZ, RZ ;  /* 0x000000ffff067224 */ /* 0x000fcc00078e00ff */
[----:B------:R-:W-:-:S03]  /*d220*/  DFMA R6, R12, -R6, R20 ;  /* 0x800000060c06722b */ /* 0x000fc60000000014 */
[----:B------:R-:W-:-:S03]  /*d230*/  LOP3.LUT R3, R9, R3, RZ, 0x3c, !PT ;  /* 0x0000000309037212 */ /* 0x000fc600078e3cff */
[----:B------:R-:W-:-:S04]  /*d240*/  IADD3 R6, -R0, -0x43300000, RZ ;  /* 0xbcd0000000067810 */ /* 0x000fc80007ffe1ff */
[----:B------:R-:W-:-:S04]  /*d250*/  FSETP.NEU.AND P0, PT, |R7|, R6, PT ;  /* 0x000000060700720b */ /* 0x000fc80003f0d200 */
[----:B------:R-:W-:Y:S02]  /*d260*/  FSEL R12, R8, R12, !P0 ;  /* 0x0000000c080c7208 */ /* 0x000fe40004000000 */
[----:B------:R-:W-:Y:S01]  /*d270*/  FSEL R13, R3, R13, !P0 ;  /* 0x0000000d030d7208 */ /* 0x000fe20004000000 */
[----:B------:R-:W-:Y:S06]  /*d280*/  BRA `(.L_x_3730) ;  /* 0x0000000000547947 */ /* 0x000fec0003800000 */
.L_x_3729:
        /* <DEDUP_REMOVED lines=16> */
.L_x_3732:
[----:B------:R-:W-:Y:S01]  /*d390*/  LOP3.LUT R13, R15, 0x80000, RZ, 0xfc, !PT ;  /* 0x000800000f0d7812 */ /* 0x000fe200078efcff */
[----:B------:R-:W-:Y:S01]  /*d3a0*/  IMAD.MOV.U32 R12, RZ, RZ, R14 ;  /* 0x000000ffff0c7224 */ /* 0x000fe200078e000e */
[----:B------:R-:W-:Y:S06]  /*d3b0*/  BRA `(.L_x_3730) ;  /* 0x0000000000087947 */ /* 0x000fec0003800000 */
.L_x_3731:
[----:B------:R-:W-:Y:S01]  /*d3c0*/  LOP3.LUT R13, R9, 0x80000, RZ, 0xfc, !PT ;  /* 0x00080000090d7812 */ /* 0x000fe200078efcff */
[----:B------:R-:W-:-:S07]  /*d3d0*/  IMAD.MOV.U32 R12, RZ, RZ, R8 ;  /* 0x000000ffff0c7224 */ /* 0x000fce00078e0008 */
.L_x_3730:
[----:B------:R-:W-:Y:S05]  /*d3e0*/  BSYNC B2 ;  /* 0x0000000000027941 */ /* 0x000fea0003800000 */
.L_x_3728:
[----:B------:R-:W-:Y:S02]  /*d3f0*/  IMAD.MOV.U32 R6, RZ, RZ, R16 ;  /* 0x000000ffff067224 */ /* 0x000fe400078e0010 */
[----:B------:R-:W-:-:S04]  /*d400*/  IMAD.MOV.U32 R7, RZ, RZ, 0x0 ;  /* 0x00000000ff077424 */ /* 0x000fc800078e00ff */
[----:B------:R-:W-:Y:S05]  /*d410*/  RET.REL.NODEC R6 `(_ZN2at6native27unrolled_elementwise_kernelIZZZNS0_66_GLOBAL__N__a0cfb035_28_ActivationHardswishKernel_cu_f5210f67_355225hardswish_backward_kernelERNS_14TensorIteratorEENKUlvE_clEvENKUlvE_clEvEUlddE_St5arrayIPcLm3EELi4E23TrivialOffsetCalculatorILi2EjESB_ILi1EjENS0_6memory12LoadWithCastILi2EEENSE_13StoreWithCastILi1EEEEEviT_T0_T2_T3_T4_T5_) ;  /* 0xffffff2806f87950 */ /* 0x000fea0003c3ffff */
.L_x_3733:
        /* <DEDUP_REMOVED lines=14> */
.L_x_6598:


//--------------------- .text._ZN2at6native18elementwise_kernelILi128ELi2EZNS0_22gpu_kernel_impl_nocastIZZZNS0_66_GLOBAL__N__a0cfb035_28_ActivationHardswishKernel_cu_f5210f67_355225hardswish_backward_kernelERNS_14TensorIteratorEENKUlvE_clEvENKUlvE_clEvEUlddE_EEvRNS_18TensorIteratorBaseERKT_EUliE_EEviT1_ --------------------------
	.section	.text._ZN2at6native18elementwise_kernelILi128ELi2EZNS0_22gpu_kernel_impl_nocastIZZZNS0_66_GLOBAL__N__a0cfb035_28_ActivationHardswishKernel_cu_f5210f67_355225hardswish_backward_kernelERNS_14TensorIteratorEENKUlvE_clEvENKUlvE_clEvEUlddE_EEvRNS_18TensorIteratorBaseERKT_EUliE_EEviT1_,"ax",@progbits
	.align	128
        .global         _ZN2at6native18elementwise_kernelILi128ELi2EZNS0_22gpu_kernel_impl_nocastIZZZNS0_66_GLOBAL__N__a0cfb035_28_ActivationHardswishKernel_cu_f5210f67_355225hardswish_backward_kernelERNS_14TensorIteratorEENKUlvE_clEvENKUlvE_clEvEUlddE_EEvRNS_18TensorIteratorBaseERKT_EUliE_EEviT1_
        .type           _ZN2at6native18elementwise_kernelILi128ELi2EZNS0_22gpu_kernel_impl_nocastIZZZNS0_66_GLOBAL__N__a0cfb035_28_ActivationHardswishKernel_cu_f5210f67_355225hardswish_backward_kernelERNS_14TensorIteratorEENKUlvE_clEvENKUlvE_clEvEUlddE_EEvRNS_18TensorIteratorBaseERKT_EUliE_EEviT1_,@function
        .size           _ZN2at6native18elementwise_kernelILi128ELi2EZNS0_22gpu_kernel_impl_nocastIZZZNS0_66_GLOBAL__N__a0cfb035_28_ActivationHardswishKernel_cu_f5210f67_355225hardswish_backward_kernelERNS_14TensorIteratorEENKUlvE_clEvENKUlvE_clEvEUlddE_EEvRNS_18TensorIteratorBaseERKT_EUliE_EEviT1_,(.L_x_6599 - _ZN2at6native18elementwise_kernelILi128ELi2EZNS0_22gpu_kernel_impl_nocastIZZZNS0_66_GLOBAL__N__a0cfb035_28_ActivationHardswishKernel_cu_f5210f67_355225hardswish_backward_kernelERNS_14TensorIteratorEENKUlvE_clEvENKUlvE_clEvEUlddE_EEvRNS_18TensorIteratorBaseERKT_EUliE_EEviT1_)
        .other          _ZN2at6native18elementwise_kernelILi128ELi2EZNS0_22gpu_kernel_impl_nocastIZZZNS0_66_GLOBAL__N__a0cfb035_28_ActivationHardswishKernel_cu_f5210f67_355225hardswish_backward_kernelERNS_14TensorIteratorEENKUlvE_clEvENKUlvE_clEvEUlddE_EEvRNS_18TensorIteratorBaseERKT_EUliE_EEviT1_,@"STO_CUDA_ENTRY STV_DEFAULT"
_ZN2at6native18elementwise_kernelILi128ELi2EZNS0_22gpu_kernel_impl_nocastIZZZNS0_66_GLOBAL__N__a0cfb035_28_ActivationHardswishKernel_cu_f5210f67_355225hardswish_backward_kernelERNS_14TensorIteratorEENKUlvE_clEvENKUlvE_clEvEUlddE_EEvRNS_18TensorIteratorBaseERKT_EUliE_EEviT1_:
.text._ZN2at6native18elementwise_kernelILi128ELi2EZNS0_22gpu_kernel_impl_nocastIZZZNS0_66_GLOBAL__N__a0cfb035_28_ActivationHardswishKernel_cu_f5210f67_355225hardswish_backward_kernelERNS_14TensorIteratorEENKUlvE_clEvENKUlvE_clEvEUlddE_EEvRNS_18TensorIteratorBaseERKT_EUliE_EEviT1_:
[----:B------:R-:W-:Y:S01]  /*0000*/  LDC R1, c[0x0][0x28] ;  /* 0x00000a00ff017b82 */ /* 0x000fe20000000800 */
[----:B------:R-:W0:Y:S01]  /*0010*/  S2R R27, SR_CTAID.X ;  /* 0x00000000001b7919 */ /* 0x000e220000002500 */
[----:B------:R-:W-:Y:S01]  /*0020*/  ULDC UR4, c[0x0][0x210] ;  /* 0x0000840000047ab9 */ /* 0x000fe20000000800 */
[----:B------:R-:W-:Y:S01]  /*0030*/  ULDC.64 UR6, c[0x0][0x208] ;  /* 0x0000820000067ab9 */ /* 0x000fe20000000a00 */
[----:B------:R-:W-:Y:S01]  /*0040*/  BSSY B0, `(.L_x_3734) ;  /* 0x0000197000007945 */ /* 0x000fe20003800000 */
[----:B------:R-:W0:Y:S01]  /*0050*/  S2R R28, SR_TID.X ;  /* 0x00000000001c7919 */ /* 0x000e220000002100 */
[----:B------:R-:W-:Y:S01]  /*0060*/  HFMA2.MMA R3, -RZ, RZ, 2.015625, 0 ;  /* 0x40080000ff037435 */ /* 0x000fe200000001ff */
[----:B0-----:R-:W-:-:S04]  /*0070*/  LEA R7, R27, R28, 0x8 ;  /* 0x0000001c1b077211 */ /* 0x001fc800078e40ff */
[----:B------:R-:W-:Y:S01]  /*0080*/  ISETP.GE.AND P0, PT, R7, UR4, PT ;  /* 0x0000000407007c0c */ /* 0x000fe2000bf06270 */
[----:B------:R-:W-:-:S12]  /*0090*/  UMOV UR4, URZ ;  /* 0x0000003f00047c82 */ /* 0x000fd80008000000 */
[----:B------:R-:W-:Y:S05]  /*00a0*/  @P0 BRA `(.L_x_3735) ;  /* 0x0000001800400947 */ /* 0x000fea0003800000 */
[----:B------:R-:W0:Y:S01]  /*00b0*/  LDC R8, c[0x0][0x218] ;  /* 0x00008600ff087b82 */ /* 0x000e220000000800 */
[----:B------:R-:W-:Y:S01]  /*00c0*/  MOV R2, RZ ;  /* 0x000000ff00027202 */ /* 0x000fe20000000f00 */
[----:B------:R-:W-:Y:S01]  /*00d0*/  IMAD.MOV.U32 R17, RZ, RZ, RZ ;  /* 0x000000ffff117224 */ /* 0x000fe200078e00ff */
[----:B------:R-:W-:Y:S02]  /*00e0*/  MOV R0, RZ ;  /* 0x000000ff00007202 */ /* 0x000fe40000000f00 */
[----:B0-----:R-:W-:-:S13]  /*00f0*/  ISETP.NE.AND P0, PT, R8, RZ, PT ;  /* 0x000000ff0800720c */ /* 0x001fda0003f05270 */
[----:B------:R-:W-:Y:S05]  /*0100*/  @!P0 BRA `(.L_x_3736) ;  /* 0x0000001400708947 */ /* 0x000fea0003800000 */
[----:B------:R-:W-:Y:S01]  /*0110*/  HFMA2.MMA R4, -RZ, RZ, 0, 0 ;  /* 0x00000000ff047435 */ /* 0x000fe200000001ff */
[----:B------:R-:W-:Y:S01]  /*0120*/  MOV R5, R7 ;  /* 0x0000000700057202 */ /* 0x000fe20000000f00 */
[----:B------:R-:W-:Y:S01]  /*0130*/  ULDC.64 UR8, c[0x0][0x220] ;  /* 0x0000880000087ab9 */ /* 0x000fe20000000a00 */
[----:B------:R-:W-:Y:S01]  /*0140*/  ISETP.NE.AND P0, PT, R8, 0x1, PT ;  /* 0x000000010800780c */ /* 0x000fe20003f05270 */
[----:B------:R-:W-:-:S06]  /*0150*/  ULDC UR5, c[0x0][0x21c] ;  /* 0x0000870000057ab9 */ /* 0x000fcc0000000800 */
        /* <DEDUP_REMOVED lines=86> */
[----:B------:R-:W-:-:S04]  /*06c0*/  ULDC.64 UR8, c[0x0][0x390] ;  /* 0x0000e40000087ab9 */ /* 0x000fc80000000a00 */
[----:B------:R-:W-:-:S04]  /*06d0*/  IMAD.MOV R6, RZ, RZ, -R5 ;  /* 0x000000ffff067224 */ /* 0x000fc800078e0a05 */
        /* <DEDUP_REMOVED lines=243> */
[----:B------:R-:W-:Y:S01]  /*1610*/  @P0 SHF.R.U32.HI R4, RZ, R11, R4 ;  /* 0x0000000bff040219 */ /* 0x000fe20000011604 */
[----:B------:R-:W-:-:S03]  /*1620*/  IMAD.MOV R11, RZ, RZ, -R9 ;  /* 0x000000ffff0b7224 */ /* 0x000fc600078e0a09 */
[----:B------:R-:W-:Y:S01]  /*1630*/  @P0 IADD3 R8, -R4, RZ, RZ ;  /* 0x000000ff04080210 */ /* 0x000fe20007ffe1ff */
[----:B------:R-:W-:Y:S01]  /*1640*/  IMAD R5, R11, UR8, R5 ;  /* 0x000000080b057c24 */ /* 0x000fe2000f8e0205 */
[----:B------:R-:W-:-:S03]  /*1650*/  ULDC.64 UR8, c[0x0][0x460] ;  /* 0x0001180000087ab9 */ /* 0x000fc60000000a00 */
[----:B-1----:R-:W-:Y:S02]  /*1660*/  @P0 IMAD R9, R8, R13, R9 ;  /* 0x0000000d08090224 */ /* 0x002fe400078e0209 */
[C---:B------:R-:W-:Y:S02]  /*1670*/  IMAD R17, R5.reuse, UR5, R17 ;  /* 0x0000000505117c24 */ /* 0x040fe4000f8e0211 */
[C---:B------:R-:W-:Y:S02]  /*1680*/  IMAD R0, R5.reuse, UR8, R0 ;  /* 0x0000000805007c24 */ /* 0x040fe4000f8e0200 */
[----:B------:R-:W-:Y:S02]  /*1690*/  IMAD R2, R5, UR9, R2 ;  /* 0x0000000905027c24 */ /* 0x000fe4000f8e0202 */
[C---:B--2---:R-:W-:Y:S02]  /*16a0*/  @P0 IMAD R17, R9.reuse, R6, R17 ;  /* 0x0000000609110224 */ /* 0x044fe400078e0211 */
[----:B------:R-:W-:-:S02]  /*16b0*/  @P0 IMAD R0, R9, R7, R0 ;  /* 0x0000000709000224 */ /* 0x000fc400078e0200 */
[----:B---3--:R-:W-:-:S07]  /*16c0*/  @P0 IMAD R2, R9, R12, R2 ;  /* 0x0000000c09020224 */ /* 0x008fce00078e0202 */
.L_x_3736:
[----:B------:R-:W-:Y:S01]  /*16d0*/  ULDC.64 UR8, c[0x0][0x488] ;  /* 0x0001220000087ab9 */ /* 0x000fe20000000a00 */
[----:B------:R-:W-:Y:S01]  /*16e0*/  ULDC.64 UR10, c[0x0][0x480] ;  /* 0x00012000000a7ab9 */ /* 0x000fe20000000a00 */
[----:B------:R-:W-:-:S04]  /*16f0*/  IADD3 R6, P0, R2, UR8, RZ ;  /* 0x0000000802067c10 */ /* 0x000fc8000ff1e0ff */
[----:B------:R-:W-:Y:S01]  /*1700*/  IADD3.X R7, RZ, UR9, RZ, P0, !PT ;  /* 0x00000009ff077c10 */ /* 0x000fe200087fe4ff */
[----:B------:R-:W-:-:S05]  /*1710*/  ULDC.64 UR8, c[0x0][0x478] ;  /* 0x00011e0000087ab9 */ /* 0x000fca0000000a00 */
[----:B------:R-:W2:Y:S01]  /*1720*/  LDG.E.64 R6, desc[UR6][R6.64] ;  /* 0x0000000606067981 */ /* 0x000ea2000c1e1b00 */
[----:B------:R-:W-:Y:S01]  /*1730*/  IADD3 R4, P2, R0, UR10, RZ ;  /* 0x0000000a00047c10 */ /* 0x000fe2000ff5e0ff */
[----:B------:R-:W-:Y:S01]  /*1740*/  BSSY B1, `(.L_x_3737) ;  /* 0x0000023000017945 */ /* 0x000fe20003800000 */
[----:B------:R-:W-:Y:S02]  /*1750*/  IADD3 R16, P1, R17, UR8, RZ ;  /* 0x0000000811107c10 */ /* 0x000fe4000ff3e0ff */
[----:B------:R-:W-:Y:S02]  /*1760*/  CS2R R14, SRZ ;  /* 0x00000000000e7805 */ /* 0x000fe4000001ff00 */
[----:B------:R-:W-:Y:S02]  /*1770*/  IADD3.X R5, RZ, UR11, RZ, P2, !PT ;  /* 0x0000000bff057c10 */ /* 0x000fe400097fe4ff */
[----:B------:R-:W-:Y:S01]  /*1780*/  IADD3.X R17, RZ, UR9, RZ, P1, !PT ;  /* 0x00000009ff117c10 */ /* 0x000fe20008ffe4ff */
[----:B--2---:R-:W-:-:S14]  /*1790*/  DSETP.GTU.AND P0, PT, R6, -3, PT ;  /* 0xc00800000600742a */ /* 0x004fdc0003f0c000 */
[----:B------:R-:W-:Y:S05]  /*17a0*/  @!P0 BRA `(.L_x_3738) ;  /* 0x0000000000708947 */ /* 0x000fea0003800000 */
[----:B------:R0:W5:Y:S01]  /*17b0*/  LDG.E.64 R14, desc[UR6][R4.64] ;  /* 0x00000006040e7981 */ /* 0x000162000c1e1b00 */
[----:B------:R-:W-:-:S14]  /*17c0*/  DSETP.GEU.AND P0, PT, R6, 3, PT ;  /* 0x400800000600742a */ /* 0x000fdc0003f0e000 */
[----:B0-----:R-:W-:Y:S05]  /*17d0*/  @P0 BRA `(.L_x_3738) ;  /* 0x0000000000640947 */ /* 0x001fea0003800000 */
[----:B------:R-:W0:Y:S01]  /*17e0*/  MUFU.RCP64H R5, 3 ;  /* 0x4008000000057908 */ /* 0x000e220000001800 */
[----:B------:R-:W-:Y:S01]  /*17f0*/  IMAD.MOV.U32 R10, RZ, RZ, 0x0 ;  /* 0x00000000ff0a7424 */ /* 0x000fe200078e00ff */
[----:B------:R-:W-:Y:S01]  /*1800*/  MOV R11, 0x40080000 ;  /* 0x40080000000b7802 */ /* 0x000fe20000000f00 */
[----:B------:R-:W-:Y:S01]  /*1810*/  BSSY B2, `(.L_x_3739) ;  /* 0x0000013000027945 */ /* 0x000fe20003800000 */
[----:B------:R-:W-:Y:S02]  /*1820*/  MOV R4, 0x1 ;  /* 0x0000000100047802 */ /* 0x000fe40000000f00 */
[----:B------:R-:W-:-:S04]  /*1830*/  FSETP.GEU.AND P1, PT, |R7|, 6.5827683646048100446e-37, PT ;  /* 0x036000000700780b */ /* 0x000fc80003f2e200 */
        /* <DEDUP_REMOVED lines=11> */
[----:B------:R-:W-:Y:S02]  /*18f0*/  MOV R9, R7 ;  /* 0x0000000700097202 */ /* 0x000fe40000000f00 */
[----:B------:R-:W-:-:S07]  /*1900*/  MOV R0, 0x1920 ;  /* 0x0000192000007802 */ /* 0x000fce0000000f00 */
[----:B-----5:R-:W-:Y:S05]  /*1910*/  CALL.REL.NOINC `($__internal_2_$__cuda_sm20_div_rn_f64_full) ;  /* 0x0000001800707944 */ /* 0x020fea0003c00000 */
[----:B------:R-:W-:Y:S01]  /*1920*/  MOV R4, R18 ;  /* 0x0000001200047202 */ /* 0x000fe20000000f00 */
[----:B------:R-:W-:-:S07]  /*1930*/  IMAD.MOV.U32 R5, RZ, RZ, R19 ;  /* 0x000000ffff057224 */ /* 0x000fce00078e0013 */
.L_x_3740:
[----:B------:R-:W-:Y:S05]  /*1940*/  BSYNC B2 ;  /* 0x0000000000027941 */ /* 0x000fea0003800000 */
.L_x_3739:
[----:B------:R-:W-:-:S08]  /*1950*/  DADD R4, R4, 0.5 ;  /* 0x3fe0000004047429 */ /* 0x000fd00000000000 */
[----:B-----5:R-:W-:-:S11]  /*1960*/  DMUL R14, R14, R4 ;  /* 0x000000040e0e7228 */ /* 0x020fd60000000000 */
.L_x_3738:
[----:B------:R-:W-:Y:S05]  /*1970*/  BSYNC B1 ;  /* 0x0000000000017941 */ /* 0x000fea0003800000 */
.L_x_3737:
[----:B-----5:R0:W-:Y:S01]  /*1980*/  STG.E.64 desc[UR6][R16.64], R14 ;  /* 0x0000000e10007986 */ /* 0x0201e2000c101b06 */
[----:B------:R-:W-:-:S04]  /*1990*/  LEA R7, R27, R28, 0x8 ;  /* 0x0000001c1b077211 */ /* 0x000fc800078e40ff */
[----:B------:R-:W-:-:S07]  /*19a0*/  IADD3 R7, R7, 0x80, RZ ;  /* 0x0000008007077810 */ /* 0x000fce0007ffe0ff */
.L_x_3735:
[----:B------:R-:W-:Y:S05]  /*19b0*/  BSYNC B0 ;  /* 0x0000000000007941 */ /* 0x000fea0003800000 */
.L_x_3734:
[----:B------:R-:W-:Y:S02]  /*19c0*/  ULDC UR5, c[0x0][0x210] ;  /* 0x0000840000057ab9 */ /* 0x000fe40000000800 */
[----:B------:R-:W-:-:S13]  /*19d0*/  ISETP.GE.AND P0, PT, R7, UR5, PT ;  /* 0x0000000507007c0c */ /* 0x000fda000bf06270 */
[----:B------:R-:W-:Y:S05]  /*19e0*/  @P0 EXIT ;  /* 0x000000000000094d */ /* 0x000fea0003800000 */
[----:B------:R-:W1:Y:S01]  /*19f0*/  LDC R8, c[0x0][0x218] ;  /* 0x00008600ff087b82 */ /* 0x000e620000000800 */
[----:B------:R-:W-:Y:S01]  /*1a00*/  HFMA2.MMA R0, -RZ, RZ, 0, 0 ;  /* 0x00000000ff007435 */ /* 0x000fe200000001ff */
[----:B------:R-:W-:Y:S01]  /*1a10*/  MOV R2, RZ ;  /* 0x000000ff00027202 */ /* 0x000fe20000000f00 */
[----:B0-----:R-:W-:Y:S01]  /*1a20*/  IMAD.MOV.U32 R17, RZ, RZ, RZ ;  /* 0x000000ffff117224 */ /* 0x001fe200078e00ff */
[----:B-1----:R-:W-:-:S13]  /*1a30*/  ISETP.NE.AND P0, PT, R8, RZ, PT ;  /* 0x000000ff0800720c */ /* 0x002fda0003f05270 */
        /* <DEDUP_REMOVED lines=338> */
[----:B------:R-:W-:-:S03]  /*2f60*/  IADD3 R11, -R9, RZ, RZ ;  /* 0x000000ff090b7210 */ /* 0x000fc60007ffe1ff */
[----:B------:R-:W-:Y:S02]  /*2f70*/  @P0 IMAD.MOV R8, RZ, RZ, -R4 ;  /* 0x000000ffff080224 */ /* 0x000fe400078e0a04 */
[----:B------:R-:W-:Y:S01]  /*2f80*/  IMAD R5, R11, UR8, R5 ;  /* 0x000000080b057c24 */ /* 0x000fe2000f8e0205 */
[----:B------:R-:W-:Y:S01]  /*2f90*/  ULDC.64 UR8, c[0x0][0x460] ;  /* 0x0001180000087ab9 */ /* 0x000fe20000000a00 */
[----:B-1----:R-:W-:Y:S02]  /*2fa0*/  @P0 IMAD R9, R13, R8, R9 ;  /* 0x000000080d090224 */ /* 0x002fe400078e0209 */
[C---:B------:R-:W-:Y:S02]  /*2fb0*/  IMAD R17, R5.reuse, UR5, R17 ;  /* 0x0000000505117c24 */ /* 0x040fe4000f8e0211 */
[C---:B------:R-:W-:Y:S02]  /*2fc0*/  IMAD R0, R5.reuse, UR8, R0 ;  /* 0x0000000805007c24 */ /* 0x040fe4000f8e0200 */
[----:B------:R-:W-:-:S02]  /*2fd0*/  IMAD R2, R5, UR9, R2 ;  /* 0x0000000905027c24 */ /* 0x000fc4000f8e0202 */
[C---:B--2---:R-:W-:Y:S02]  /*2fe0*/  @P0 IMAD R17, R9.reuse, R6, R17 ;  /* 0x0000000609110224 */ /* 0x044fe400078e0211 */
[C---:B------:R-:W-:Y:S02]  /*2ff0*/  @P0 IMAD R0, R9.reuse, R7, R0 ;  /* 0x0000000709000224 */ /* 0x040fe400078e0200 */
[----:B---3--:R-:W-:-:S07]  /*3000*/  @P0 IMAD R2, R9, R12, R2 ;  /* 0x0000000c09020224 */ /* 0x008fce00078e0202 */
.L_x_3741:
        /* <DEDUP_REMOVED lines=18> */
[----:B------:R-:W-:Y:S01]  /*3130*/  MOV R8, 0x0 ;  /* 0x0000000000087802 */ /* 0x000fe20000000f00 */
[----:B------:R-:W-:Y:S01]  /*3140*/  IMAD.MOV.U32 R4, RZ, RZ, 0x1 ;  /* 0x00000001ff047424 */ /* 0x000fe200078e00ff */
[----:B------:R-:W-:Y:S01]  /*3150*/  MOV R9, 0x40080000 ;  /* 0x4008000000097802 */ /* 0x000fe20000000f00 */
[----:B------:R-:W-:Y:S01]  /*3160*/  BSSY B1, `(.L_x_3744) ;  /* 0x0000012000017945 */ /* 0x000fe20003800000 */
        /* <DEDUP_REMOVED lines=15> */
[----:B------:R-:W-:Y:S02]  /*3260*/  MOV R4, R18 ;  /* 0x0000001200047202 */ /* 0x000fe40000000f00 */
[----:B------:R-:W-:-:S07]  /*3270*/  MOV R5, R19 ;  /* 0x0000001300057202 */ /* 0x000fce0000000f00 */
.L_x_3745:
[----:B------:R-:W-:Y:S05]  /*3280*/  BSYNC B1 ;  /* 0x0000000000017941 */ /* 0x000fea0003800000 */
.L_x_3744:
[----:B------:R-:W-:-:S08]  /*3290*/  DADD R4, R4, 0.5 ;  /* 0x3fe0000004047429 */ /* 0x000fd00000000000 */
[----:B-----5:R-:W-:-:S11]  /*32a0*/  DMUL R14, R14, R4 ;  /* 0x000000040e0e7228 */ /* 0x020fd60000000000 */
.L_x_3743:
[----:B------:R-:W-:Y:S05]  /*32b0*/  BSYNC B0 ;  /* 0x0000000000007941 */ /* 0x000fea0003800000 */
.L_x_3742:
[----:B-----5:R-:W-:Y:S01]  /*32c0*/  STG.E.64 desc[UR6][R16.64], R14 ;  /* 0x0000000e10007986 */ /* 0x020fe2000c101b06 */
[----:B------:R-:W-:Y:S05]  /*32d0*/  EXIT ;  /* 0x000000000000794d */ /* 0x000fea0003800000 */
        .weak           $__internal_2_$__cuda_sm20_div_rn_f64_full
        .type           $__internal_2_$__cuda_sm20_div_rn_f64_full,@function
        .size           $__internal_2_$__cuda_sm20_div_rn_f64_full,(.L_x_6599 - $__internal_2_$__cuda_sm20_div_rn_f64_full)
$__internal_2_$__cuda_sm20_div_rn_f64_full:
[C---:B------:R-:W-:Y:S01]  /*32e0*/  FSETP.GEU.AND P0, PT, |R3|.reuse, 1.469367938527859385e-39, PT ;  /* 0x001000000300780b */ /* 0x040fe20003f0e200 */
[----:B------:R-:W-:Y:S01]  /*32f0*/  IMAD.MOV.U32 R11, RZ, RZ, R3 ;  /* 0x000000ffff0b7224 */ /* 0x000fe200078e0003 */
[----:B------:R-:W-:Y:S01]  /*3300*/  MOV R10, UR4 ;  /* 0x00000004000a7c02 */ /* 0x000fe20008000f00 */
[----:B------:R-:W-:Y:S01]  /*3310*/  BSSY B3, `(.L_x_3746) ;  /* 0x0000057000037945 */ /* 0x000fe20003800000 */
[----:B------:R-:W-:Y:S02]  /*3320*/  LOP3.LUT R2, R3, 0x800fffff, RZ, 0xc0, !PT ;  /* 0x800fffff03027812 */ /* 0x000fe400078ec0ff */
[----:B------:R-:W-:Y:S02]  /*3330*/  MOV R12, UR4 ;  /* 0x00000004000c7c02 */ /* 0x000fe40008000f00 */
[----:B------:R-:W-:Y:S02]  /*3340*/  LOP3.LUT R13, R2, 0x3ff00000, RZ, 0xfc, !PT ;  /* 0x3ff00000020d7812 */ /* 0x000fe400078efcff */
[----:B------:R-:W-:Y:S01]  /*3350*/  MOV R8, R6 ;  /* 0x0000000600087202 */ /* 0x000fe20000000f00 */
[----:B------:R-:W-:Y:S01]  /*3360*/  HFMA2.MMA R6, -RZ, RZ, 0, 5.9604644775390625e-08 ;  /* 0x00000001ff067435 */ /* 0x000fe200000001ff */
[C---:B------:R-:W-:Y:S01]  /*3370*/  FSETP.GEU.AND P2, PT, |R9|.reuse, 1.469367938527859385e-39, PT ;  /* 0x001000000900780b */ /* 0x040fe20003f4e200 */
[----:B------:R-:W-:Y:S01]  /*3380*/  @!P0 DMUL R12, R10, 8.98846567431157953865e+307 ;  /* 0x7fe000000a0c8828 */ /* 0x000fe20000000000 */
[----:B------:R-:W-:-:S02]  /*3390*/  LOP3.LUT R2, R9, 0x7ff00000, RZ, 0xc0, !PT ;  /* 0x7ff0000009027812 */ /* 0x000fc400078ec0ff */
[----:B------:R-:W-:Y:S02]  /*33a0*/  LOP3.LUT R24, R3, 0x7ff00000, RZ, 0xc0, !PT ;  /* 0x7ff0000003187812 */ /* 0x000fe400078ec0ff */
[----:B------:R-:W-:Y:S01]  /*33b0*/  MOV R4, 0x1ca00000 ;  /* 0x1ca0000000047802 */ /* 0x000fe20000000f00 */
[----:B------:R-:W0:Y:S01]  /*33c0*/  MUFU.RCP64H R7, R13 ;  /* 0x0000000d00077308 */ /* 0x000e220000001800 */
[----:B------:R-:W-:-:S03]  /*33d0*/  ISETP.GE.U32.AND P1, PT, R2, R24, PT ;  /* 0x000000180200720c */ /* 0x000fc60003f26070 */
[----:B------:R-:W-:Y:S02]  /*33e0*/  @!P0 LOP3.LUT R24, R13, 0x7ff00000, RZ, 0xc0, !PT ;  /* 0x7ff000000d188812 */ /* 0x000fe400078ec0ff */
[----:B------:R-:W-:Y:S02]  /*33f0*/  @!P2 LOP3.LUT R5, R11, 0x7ff00000, RZ, 0xc0, !PT ;  /* 0x7ff000000b05a812 */ /* 0x000fe400078ec0ff */
[----:B------:R-:W-:Y:S02]  /*3400*/  @!P2 MOV R22, RZ ;  /* 0x000000ff0016a202 */ /* 0x000fe40000000f00 */
[----:B------:R-:W-:Y:S02]  /*3410*/  @!P2 ISETP.GE.U32.AND P3, PT, R2, R5, PT ;  /* 0x000000050200a20c */ /* 0x000fe40003f66070 */
[----:B------:R-:W-:Y:S02]  /*3420*/  IADD3 R26, R24, -0x1, RZ ;  /* 0xffffffff181a7810 */ /* 0x000fe40007ffe0ff */
[----:B------:R-:W-:Y:S01]  /*3430*/  @!P2 SEL R5, R4, 0x63400000, !P3 ;  /* 0x634000000405a807 */ /* 0x000fe20005800000 */
[----:B0-----:R-:W-:-:S03]  /*3440*/  DFMA R20, R6, -R12, 1 ;  /* 0x3ff000000614742b */ /* 0x001fc6000000080c */
[----:B------:R-:W-:-:S04]  /*3450*/  @!P2 LOP3.LUT R5, R5, 0x80000000, R9, 0xf8, !PT ;  /* 0x800000000505a812 */ /* 0x000fc800078ef809 */
[----:B------:R-:W-:Y:S01]  /*3460*/  @!P2 LOP3.LUT R23, R5, 0x100000, RZ, 0xfc, !PT ;  /* 0x001000000517a812 */ /* 0x000fe200078efcff */
[----:B------:R-:W-:Y:S01]  /*3470*/  IMAD.MOV.U32 R5, RZ, RZ, R2 ;  /* 0x000000ffff057224 */ /* 0x000fe200078e0002 */
[----:B------:R-:W-:-:S08]  /*3480*/  DFMA R20, R20, R20, R20 ;  /* 0x000000141414722b */ /* 0x000fd00000000014 */
[----:B------:R-:W-:Y:S01]  /*3490*/  DFMA R20, R6, R20, R6 ;  /* 0x000000140614722b */ /* 0x000fe20000000006 */
[----:B------:R-:W-:Y:S02]  /*34a0*/  SEL R7, R4, 0x63400000, !P1 ;  /* 0x6340000004077807 */ /* 0x000fe40004800000 */
[----:B------:R-:W-:Y:S02]  /*34b0*/  MOV R6, R8 ;  /* 0x0000000800067202 */ /* 0x000fe40000000f00 */
[----:B------:R-:W-:-:S03]  /*34c0*/  LOP3.LUT R7, R7, 0x800fffff, R9, 0xf8, !PT ;  /* 0x800fffff07077812 */ /* 0x000fc600078ef809 */
[----:B------:R-:W-:-:S03]  /*34d0*/  DFMA R18, R20, -R12, 1 ;  /* 0x3ff000001412742b */ /* 0x000fc6000000080c */
[----:B------:R-:W-:-:S05]  /*34e0*/  @!P2 DFMA R6, R6, 2, -R22 ;  /* 0x400000000606a82b */ /* 0x000fca0000000816 */
[----:B------:R-:W-:-:S05]  /*34f0*/  DFMA R18, R20, R18, R20 ;  /* 0x000000121412722b */ /* 0x000fca0000000014 */
[----:B------:R-:W-:-:S03]  /*3500*/  @!P2 LOP3.LUT R5, R7, 0x7ff00000, RZ, 0xc0, !PT ;  /* 0x7ff000000705a812 */ /* 0x000fc600078ec0ff */
[----:B------:R-:W-:Y:S01]  /*3510*/  DMUL R20, R18, R6 ;  /* 0x0000000612147228 */ /* 0x000fe20000000000 */
[----:B------:R-:W-:-:S04]  /*3520*/  IADD3 R25, R5, -0x1, RZ ;  /* 0xffffffff05197810 */ /* 0x000fc80007ffe0ff */
[----:B------:R-:W-:-:S03]  /*3530*/  ISETP.GT.U32.AND P0, PT, R25, 0x7feffffe, PT ;  /* 0x7feffffe1900780c */ /* 0x000fc60003f04070 */
[----:B------:R-:W-:Y:S01]  /*3540*/  DFMA R22, R20, -R12, R6 ;  /* 0x8000000c1416722b */ /* 0x000fe20000000006 */
[----:B------:R-:W-:-:S07]  /*3550*/  ISETP.GT.U32.OR P0, PT, R26, 0x7feffffe, P0 ;  /* 0x7feffffe1a00780c */ /* 0x000fce0000704470 */
[----:B------:R-:W-:-:S06]  /*3560*/  DFMA R22, R18, R22, R20 ;  /* 0x000000161216722b */ /* 0x000fcc0000000014 */
[----:B------:R-:W-:Y:S05]  /*3570*/  @P0 BRA `(.L_x_3747) ;  /* 0x00000000006c0947 */ /* 0x000fea0003800000 */
[----:B------:R-:W-:-:S04]  /*3580*/  LOP3.LUT R9, R11, 0x7ff00000, RZ, 0xc0, !PT ;  /* 0x7ff000000b097812 */ /* 0x000fc800078ec0ff */
[CC--:B------:R-:W-:Y:S02]  /*3590*/  VIADDMNMX R5, R2.reuse, -R9.reuse, 0xb9600000, !PT ;  /* 0xb960000002057446 */ /* 0x0c0fe40007800909 */
[----:B------:R-:W-:Y:S02]  /*35a0*/  ISETP.GE.U32.AND P0, PT, R2, R9, PT ;  /* 0x000000090200720c */ /* 0x000fe40003f06070 */
[----:B------:R-:W-:Y:S02]  /*35b0*/  VIMNMX R2, R5, 0x46a00000, PT ;  /* 0x46a0000005027848 */ /* 0x000fe40003fe0100 */
[----:B------:R-:W-:Y:S02]  /*35c0*/  SEL R5, R4, 0x63400000, !P0 ;  /* 0x6340000004057807 */ /* 0x000fe40004000000 */
[----:B------:R-:W-:Y:S02]  /*35d0*/  MOV R4, RZ ;  /* 0x000000ff00047202 */ /* 0x000fe40000000f00 */
[----:B------:R-:W-:-:S04]  /*35e0*/  IADD3 R2, -R5, R2, RZ ;  /* 0x0000000205027210 */ /* 0x000fc80007ffe1ff */
[----:B------:R-:W-:-:S06]  /*35f0*/  IADD3 R5, R2, 0x7fe00000, RZ ;  /* 0x7fe0000002057810 */ /* 0x000fcc0007ffe0ff */
        /* <DEDUP_REMOVED lines=9> */
[----:B------:R-:W-:Y:S01]  /*3690*/  IADD3 R5, -R2, RZ, RZ ;  /* 0x000000ff02057210 */ /* 0x000fe20007ffe1ff */
[----:B------:R-:W-:Y:S01]  /*36a0*/  DMUL.RP R6, R22, R6 ;  /* 0x0000000616067228 */ /* 0x000fe20000008000 */
[----:B------:R-:W-:-:S06]  /*36b0*/  MOV R4, RZ ;  /* 0x000000ff00047202 */ /* 0x000fcc0000000f00 */
[----:B------:R-:W-:-:S03]  /*36c0*/  DFMA R4, R18, -R4, R22 ;  /* 0x800000041204722b */ /* 0x000fc60000000016 */
[----:B------:R-:W-:-:S03]  /*36d0*/  LOP3.LUT R9, R7, R9, RZ, 0x3c, !PT ;  /* 0x0000000907097212 */ /* 0x000fc600078e3cff */
[----:B------:R-:W-:-:S04]  /*36e0*/  IADD3 R4, -R2, -0x43300000, RZ ;  /* 0xbcd0000002047810 */ /* 0x000fc80007ffe1ff */
[----:B------:R-:W-:-:S04]  /*36f0*/  FSETP.NEU.AND P0, PT, |R5|, R4, PT ;  /* 0x000000040500720b */ /* 0x000fc80003f0d200 */
[----:B------:R-:W-:Y:S02]  /*3700*/  FSEL R18, R6, R18, !P0 ;  /* 0x0000001206127208 */ /* 0x000fe40004000000 */
[----:B------:R-:W-:Y:S01]  /*3710*/  FSEL R19, R9, R19, !P0 ;  /* 0x0000001309137208 */ /* 0x000fe20004000000 */
[----:B------:R-:W-:Y:S06]  /*3720*/  BRA `(.L_x_3748) ;  /* 0x0000000000547947 */ /* 0x000fec0003800000 */
.L_x_3747:
[----:B------:R-:W-:-:S14]  /*3730*/  DSETP.NAN.AND P0, PT, R8, R8, PT ;  /* 0x000000080800722a */ /* 0x000fdc0003f08000 */
[----:B------:R-:W-:Y:S05]  /*3740*/  @P0 BRA `(.L_x_3749) ;  /* 0x0000000000440947 */ /* 0x000fea0003800000 */
[----:B------:R-:W-:-:S14]  /*3750*/  DSETP.NAN.AND P0, PT, R10, R10, PT ;  /* 0x0000000a0a00722a */ /* 0x000fdc0003f08000 */
[----:B------:R-:W-:Y:S05]  /*3760*/  @P0 BRA `(.L_x_3750) ;  /* 0x0000000000300947 */ /* 0x000fea0003800000 */
[----:B------:R-:W-:Y:S02]  /*3770*/  ISETP.NE.AND P0, PT, R5, R24, PT ;  /* 0x000000180500720c */ /* 0x000fe40003f05270 */
[----:B------:R-:W-:Y:S02]  /*3780*/  MOV R18, 0x0 ;  /* 0x0000000000127802 */ /* 0x000fe40000000f00 */
[----:B------:R-:W-:-:S09]  /*3790*/  MOV R19, 0xfff80000 ;  /* 0xfff8000000137802 */ /* 0x000fd20000000f00 */
[----:B------:R-:W-:Y:S05]  /*37a0*/  @!P0 BRA `(.L_x_3748) ;  /* 0x0000000000348947 */ /* 0x000fea0003800000 */
[----:B------:R-:W-:Y:S02]  /*37b0*/  ISETP.NE.AND P0, PT, R5, 0x7ff00000, PT ;  /* 0x7ff000000500780c */ /* 0x000fe40003f05270 */
[----:B------:R-:W-:Y:S02]  /*37c0*/  LOP3.LUT R19, R9, 0x80000000, R11, 0x48, !PT ;  /* 0x8000000009137812 */ /* 0x000fe400078e480b */
[----:B------:R-:W-:-:S13]  /*37d0*/  ISETP.EQ.OR P0, PT, R24, RZ, !P0 ;  /* 0x000000ff1800720c */ /* 0x000fda0004702670 */
[----:B------:R-:W-:Y:S02]  /*37e0*/  @P0 LOP3.LUT R2, R19, 0x7ff00000, RZ, 0xfc, !PT ;  /* 0x7ff0000013020812 */ /* 0x000fe400078efcff */
[----:B------:R-:W-:Y:S01]  /*37f0*/  @!P0 MOV R18, RZ ;  /* 0x000000ff00128202 */ /* 0x000fe20000000f00 */
[----:B------:R-:W-:Y:S01]  /*3800*/  @P0 IMAD.MOV.U32 R18, RZ, RZ, RZ ;  /* 0x000000ffff120224 */ /* 0x000fe200078e00ff */
[----:B------:R-:W-:Y:S01]  /*3810*/  @P0 MOV R19, R2 ;  /* 0x0000000200130202 */ /* 0x000fe20000000f00 */
[----:B------:R-:W-:Y:S06]  /*3820*/  BRA `(.L_x_3748) ;  /* 0x0000000000147947 */ /* 0x000fec0003800000 */
.L_x_3750:
[----:B------:R-:W-:Y:S02]  /*3830*/  LOP3.LUT R19, R11, 0x80000, RZ, 0xfc, !PT ;  /* 0x000800000b137812 */ /* 0x000fe400078efcff */
[----:B------:R-:W-:Y:S01]  /*3840*/  MOV R18, R10 ;  /* 0x0000000a00127202 */ /* 0x000fe20000000f00 */
[----:B------:R-:W-:Y:S06]  /*3850*/  BRA `(.L_x_3748) ;  /* 0x0000000000087947 */ /* 0x000fec0003800000 */
.L_x_3749:
[----:B------:R-:W-:Y:S02]  /*3860*/  LOP3.LUT R19, R9, 0x80000, RZ, 0xfc, !PT ;  /* 0x0008000009137812 */ /* 0x000fe400078efcff */
[----:B------:R-:W-:-:S07]  /*3870*/  MOV R18, R8 ;  /* 0x0000000800127202 */ /* 0x000fce0000000f00 */
.L_x_3748:
[----:B------:R-:W-:Y:S05]  /*3880*/  BSYNC B3 ;  /* 0x0000000000037941 */ /* 0x000fea0003800000 */
.L_x_3746:
[----:B------:R-:W-:Y:S01]  /*3890*/  HFMA2.MMA R5, -RZ, RZ, 0, 0 ;  /* 0x00000000ff057435 */ /* 0x000fe200000001ff */
[----:B------:R-:W-:-:S05]  /*38a0*/  MOV R4, R0 ;  /* 0x0000000000047202 */ /* 0x000fca0000000f00 */
[----:B------:R-:W-:Y:S05]  /*38b0*/  RET.REL.NODEC R4 `(_ZN2at6native18elementwise_kernelILi128ELi2EZNS0_22gpu_kernel_impl_nocastIZZZNS0_66_GLOBAL__N__a0cfb035_28_ActivationHardswishKernel_cu_f5210f67_355225hardswish_backward_kernelERNS_14TensorIteratorEENKUlvE_clEvENKUlvE_clEvEUlddE_EEvRNS_18TensorIteratorBaseERKT_EUliE_EEviT1_) ;  /* 0xffffffc404d07950 */ /* 0x000fea0003c3ffff */
.L_x_3751:
        /* <DEDUP_REMOVED lines=12> */
.L_x_6599:


//--------------------- .text._ZN2at6native27unrolled_elementwise_kernelIZZZNS0_66_GLOBAL__N__a0cfb035_28_ActivationHardswishKernel_cu_f5210f67_355225hardswish_backward_kernelERNS_14TensorIteratorEENKUlvE_clEvENKUlvE_clEvEUlddE_St5arrayIPcLm3EELi4E23TrivialOffsetCalculatorILi2EjESB_ILi1EjENS0_6memory15LoadWithoutCastENSE_16StoreWithoutCastEEEviT_T0_T2_T3_T4_T5_ --------------------------
	.section	.text._ZN2at6native27unrolled_elementwise_kernelIZZZNS0_66_GLOBAL__N__a0cfb035_28_ActivationHardswishKernel_cu_f5210f67_355225hardswish_backward_kernelERNS_14TensorIteratorEENKUlvE_clEvENKUlvE_clEvEUlddE_St5arrayIPcLm3EELi4E23TrivialOffsetCalculatorILi2EjESB_ILi1EjENS0_6memory15LoadWithoutCastENSE_16StoreWithoutCastEEEviT_T0_T2_T3_T4_T5_,"ax",@progbits
	.align	128
        .global         _ZN2at6native27unrolled_elementwise_kernelIZZZNS0_66_GLOBAL__N__a0cfb035_28_ActivationHardswishKernel_cu_f5210f67_355225hardswish_backward_kernelERNS_14TensorIteratorEENKUlvE_clEvENKUlvE_clEvEUlddE_St5arrayIPcLm3EELi4E23TrivialOffsetCalculatorILi2EjESB_ILi1EjENS0_6memory15LoadWithoutCastENSE_16StoreWithoutCastEEEviT_T0_T2_T3_T4_T5_
        .type           _ZN2at6native27unrolled_elementwise_kernelIZZZNS0_66_GLOBAL__N__a0cfb035_28_ActivationHardswishKernel_cu_f5210f67_355225hardswish_backward_kernelERNS_14TensorIteratorEENKUlvE_clEvENKUlvE_clEvEUlddE_St5arrayIPcLm3EELi4E23TrivialOffsetCalculatorILi2EjESB_ILi1EjENS0_6memory15LoadWithoutCastENSE_16StoreWithoutCastEEEviT_T0_T2_T3_T4_T5_,@function
        .size           _ZN2at6native27unrolled_elementwise_kernelIZZZNS0_66_GLOBAL__N__a0cfb035_28_ActivationHardswishKernel_cu_f5210f67_355225hardswish_backward_kernelERNS_14TensorIteratorEENKUlvE_clEvENKUlvE_clEvEUlddE_St5arrayIPcLm3EELi4E23TrivialOffsetCalculatorILi2EjESB_ILi1EjENS0_6memory15LoadWithoutCastENSE_16StoreWithoutCastEEEviT_T0_T2_T3_T4_T5_,(.L_x_6600 - _ZN2at6native27unrolled_elementwise_kernelIZZZNS0_66_GLOBAL__N__a0cfb035_28_ActivationHardswishKernel_cu_f5210f67_355225hardswish_backward_kernelERNS_14TensorIteratorEENKUlvE_clEvENKUlvE_clEvEUlddE_St5arrayIPcLm3EELi4E23TrivialOffsetCalculatorILi2EjESB_ILi1EjENS0_6memory15LoadWithoutCastENSE_16StoreWithoutCastEEEviT_T0_T2_T3_T4_T5_)
        .other          _ZN2at6native27unrolled_elementwise_kernelIZZZNS0_66_GLOBAL__N__a0cfb035_28_ActivationHardswishKernel_cu_f5210f67_355225hardswish_backward_kernelERNS_14TensorIteratorEENKUlvE_clEvENKUlvE_clEvEUlddE_St5arrayIPcLm3EELi4E23TrivialOffsetCalculatorILi2EjESB_ILi1EjENS0_6memory15LoadWithoutCastENSE_16StoreWithoutCastEEEviT_T0_T2_T3_T4_T5_,@"STO_CUDA_ENTRY STV_DEFAULT"
_ZN2at6native27unrolled_elementwise_kernelIZZZNS0_66_GLOBAL__N__a0cfb035_28_ActivationHardswishKernel_cu_f5210f67_355225hardswish_backward_kernelERNS_14TensorIteratorEENKUlvE_clEvENKUlvE_clEvEUlddE_St5arrayIPcLm3EELi4E23TrivialOffsetCalculatorILi2EjESB_ILi1EjENS0_6memory15LoadWithoutCastENSE_16StoreWithoutCastEEEviT_T0_T2_T3_T4_T5_:
.text._ZN2at6native27unrolled_elementwise_kernelIZZZNS0_66_GLOBAL__N__a0cfb035_28_ActivationHardswishKernel_cu_f5210f67_355225hardswish_backward_kernelERNS_14TensorIteratorEENKUlvE_clEvENKUlvE_clEvEUlddE_St5arrayIPcLm3EELi4E23TrivialOffsetCalculatorILi2EjESB_ILi1EjENS0_6memory15LoadWithoutCastENSE_16StoreWithoutCastEEEviT_T0_T2_T3_T4_T5_:
[----:B------:R-:W-:Y:S01]  /*0000*/  LDC R1, c[0x0][0x28] ;  /* 0x00000a00ff017b82 */ /* 0x000fe20000000800 */
[----:B------:R-:W0:Y:S07]  /*0010*/  S2R R2, SR_CTAID.X ;  /* 0x0000000000027919 */ /* 0x000e2e0000002500 */
[----:B------:R-:W0:Y:S01]  /*0020*/  LDC R3, c[0x0][0x210] ;  /* 0x00008400ff037b82 */ /* 0x000e220000000800 */
[----:B------:R-:W-:Y:S01]  /*0030*/  CS2R R30, SRZ ;  /* 0x00000000001e7805 */ /* 0x000fe2000001ff00 */
[----:B------:R-:W-:Y:S01]  /*0040*/  ULDC.64 UR6, c[0x0][0x208] ;  /* 0x0000820000067ab9 */ /* 0x000fe20000000a00 */
[----:B------:R-:W1:Y:S01]  /*0050*/  S2R R5, SR_TID.X ;  /* 0x0000000000057919 */ /* 0x000e620000002100 */
[----:B------:R-:W-:Y:S01]  /*0060*/  CS2R R34, SRZ ;  /* 0x0000000000227805 */ /* 0x000fe2000001ff00 */
[----:B0-----:R-:W-:-:S02]  /*0070*/  IMAD R0, R2, -0x200, R3 ;  /* 0xfffffe0002007824 */ /* 0x001fc400078e0203 */
[----:B-1----:R-:W-:-:S03]  /*0080*/  IMAD.MOV.U32 R3, RZ, RZ, R5 ;  /* 0x000000ffff037224 */ /* 0x002fc600078e0005 */
[----:B------:R-:W-:-:S13]  /*0090*/  ISETP.GE.AND P1, PT, R5, R0, PT ;  /* 0x000000000500720c */ /* 0x000fda0003f26270 */
[----:B------:R-:W-:Y:S01]  /*00a0*/  @!P1 IMAD R19, R2, 0x200, R3 ;  /* 0x0000020002139824 */ /* 0x000fe200078e0203 */
[----:B------:R-:W0:Y:S01]  /*00b0*/  @!P1 LDC.64 R14, c[0x0][0x248] ;  /* 0x00009200ff0e9b82 */ /* 0x000e220000000a00 */
[----:B------:R-:W-:-:S05]  /*00c0*/  @!P1 VIADD R3, R3, 0x80 ;  /* 0x0000008003039836 */ /* 0x000fca0000000000 */
[C---:B------:R-:W-:Y:S02]  /*00d0*/  ISETP.GE.AND P0, PT, R3.reuse, R0, PT ;  /* 0x000000000300720c */ /* 0x040fe40003f06270 */
[----:B------:R-:W1:Y:S11]  /*00e0*/  @!P1 LDC.64 R20, c[0x0][0x250] ;  /* 0x00009400ff149b82 */ /* 0x000e760000000a00 */
[----:B------:R-:W-:Y:S01]  /*00f0*/  @!P0 IMAD R27, R2, 0x200, R3 ;  /* 0x00000200021b8824 */ /* 0x000fe200078e0203 */
[----:B------:R-:W2:Y:S01]  /*0100*/  @!P0 LDC.64 R16, c[0x0][0x248] ;  /* 0x00009200ff108b82 */ /* 0x000ea20000000a00 */
[----:B------:R-:W-:-:S02]  /*0110*/  @!P0 VIADD R3, R3, 0x80 ;  /* 0x0000008003038836 */ /* 0x000fc40000000000 */
[----:B0-----:R-:W-:-:S03]  /*0120*/  @!P1 IMAD.WIDE.U32 R14, R19, 0x8, R14 ;  /* 0x00000008130e9825 */ /* 0x001fc600078e000e */
[----:B------:R-:W-:Y:S02]  /*0130*/  ISETP.GE.AND P3, PT, R3, R0, PT ;  /* 0x000000000300720c */ /* 0x000fe40003f66270 */
[----:B------:R-:W0:Y:S01]  /*0140*/  @!P0 LDC.64 R24, c[0x0][0x250] ;  /* 0x00009400ff188b82 */ /* 0x000e220000000a00 */
[----:B------:R3:W5:Y:S01]  /*0150*/  @!P1 LDG.E.64 R30, desc[UR6][R14.64] ;  /* 0x000000060e1e9981 */ /* 0x000762000c1e1b00 */
[----:B------:R-:W-:Y:S01]  /*0160*/  CS2R R32, SRZ ;  /* 0x0000000000207805 */ /* 0x000fe2000001ff00 */
[----:B-1----:R-:W-:Y:S01]  /*0170*/  @!P1 IMAD.WIDE.U32 R20, R19, 0x8, R20 ;  /* 0x0000000813149825 */ /* 0x002fe200078e0014 */
[----:B------:R-:W-:-:S07]  /*0180*/  CS2R R18, SRZ ;  /* 0x0000000000127805 */ /* 0x000fce000001ff00 */
[----:B------:R-:W-:Y:S01]  /*0190*/  @!P3 LEA R29, R2, R3, 0x9 ;  /* 0x00000003021db211 */ /* 0x000fe200078e48ff */
[----:B------:R-:W-:Y:S01]  /*01a0*/  @!P3 VIADD R3, R3, 0x80 ;  /* 0x000000800303b836 */ /* 0x000fe20000000000 */
[----:B------:R-:W1:Y:S01]  /*01b0*/  @!P3 LDC.64 R12, c[0x0][0x248] ;  /* 0x00009200ff0cbb82 */ /* 0x000e620000000a00 */
[----:B--2---:R-:W-:-:S03]  /*01c0*/  @!P0 IMAD.WIDE.U32 R22, R27, 0x8, R16 ;  /* 0x000000081b168825 */ /* 0x004fc600078e0010 */
[----:B------:R-:W-:-:S04]  /*01d0*/  ISETP.GE.AND P2, PT, R3, R0, PT ;  /* 0x000000000300720c */ /* 0x000fc80003f46270 */
[----:B------:R-:W2:Y:S01]  /*01e0*/  @!P3 LDC.64 R10, c[0x0][0x250] ;  /* 0x00009400ff0abb82 */ /* 0x000ea20000000a00 */
[----:B0-----:R-:W-:Y:S01]  /*01f0*/  @!P0 IMAD.WIDE.U32 R24, R27, 0x8, R24 ;  /* 0x000000081b188825 */ /* 0x001fe200078e0018 */
[----:B------:R-:W-:Y:S02]  /*0200*/  CS2R R16, SRZ ;  /* 0x0000000000107805 */ /* 0x000fe4000001ff00 */
[----:B---3--:R-:W-:Y:S01]  /*0210*/  CS2R R14, SRZ ;  /* 0x00000000000e7805 */ /* 0x008fe2000001ff00 */
[----:B------:R0:W5:Y:S04]  /*0220*/  @!P1 LDG.E.64 R18, desc[UR6][R20.64] ;  /* 0x0000000614129981 */ /* 0x000168000c1e1b00 */
[----:B------:R-:W3:Y:S01]  /*0230*/  @!P2 LDC.64 R8, c[0x0][0x248] ;  /* 0x00009200ff08ab82 */ /* 0x000ee20000000a00 */
[----:B------:R-:W-:Y:S01]  /*0240*/  @!P2 IMAD R3, R2, 0x200, R3 ;  /* 0x000002000203a824 */ /* 0x000fe200078e0203 */
[----:B------:R0:W5:Y:S04]  /*0250*/  @!P0 LDG.E.64 R34, desc[UR6][R22.64] ;  /* 0x0000000616228981 */ /* 0x000168000c1e1b00 */
[----:B------:R0:W5:Y:S02]  /*0260*/  @!P0 LDG.E.64 R32, desc[UR6][R24.64] ;  /* 0x0000000618208981 */ /* 0x000164000c1e1b00 */
[----:B------:R-:W4:Y:S01]  /*0270*/  @!P2 LDC.64 R6, c[0x0][0x250] ;  /* 0x00009400ff06ab82 */ /* 0x000f220000000a00 */
[----:B-1----:R-:W-:Y:S01]  /*0280*/  @!P3 IMAD.WIDE.U32 R26, R29, 0x8, R12 ;  /* 0x000000081d1ab825 */ /* 0x002fe200078e000c */
[----:B------:R-:W-:-:S04]  /*0290*/  CS2R R12, SRZ ;  /* 0x00000000000c7805 */ /* 0x000fc8000001ff00 */
[----:B------:R0:W5:Y:S01]  /*02a0*/  @!P3 LDG.E.64 R16, desc[UR6][R26.64] ;  /* 0x000000061a10b981 */ /* 0x000162000c1e1b00 */
[----:B--2---:R-:W-:Y:S01]  /*02b0*/  @!P3 IMAD.WIDE.U32 R28, R29, 0x8, R10 ;  /* 0x000000081d1cb825 */ /* 0x004fe200078e000a */
[----:B------:R-:W-:-:S04]  /*02c0*/  CS2R R10, SRZ ;  /* 0x00000000000a7805 */ /* 0x000fc8000001ff00 */
[----:B------:R0:W5:Y:S01]  /*02d0*/  @!P3 LDG.E.64 R14, desc[UR6][R28.64] ;  /* 0x000000061c0eb981 */ /* 0x000162000c1e1b00 */
[----:B---3--:R-:W-:-:S05]  /*02e0*/  @!P2 IMAD.WIDE.U32 R8, R3, 0x8, R8 ;  /* 0x000000080308a825 */ /* 0x008fca00078e0008 */
[----:B------:R0:W5:Y:S01]  /*02f0*/  @!P2 LDG.E.64 R12, desc[UR6][R8.64] ;  /* 0x00000006080ca981 */ /* 0x000162000c1e1b00 */
[----:B----4-:R-:W-:-:S05]  /*0300*/  @!P2 IMAD.WIDE.U32 R6, R3, 0x8, R6 ;  /* 0x000000080306a825 */ /* 0x010fca00078e0006 */
[----:B------:R0:W5:Y:S01]  /*0310*/  @!P2 LDG.E.64 R10, desc[UR6][R6.64] ;  /* 0x00000006060aa981 */ /* 0x000162000c1e1b00 */
[----:B------:R-:W-:Y:S01]  /*0320*/  UMOV UR4, URZ ;  /* 0x0000003f00047c82 */ /* 0x000fe20008000000 */
[----:B------:R-:W-:Y:S01]  /*0330*/  BSSY B0, `(.L_x_3752) ;  /* 0x0000024000007945 */ /* 0x000fe20003800000 */
[----:B------:R-:W-:-:S03]  /*0340*/  IMAD.MOV.U32 R3, RZ, RZ, 0x40080000 ;  /* 0x40080000ff037424 */ /* 0x000fc600078e00ff */
[----:B------:R-:W-:Y:S05]  /*0350*/  @P1 BRA `(.L_x_3753) ;  /* 0x0000000000841947 */ /* 0x000fea0003800000 */
[----:B-----5:R-:W-:Y:S01]  /*0360*/  DSETP.GTU.AND P0, PT, R18, -3, PT ;  /* 0xc00800001200742a */ /* 0x020fe20003f0c000 */
[----:B0-----:R-:W-:-:S13]  /*0370*/  CS2R R8, SRZ ;  /* 0x0000000000087805 */ /* 0x001fda000001ff00 */
[----:B------:R-:W-:Y:S05]  /*0380*/  @!P0 BRA `(.L_x_3753) ;  /* 0x0000000000788947 */ /* 0x000fea0003800000 */
[----:B------:R-:W-:Y:S01]  /*0390*/  DSETP.GEU.AND P0, PT, R18, 3, PT ;  /* 0x400800001200742a */ /* 0x000fe20003f0e000 */
[----:B------:R-:W-:Y:S02]  /*03a0*/  IMAD.MOV.U32 R8, RZ, RZ, R30 ;  /* 0x000000ffff087224 */ /* 0x000fe400078e001e */
[----:B------:R-:W-:-:S11]  /*03b0*/  IMAD.MOV.U32 R9, RZ, RZ, R31 ;  /* 0x000000ffff097224 */ /* 0x000fd600078e001f */
[----:B------:R-:W-:Y:S05]  /*03c0*/  @P0 BRA `(.L_x_3753) ;  /* 0x0000000000680947 */ /* 0x000fea0003800000 */
[----:B------:R-:W0:Y:S01]  /*03d0*/  MUFU.RCP64H R7, 3 ;  /* 0x4008000000077908 */ /* 0x000e220000001800 */
[----:B------:R-:W-:Y:S01]  /*03e0*/  MOV R20, 0x0 ;  /* 0x0000000000147802 */ /* 0x000fe20000000f00 */
[----:B------:R-:W-:Y:S01]  /*03f0*/  IMAD.MOV.U32 R21, RZ, RZ, 0x40080000 ;  /* 0x40080000ff157424 */ /* 0x000fe200078e00ff */
[----:B------:R-:W-:Y:S01]  /*0400*/  FSETP.GEU.AND P2, PT, |R19|, 6.5827683646048100446e-37, PT ;  /* 0x036000001300780b */ /* 0x000fe20003f4e200 */
[----:B------:R-:W-:Y:S01]  /*0410*/  IMAD.MOV.U32 R6, RZ, RZ, 0x1 ;  /* 0x00000001ff067424 */ /* 0x000fe200078e00ff */
[----:B------:R-:W-:Y:S05]  /*0420*/  BSSY B1, `(.L_x_3754) ;  /* 0x0000012000017945 */ /* 0x000fea0003800000 */
        /* <DEDUP_REMOVED lines=14> */
[----:B------:R-:W-:Y:S05]  /*0510*/  CALL.REL.NOINC `($__internal_3_$__cuda_sm20_div_rn_f64_full) ;  /* 0x00000008004c7944 */ /* 0x000fea0003c00000 */
[----:B------:R-:W-:Y:S01]  /*0520*/  IMAD.MOV.U32 R6, RZ, RZ, R18 ;  /* 0x000000ffff067224 */ /* 0x000fe200078e0012 */
[----:B------:R-:W-:-:S07]  /*0530*/  MOV R7, R19 ;  /* 0x0000001300077202 */ /* 0x000fce0000000f00 */
.L_x_3755:
[----:B------:R-:W-:Y:S05]  /*0540*/  BSYNC B1 ;  /* 0x0000000000017941 */ /* 0x000fea0003800000 */
.L_x_3754:
[----:B------:R-:W-:-:S08]  /*0550*/  DADD R6, R6, 0.5 ;  /* 0x3fe0000006067429 */ /* 0x000fd00000000000 */
[----:B------:R-:W-:-:S11]  /*0560*/  DMUL R8, R6, R30 ;  /* 0x0000001e06087228 */ /* 0x000fd60000000000 */
.L_x_3753:
[----:B------:R-:W-:Y:S05]  /*0570*/  BSYNC B0 ;  /* 0x0000000000007941 */ /* 0x000fea0003800000 */
.L_x_3752:
[----:B------:R-:W-:Y:S01]  /*0580*/  VIADD R39, R5, 0x80 ;  /* 0x0000008005277836 */ /* 0x000fe20000000000 */
[----:B------:R-:W-:Y:S04]  /*0590*/  BSSY B0, `(.L_x_3756) ;  /* 0x0000024000007945 */ /* 0x000fe80003800000 */
[----:B------:R-:W-:-:S13]  /*05a0*/  ISETP.GE.AND P0, PT, R39, R0, PT ;  /* 0x000000002700720c */ /* 0x000fda0003f06270 */
[----:B------:R-:W-:Y:S05]  /*05b0*/  @P0 BRA `(.L_x_3757) ;  /* 0x0000000000840947 */ /* 0x000fea0003800000 */
[----:B-----5:R-:W-:Y:S01]  /*05c0*/  DSETP.GTU.AND P0, PT, R32, -3, PT ;  /* 0xc00800002000742a */ /* 0x020fe20003f0c000 */
[----:B------:R-:W-:-:S13]  /*05d0*/  CS2R R30, SRZ ;  /* 0x00000000001e7805 */ /* 0x000fda000001ff00 */
[----:B------:R-:W-:Y:S05]  /*05e0*/  @!P0 BRA `(.L_x_3757) ;  /* 0x0000000000788947 */ /* 0x000fea0003800000 */
[----:B------:R-:W-:Y:S01]  /*05f0*/  DSETP.GEU.AND P0, PT, R32, 3, PT ;  /* 0x400800002000742a */ /* 0x000fe20003f0e000 */
[----:B------:R-:W-:Y:S02]  /*0600*/  IMAD.MOV.U32 R30, RZ, RZ, R34 ;  /* 0x000000ffff1e7224 */ /* 0x000fe400078e0022 */
[----:B------:R-:W-:-:S11]  /*0610*/  IMAD.MOV.U32 R31, RZ, RZ, R35 ;  /* 0x000000ffff1f7224 */ /* 0x000fd600078e0023 */
[----:B------:R-:W-:Y:S05]  /*0620*/  @P0 BRA `(.L_x_3757) ;  /* 0x0000000000680947 */ /* 0x000fea0003800000 */
[----:B0-----:R-:W0:Y:S01]  /*0630*/  MUFU.RCP64H R7, 3 ;  /* 0x4008000000077908 */ /* 0x001e220000001800 */
[----:B------:R-:W-:Y:S01]  /*0640*/  IMAD.MOV.U32 R18, RZ, RZ, 0x0 ;  /* 0x00000000ff127424 */ /* 0x000fe200078e00ff */
[----:B------:R-:W-:Y:S01]  /*0650*/  MOV R6, 0x1 ;  /* 0x0000000100067802 */ /* 0x000fe20000000f00 */
[----:B------:R-:W-:Y:S01]  /*0660*/  IMAD.MOV.U32 R19, RZ, RZ, 0x40080000 ;  /* 0x40080000ff137424 */ /* 0x000fe200078e00ff */
[----:B------:R-:W-:Y:S01]  /*0670*/  FSETP.GEU.AND P2, PT, |R33|, 6.5827683646048100446e-37, PT ;  /* 0x036000002100780b */ /* 0x000fe20003f4e200 */
[----:B------:R-:W-:Y:S04]  /*0680*/  BSSY B1, `(.L_x_3758) ;  /* 0x0000012000017945 */ /* 0x000fe80003800000 */
        /* <DEDUP_REMOVED lines=15> */
[----:B------:R-:W-:Y:S02]  /*0780*/  IMAD.MOV.U32 R6, RZ, RZ, R18 ;  /* 0x000000ffff067224 */ /* 0x000fe400078e0012 */
[----:B------:R-:W-:-:S07]  /*0790*/  IMAD.MOV.U32 R7, RZ, RZ, R19 ;  /* 0x000000ffff077224 */ /* 0x000fce00078e0013 */
.L_x_3759:
[----:B------:R-:W-:Y:S05]  /*07a0*/  BSYNC B1 ;  /* 0x0000000000017941 */ /* 0x000fea0003800000 */
.L_x_3758:
[----:B------:R-:W-:-:S08]  /*07b0*/  DADD R6, R6, 0.5 ;  /* 0x3fe0000006067429 */ /* 0x000fd00000000000 */
[----:B------:R-:W-:-:S11]  /*07c0*/  DMUL R30, R6, R34 ;  /* 0x00000022061e7228 */ /* 0x000fd60000000000 */
.L_x_3757:
[----:B------:R-:W-:Y:S05]  /*07d0*/  BSYNC B0 ;  /* 0x0000000000007941 */ /* 0x000fea0003800000 */
.L_x_3756:
[----:B0-----:R-:W-:Y:S01]  /*07e0*/  VIADD R7, R5, 0x100 ;  /* 0x0000010005077836 */ /* 0x001fe20000000000 */
[----:B------:R-:W-:Y:S04]  /*07f0*/  BSSY B0, `(.L_x_3760) ;  /* 0x0000024000007945 */ /* 0x000fe80003800000 */
[----:B------:R-:W-:-:S13]  /*0800*/  ISETP.GE.AND P0, PT, R7, R0, PT ;  /* 0x000000000700720c */ /* 0x000fda0003f06270 */
[----:B------:R-:W-:Y:S05]  /*0810*/  @P0 BRA `(.L_x_3761) ;  /* 0x0000000000840947 */ /* 0x000fea0003800000 */
[----:B-----5:R-:W-:Y:S01]  /*0820*/  DSETP.GTU.AND P0, PT, R14, -3, PT ;  /* 0xc00800000e00742a */ /* 0x020fe20003f0c000 */
[----:B------:R-:W-:-:S13]  /*0830*/  CS2R R32, SRZ ;  /* 0x0000000000207805 */ /* 0x000fda000001ff00 */
[----:B------:R-:W-:Y:S05]  /*0840*/  @!P0 BRA `(.L_x_3761) ;  /* 0x0000000000788947 */ /* 0x000fea0003800000 */
[----:B------:R-:W-:Y:S01]  /*0850*/  DSETP.GEU.AND P0, PT, R14, 3, PT ;  /* 0x400800000e00742a */ /* 0x000fe20003f0e000 */
[----:B------:R-:W-:Y:S01]  /*0860*/  MOV R32, R16 ;  /* 0x0000001000207202 */ /* 0x000fe20000000f00 */
[----:B------:R-:W-:-:S12]  /*0870*/  IMAD.MOV.U32 R33, RZ, RZ, R17 ;  /* 0x000000ffff217224 */ /* 0x000fd800078e0011 */
        /* <DEDUP_REMOVED lines=19> */
[----:B------:R-:W-:Y:S02]  /*09b0*/  MOV R21, R15 ;  /* 0x0000000f00157202 */ /* 0x000fe40000000f00 */
[----:B------:R-:W-:-:S07]  /*09c0*/  MOV R4, 0x9e0 ;  /* 0x000009e000047802 */ /* 0x000fce0000000f00 */
[----:B------:R-:W-:Y:S05]  /*09d0*/  CALL.REL.NOINC `($__internal_3_$__cuda_sm20_div_rn_f64_full) ;  /* 0x00000004001c7944 */ /* 0x000fea0003c00000 */
[----:B------:R-:W-:Y:S02]  /*09e0*/  IMAD.MOV.U32 R6, RZ, RZ, R18 ;  /* 0x000000ffff067224 */ /* 0x000fe400078e0012 */
[----:B------:R-:W-:-:S07]  /*09f0*/  IMAD.MOV.U32 R7, RZ, RZ, R19 ;  /* 0x000000ffff077224 */ /* 0x000fce00078e0013 */
.L_x_3763:
[----:B------:R-:W-:Y:S05]  /*0a00*/  BSYNC B1 ;  /* 0x0000000000017941 */ /* 0x000fea0003800000 */
.L_x_3762:
[----:B------:R-:W-:-:S08]  /*0a10*/  DADD R6, R6, 0.5 ;  /* 0x3fe0000006067429 */ /* 0x000fd00000000000 */
[----:B------:R-:W-:-:S11]  /*0a20*/  DMUL R32, R6, R16 ;  /* 0x0000001006207228 */ /* 0x000fd60000000000 */
.L_x_3761:
[----:B------:R-:W-:Y:S05]  /*0a30*/  BSYNC B0 ;  /* 0x0000000000007941 */ /* 0x000fea0003800000 */
.L_x_3760:
        /* <DEDUP_REMOVED lines=8> */
[----:B------:R-:W-:Y:S01]  /*0ac0*/  IMAD.MOV.U32 R14, RZ, RZ, R12 ;  /* 0x000000ffff0e7224 */ /* 0x000fe200078e000c */
        /* <DEDUP_REMOVED lines=25> */
.L_x_3767:
[----:B------:R-:W-:Y:S05]  /*0c60*/  BSYNC B1 ;  /* 0x0000000000017941 */ /* 0x000fea0003800000 */
.L_x_3766:
[----:B------:R-:W-:-:S08]  /*0c70*/  DADD R6, R6, 0.5 ;  /* 0x3fe0000006067429 */ /* 0x000fd00000000000 */
[----:B------:R-:W-:-:S11]  /*0c80*/  DMUL R14, R6, R12 ;  /* 0x0000000c060e7228 */ /* 0x000fd60000000000 */
.L_x_3765:
[----:B------:R-:W-:Y:S05]  /*0c90*/  BSYNC B0 ;  /* 0x0000000000007941 */ /* 0x000fea0003800000 */
.L_x_3764:
[----:B------:R-:W0:Y:S01]  /*0ca0*/  @!P1 S2R R3, SR_TID.X ;  /* 0x0000000000039919 */ /* 0x000e220000002100 */
[----:B------:R-:W1:Y:S01]  /*0cb0*/  @!P1 LDC.64 R6, c[0x0][0x240] ;  /* 0x00009000ff069b82 */ /* 0x000e620000000a00 */
[----:B------:R-:W-:Y:S01]  /*0cc0*/  @!P1 IMAD.MOV.U32 R5, RZ, RZ, R39 ;  /* 0x000000ffff059224 */ /* 0x000fe200078e0027 */
[----:B------:R-:W-:Y:S04]  /*0cd0*/  BSSY B0, `(.L_x_3768) ;  /* 0x0000010000007945 */ /* 0x000fe80003800000 */
[----:B------:R-:W-:Y:S01]  /*0ce0*/  ISETP.GE.AND P0, PT, R5, R0, PT ;  /* 0x000000000500720c */ /* 0x000fe20003f06270 */
[----:B0-----:R-:W-:-:S04]  /*0cf0*/  @!P1 IMAD R3, R2, 0x200, R3 ;  /* 0x0000020002039824 */ /* 0x001fc800078e0203 */
[----:B-1----:R-:W-:-:S05]  /*0d00*/  @!P1 IMAD.WIDE.U32 R6, R3, 0x8, R6 ;  /* 0x0000000803069825 */ /* 0x002fca00078e0006 */
[----:B------:R0:W-:Y:S03]  /*0d10*/  @!P1 STG.E.64 desc[UR6][R6.64], R8 ;  /* 0x0000000806009986 */ /* 0x0001e6000c101b06 */
[----:B------:R-:W-:Y:S05]  /*0d20*/  @P0 BRA `(.L_x_3769) ;  /* 0x0000000000280947 */ /* 0x000fea0003800000 */
[----:B0-----:R-:W0:Y:S01]  /*0d30*/  LDC.64 R8, c[0x0][0x240] ;  /* 0x00009000ff087b82 */ /* 0x001e220000000a00 */
[----:B------:R-:W-:Y:S01]  /*0d40*/  LEA R7, R2, R5, 0x9 ;  /* 0x0000000502077211 */ /* 0x000fe200078e48ff */
[----:B------:R-:W-:-:S05]  /*0d50*/  VIADD R5, R5, 0x80 ;  /* 0x0000008005057836 */ /* 0x000fca0000000000 */
[----:B------:R-:W-:-:S13]  /*0d60*/  ISETP.GE.AND P0, PT, R5, R0, PT ;  /* 0x000000000500720c */ /* 0x000fda0003f06270 */
[----:B------:R-:W-:Y:S02]  /*0d70*/  @!P0 IMAD R3, R2, 0x200, R5 ;  /* 0x0000020002038824 */ /* 0x000fe400078e0205 */
[----:B------:R-:W-:Y:S02]  /*0d80*/  @!P0 VIADD R5, R5, 0x80 ;  /* 0x0000008005058836 */ /* 0x000fe40000000000 */
[----:B0-----:R-:W-:-:S04]  /*0d90*/  IMAD.WIDE.U32 R6, R7, 0x8, R8 ;  /* 0x0000000807067825 */ /* 0x001fc800078e0008 */
[----:B------:R-:W-:Y:S01]  /*0da0*/  @!P0 IMAD.WIDE.U32 R8, R3, 0x8, R8 ;  /* 0x0000000803088825 */ /* 0x000fe200078e0008 */
[----:B-----5:R1:W-:Y:S04]  /*0db0*/  STG.E.64 desc[UR6][R6.64], R30 ;  /* 0x0000001e06007986 */ /* 0x0203e8000c101b06 */
[----:B------:R1:W-:Y:S02]  /*0dc0*/  @!P0 STG.E.64 desc[UR6][R8.64], R32 ;  /* 0x0000002008008986 */ /* 0x0003e4000c101b06 */
.L_x_3769:
[----:B------:R-:W-:Y:S05]  /*0dd0*/  BSYNC B0 ;  /* 0x0000000000007941 */ /* 0x000fea0003800000 */
.L_x_3768:
[----:B------:R-:W-:-:S13]  /*0de0*/  ISETP.GE.AND P0, PT, R5, R0, PT ;  /* 0x000000000500720c */ /* 0x000fda0003f06270 */
[----:B------:R-:W-:Y:S05]  /*0df0*/  @P0 EXIT ;  /* 0x000000000000094d */ /* 0x000fea0003800000 */
[----:B01----:R-:W0:Y:S01]  /*0e00*/  LDC.64 R6, c[0x0][0x240] ;  /* 0x00009000ff067b82 */ /* 0x003e220000000a00 */
[----:B------:R-:W-:-:S04]  /*0e10*/  IMAD R3, R2, 0x200, R5 ;  /* 0x0000020002037824 */ /* 0x000fc800078e0205 */
[----:B0-----:R-:W-:-:S05]  /*0e20*/  IMAD.WIDE.U32 R2, R3, 0x8, R6 ;  /* 0x0000000803027825 */ /* 0x001fca00078e0006 */
[----:B-----5:R-:W-:Y:S01]  /*0e30*/  STG.E.64 desc[UR6][R2.64], R14 ;  /* 0x0000000e02007986 */ /* 0x020fe2000c101b06 */
[----:B------:R-:W-:Y:S05]  /*0e40*/  EXIT ;  /* 0x000000000000794d */ /* 0x000fea0003800000 */
        .weak           $__internal_3_$__cuda_sm20_div_rn_f64_full
        .type           $__internal_3_$__cuda_sm20_div_rn_f64_full,@function
        .size           $__internal_3_$__cuda_sm20_div_rn_f64_full,(.L_x_6600 - $__internal_3_$__cuda_sm20_div_rn_f64_full)
$__internal_3_$__cuda_sm20_div_rn_f64_full:
[C---:B------:R-:W-:Y:S01]  /*0e50*/  FSETP.GEU.AND P0, PT, |R3|.reuse, 1.469367938527859385e-39, PT ;  /* 0x001000000300780b */ /* 0x040fe20003f0e200 */
[----:B------:R-:W-:Y:S01]  /*0e60*/  IMAD.U32 R6, RZ, RZ, UR4 ;  /* 0x00000004ff067e24 */ /* 0x000fe2000f8e00ff */
[----:B------:R-:W-:Y:S01]  /*0e70*/  LOP3.LUT R7, R3, 0x800fffff, RZ, 0xc0, !PT ;  /* 0x800fffff03077812 */ /* 0x000fe200078ec0ff */
[----:B------:R-:W-:Y:S01]  /*0e80*/  IMAD.MOV.U32 R22, RZ, RZ, 0x1 ;  /* 0x00000001ff167424 */ /* 0x000fe200078e00ff */
[----:B------:R-:W-:Y:S01]  /*0e90*/  MOV R18, UR4 ;  /* 0x0000000400127c02 */ /* 0x000fe20008000f00 */
[----:B------:R-:W-:Y:S01]  /*0ea0*/  BSSY B2, `(.L_x_3770) ;  /* 0x0000056000027945 */ /* 0x000fe20003800000 */
[----:B------:R-:W-:Y:S01]  /*0eb0*/  LOP3.LUT R19, R7, 0x3ff00000, RZ, 0xfc, !PT ;  /* 0x3ff0000007137812 */ /* 0x000fe200078efcff */
[----:B------:R-:W-:Y:S01]  /*0ec0*/  IMAD.MOV.U32 R7, RZ, RZ, R3 ;  /* 0x000000ffff077224 */ /* 0x000fe200078e0003 */
[----:B------:R-:W-:Y:S02]  /*0ed0*/  FSETP.GEU.AND P3, PT, |R21|, 1.469367938527859385e-39, PT ;  /* 0x001000001500780b */ /* 0x000fe40003f6e200 */
[----:B------:R-:W-:-:S03]  /*0ee0*/  LOP3.LUT R37, R3, 0x7ff00000, RZ, 0xc0, !PT ;  /* 0x7ff0000003257812 */ /* 0x000fc600078ec0ff */
[----:B------:R-:W-:Y:S01]  /*0ef0*/  @!P0 DMUL R18, R6, 8.98846567431157953865e+307 ;  /* 0x7fe0000006128828 */ /* 0x000fe20000000000 */
[----:B------:R-:W-:-:S05]  /*0f00*/  LOP3.LUT R6, R21, 0x7ff00000, RZ, 0xc0, !PT ;  /* 0x7ff0000015067812 */ /* 0x000fca00078ec0ff */
[----:B------:R-:W0:Y:S01]  /*0f10*/  MUFU.RCP64H R23, R19 ;  /* 0x0000001300177308 */ /* 0x000e220000001800 */
[C---:B------:R-:W-:Y:S01]  /*0f20*/  ISETP.GE.U32.AND P2, PT, R6.reuse, R37, PT ;  /* 0x000000250600720c */ /* 0x040fe20003f46070 */
[----:B------:R-:W-:Y:S01]  /*0f30*/  @!P3 IMAD.MOV.U32 R28, RZ, RZ, RZ ;  /* 0x000000ffff1cb224 */ /* 0x000fe200078e00ff */
[----:B------:R-:W-:Y:S01]  /*0f40*/  @!P3 LOP3.LUT R7, R7, 0x7ff00000, RZ, 0xc0, !PT ;  /* 0x7ff000000707b812 */ /* 0x000fe200078ec0ff */
[----:B------:R-:W-:Y:S01]  /*0f50*/  IMAD.MOV.U32 R36, RZ, RZ, R6 ;  /* 0x000000ffff247224 */ /* 0x000fe200078e0006 */
[----:B------:R-:W-:Y:S02]  /*0f60*/  @!P0 LOP3.LUT R37, R19, 0x7ff00000, RZ, 0xc0, !PT ;  /* 0x7ff0000013258812 */ /* 0x000fe400078ec0ff */
[----:B------:R-:W-:Y:S01]  /*0f70*/  @!P3 ISETP.GE.U32.AND P4, PT, R6, R7, PT ;  /* 0x000000070600b20c */ /* 0x000fe20003f86070 */
[----:B------:R-:W-:Y:S02]  /*0f80*/  IMAD.MOV.U32 R7, RZ, RZ, 0x1ca00000 ;  /* 0x1ca00000ff077424 */ /* 0x000fe400078e00ff */
[----:B------:R-:W-:-:S03]  /*0f90*/  VIADD R38, R37, 0xffffffff ;  /* 0xffffffff25267836 */ /* 0x000fc60000000000 */
[----:B------:R-:W-:Y:S01]  /*0fa0*/  @!P3 SEL R25, R7, 0x63400000, !P4 ;  /* 0x634000000719b807 */ /* 0x000fe20006000000 */
[----:B0-----:R-:W-:-:S03]  /*0fb0*/  DFMA R26, R22, -R18, 1 ;  /* 0x3ff00000161a742b */ /* 0x001fc60000000812 */
[----:B------:R-:W-:-:S04]  /*0fc0*/  @!P3 LOP3.LUT R25, R25, 0x80000000, R21, 0xf8, !PT ;  /* 0x800000001919b812 */ /* 0x000fc800078ef815 */
[----:B------:R-:W-:Y:S01]  /*0fd0*/  @!P3 LOP3.LUT R29, R25, 0x100000, RZ, 0xfc, !PT ;  /* 0x00100000191db812 */ /* 0x000fe200078efcff */
        /* <DEDUP_REMOVED lines=9> */
[----:B------:R-:W-:Y:S02]  /*1070*/  DMUL R26, R24, R22 ;  /* 0x00000016181a7228 */ /* 0x000fe40000000000 */
[----:B------:R-:W-:-:S05]  /*1080*/  VIADD R28, R36, 0xffffffff ;  /* 0xffffffff241c7836 */ /* 0x000fca0000000000 */
[----:B------:R-:W-:Y:S01]  /*1090*/  ISETP.GT.U32.AND P0, PT, R28, 0x7feffffe, PT ;  /* 0x7feffffe1c00780c */ /* 0x000fe20003f04070 */
[----:B------:R-:W-:-:S03]  /*10a0*/  DFMA R28, R26, -R18, R22 ;  /* 0x800000121a1c722b */ /* 0x000fc60000000016 */
[----:B------:R-:W-:-:S05]  /*10b0*/  ISETP.GT.U32.OR P0, PT, R38, 0x7feffffe, P0 ;  /* 0x7feffffe2600780c */ /* 0x000fca0000704470 */
[----:B------:R-:W-:Y:S01]  /*10c0*/  DFMA R28, R24, R28, R26 ;  /* 0x0000001c181c722b */ /* 0x000fe2000000001a */
[----:B------:R-:W-:Y:S01]  /*10d0*/  MOV R24, UR4 ;  /* 0x0000000400187c02 */ /* 0x000fe20008000f00 */
[----:B------:R-:W-:-:S06]  /*10e0*/  IMAD.MOV.U32 R25, RZ, RZ, R3 ;  /* 0x000000ffff197224 */ /* 0x000fcc00078e0003 */
        /* <DEDUP_REMOVED lines=12> */
[----:B------:R-:W-:Y:S01]  /*11b0*/  DFMA R18, R28, -R18, R22 ;  /* 0x800000121c12722b */ /* 0x000fe20000000016 */
[----:B------:R-:W-:-:S09]  /*11c0*/  MOV R20, RZ ;  /* 0x000000ff00147202 */ /* 0x000fd20000000f00 */
        /* <DEDUP_REMOVED lines=14> */
.L_x_3771:
        /* <DEDUP_REMOVED lines=11> */
[----:B------:R-:W-:Y:S02]  /*1360*/  @P0 LOP3.LUT R18, R7, 0x7ff00000, RZ, 0xfc, !PT ;  /* 0x7ff0000007120812 */ /* 0x000fe400078efcff */
[----:B------:R-:W-:Y:S01]  /*1370*/  @!P0 MOV R6, RZ ;  /* 0x000000ff00068202 */ /* 0x000fe20000000f00 */
[----:B------:R-:W-:Y:S02]  /*1380*/  @P0 IMAD.MOV.U32 R6, RZ, RZ, RZ ;  /* 0x000000ffff060224 */ /* 0x000fe400078e00ff */
[----:B------:R-:W-:Y:S01]  /*1390*/  @P0 IMAD.MOV.U32 R7, RZ, RZ, R18 ;  /* 0x000000ffff070224 */ /* 0x000fe200078e0012 */
[----:B------:R-:W-:Y:S06]  /*13a0*/  BRA `(.L_x_3772) ;  /* 0x0000000000147947 */ /* 0x000fec0003800000 */
.L_x_3774:
[----:B------:R-:W-:Y:S01]  /*13b0*/  LOP3.LUT R7, R25, 0x80000, RZ, 0xfc, !PT ;  /* 0x0008000019077812 */ /* 0x000fe200078efcff */
[----:B------:R-:W-:Y:S01]  /*13c0*/  IMAD.MOV.U32 R6, RZ, RZ, R24 ;  /* 0x000000ffff067224 */ /* 0x000fe200078e0018 */
[----:B------:R-:W-:Y:S06]  /*13d0*/  BRA `(.L_x_3772) ;  /* 0x0000000000087947 */ /* 0x000fec0003800000 */
.L_x_3773:
[----:B------:R-:W-:Y:S01]  /*13e0*/  LOP3.LUT R7, R21, 0x80000, RZ, 0xfc, !PT ;  /* 0x0008000015077812 */ /* 0x000fe200078efcff */
[----:B------:R-:W-:-:S07]  /*13f0*/  IMAD.MOV.U32 R6, RZ, RZ, R20 ;  /* 0x000000ffff067224 */ /* 0x000fce00078e0014 */
.L_x_3772:
[----:B------:R-:W-:Y:S05]  /*1400*/  BSYNC B2 ;  /* 0x0000000000027941 */ /* 0x000fea0003800000 */
.L_x_3770:
[----:B------:R-:W-:Y:S01]  /*1410*/  MOV R18, R6 ;  /* 0x0000000600127202 */ /* 0x000fe20000000f00 */
[----:B------:R-:W-:Y:S02]  /*1420*/  IMAD.MOV.U32 R19, RZ, RZ, R7 ;  /* 0x000000ffff137224 */ /* 0x000fe400078e0007 */
[----:B------:R-:W-:Y:S02]  /*1430*/  IMAD.MOV.U32 R6, RZ, RZ, R4 ;  /* 0x000000ffff067224 */ /* 0x000fe400078e0004 */
[----:B------:R-:W-:-:S04]  /*1440*/  IMAD.MOV.U32 R7, RZ, RZ, 0x0 ;  /* 0x00000000ff077424 */ /* 0x000fc800078e00ff */
[----:B------:R-:W-:Y:S05]  /*1450*/  RET.REL.NODEC R6 `(_ZN2at6native27unrolled_elementwise_kernelIZZZNS0_66_GLOBAL__N__a0cfb035_28_ActivationHardswishKernel_cu_f5210f67_355225hardswish_backward_kernelERNS_14TensorIteratorEENKUlvE_clEvENKUlvE_clEvEUlddE_St5arrayIPcLm3EELi4E23TrivialOffsetCalculatorILi2EjESB_ILi1EjENS0_6memory15LoadWithoutCastENSE_16StoreWithoutCastEEEviT_T0_T2_T3_T4_T5_) ;  /* 0xffffffe806e87950 */ /* 0x000fea0003c3ffff */
.L_x_3775:
        /* <DEDUP_REMOVED lines=10> */
.L_x_6600:


//--------------------- .text._ZN2at6native29vectorized_elementwise_kernelILi2EZZZNS0_66_GLOBAL__N__a0cfb035_28_ActivationHardswishKernel_cu_f5210f67_355225hardswish_backward_kernelERNS_14TensorIteratorEENKUlvE_clEvENKUlvE_clEvEUlddE_St5arrayIPcLm3EEEEviT0_T1_ --------------------------
	.section	.text._ZN2at6native29vectorized_elementwise_kernelILi2EZZZNS0_66_GLOBAL__N__a0cfb035_28_ActivationHardswishKernel_cu_f5210f67_355225hardswish_backward_kernelERNS_14TensorIteratorEENKUlvE_clEvENKUlvE_clEvEUlddE_St5arrayIPcLm3EEEEviT0_T1_,"ax",@progbits
	.align	128
        .global         _ZN2at6native29vectorized_elementwise_kernelILi2EZZZNS0_66_GLOBAL__N__a0cfb035_28_ActivationHardswishKernel_cu_f5210f67_355225hardswish_backward_kernelERNS_14TensorIteratorEENKUlvE_clEvENKUlvE_clEvEUlddE_St5arrayIPcLm3EEEEviT0_T1_
        .type           _ZN2at6native29vectorized_elementwise_kernelILi2EZZZNS0_66_GLOBAL__N__a0cfb035_28_ActivationHardswishKernel_cu_f5210f67_355225hardswish_backward_kernelERNS_14TensorIteratorEENKUlvE_clEvENKUlvE_clEvEUlddE_St5arrayIPcLm3EEEEviT0_T1_,@function
        .size           _ZN2at6native29vectorized_elementwise_kernelILi2EZZZNS0_66_GLOBAL__N__a0cfb035_28_ActivationHardswishKernel_cu_f5210f67_355225hardswish_backward_kernelERNS_14TensorIteratorEENKUlvE_clEvENKUlvE_clEvEUlddE_St5arrayIPcLm3EEEEviT0_T1_,(.L_x_6601 - _ZN2at6native29vectorized_elementwise_kernelILi2EZZZNS0_66_GLOBAL__N__a0cfb035_28_ActivationHardswishKernel_cu_f5210f67_355225hardswish_backward_kernelERNS_14TensorIteratorEENKUlvE_clEvENKUlvE_clEvEUlddE_St5arrayIPcLm3EEEEviT0_T1_)
        .other          _ZN2at6native29vectorized_elementwise_kernelILi2EZZZNS0_66_GLOBAL__N__a0cfb035_28_ActivationHardswishKernel_cu_f5210f67_355225hardswish_backward_kernelERNS_14TensorIteratorEENKUlvE_clEvENKUlvE_clEvEUlddE_St5arrayIPcLm3EEEEviT0_T1_,@"STO_CUDA_ENTRY STV_DEFAULT"
_ZN2at6native29vectorized_elementwise_kernelILi2EZZZNS0_66_GLOBAL__N__a0cfb035_28_ActivationHardswishKernel_cu_f5210f67_355225hardswish_backward_kernelERNS_14TensorIteratorEENKUlvE_clEvENKUlvE_clEvEUlddE_St5arrayIPcLm3EEEEviT0_T1_:
.text._ZN2at6native29vectorized_elementwise_kernelILi2EZZZNS0_66_GLOBAL__N__a0cfb035_28_ActivationHardswishKernel_cu_f5210f67_355225hardswish_backward_kernelERNS_14TensorIteratorEENKUlvE_clEvENKUlvE_clEvEUlddE_St5arrayIPcLm3EEEEviT0_T1_:
[----:B------:R-:W-:Y:S01]  /*0000*/  LDC R1, c[0x0][0x28] ;  /* 0x00000a00ff017b82 */ /* 0x000fe20000000800 */
[----:B------:R-:W0:Y:S01]  /*0010*/  S2R R50, SR_CTAID.X ;  /* 0x0000000000327919 */ /* 0x000e220000002500 */
[----:B------:R-:W-:Y:S01]  /*0020*/  ULDC UR4, c[0x0][0x210] ;  /* 0x0000840000047ab9 */ /* 0x000fe20000000800 */
[----:B------:R-:W-:Y:S01]  /*0030*/  ULDC.64 UR6, c[0x0][0x208] ;  /* 0x0000820000067ab9 */ /* 0x000fe20000000a00 */
[----:B------:R-:W-:Y:S02]  /*0040*/  IMAD.MOV.U32 R54, RZ, RZ, 0x40080000 ;  /* 0x40080000ff367424 */ /* 0x000fe400078e00ff */
[----:B0-----:R-:W-:-:S05]  /*0050*/  IMAD.SHL.U32 R50, R50, 0x400, RZ ;  /* 0x0000040032327824 */ /* 0x001fca00078e00ff */
[----:B------:R-:W-:Y:S01]  /*0060*/  IADD3 R39, -R50, UR4, RZ ;  /* 0x0000000432277c10 */ /* 0x000fe2000fffe1ff */
[----:B------:R-:W-:-:S03]  /*0070*/  UMOV UR4, URZ ;  /* 0x0000003f00047c82 */ /* 0x000fc60008000000 */
[----:B------:R-:W-:-:S13]  /*0080*/  ISETP.GE.U32.AND P0, PT, R39, 0x400, PT ;  /* 0x000004002700780c */ /* 0x000fda0003f06070 */
[----:B------:R-:W-:Y:S05]  /*0090*/  @!P0 BRA `(.L_x_3776) ;  /* 0x00000010007c8947 */ /* 0x000fea0003800000 */
[----:B------:R-:W0:Y:S01]  /*00a0*/  S2R R51, SR_TID.X ;  /* 0x0000000000337919 */ /* 0x000e220000002100 */
[----:B------:R-:W1:Y:S08]  /*00b0*/  LDC.64 R2, c[0x0][0x250] ;  /* 0x00009400ff027b82 */ /* 0x000e700000000a00 */
[----:B------:R-:W2:Y:S01]  /*00c0*/  LDC.64 R4, c[0x0][0x248] ;  /* 0x00009200ff047b82 */ /* 0x000ea20000000a00 */
[----:B-1----:R-:W-:-:S04]  /*00d0*/  IMAD.WIDE R2, R50, 0x8, R2 ;  /* 0x0000000832027825 */ /* 0x002fc800078e0202 */
[----:B0-----:R-:W-:-:S04]  /*00e0*/  IMAD.WIDE.U32 R40, R51, 0x10, R2 ;  /* 0x0000001033287825 */ /* 0x001fc800078e0002 */
[----:B--2---:R-:W-:Y:S01]  /*00f0*/  IMAD.WIDE R2, R50, 0x8, R4 ;  /* 0x0000000832027825 */ /* 0x004fe200078e0204 */
[----:B------:R-:W2:Y:S04]  /*0100*/  LDG.E.128 R36, desc[UR6][R40.64] ;  /* 0x0000000628247981 */ /* 0x000ea8000c1e1d00 */
[----:B------:R0:W5:Y:S01]  /*0110*/  LDG.E.128 R16, desc[UR6][R40.64+0x800] ;  /* 0x0008000628107981 */ /* 0x000162000c1e1d00 */
[----:B------:R-:W-:-:S03]  /*0120*/  IMAD.WIDE.U32 R2, R51, 0x10, R2 ;  /* 0x0000001033027825 */ /* 0x000fc600078e0002 */
[----:B------:R0:W5:Y:S04]  /*0130*/  LDG.E.128 R12, desc[UR6][R40.64+0x1000] ;  /* 0x00100006280c7981 */ /* 0x000168000c1e1d00 */
[----:B------:R0:W5:Y:S04]  /*0140*/  LDG.E.128 R32, desc[UR6][R2.64] ;  /* 0x0000000602207981 */ /* 0x000168000c1e1d00 */
[----:B------:R0:W5:Y:S04]  /*0150*/  LDG.E.128 R28, desc[UR6][R2.64+0x800] ;  /* 0x00080006021c7981 */ /* 0x000168000c1e1d00 */
[----:B------:R0:W5:Y:S04]  /*0160*/  LDG.E.128 R24, desc[UR6][R2.64+0x1000] ;  /* 0x0010000602187981 */ /* 0x000168000c1e1d00 */
[----:B------:R0:W5:Y:S04]  /*0170*/  LDG.E.128 R20, desc[UR6][R2.64+0x1800] ;  /* 0x0018000602147981 */ /* 0x000168000c1e1d00 */
[----:B------:R0:W5:Y:S01]  /*0180*/  LDG.E.128 R8, desc[UR6][R40.64+0x1800] ;  /* 0x0018000628087981 */ /* 0x000162000c1e1d00 */
[----:B------:R-:W-:Y:S01]  /*0190*/  BSSY B1, `(.L_x_3777) ;  /* 0x0000021000017945 */ /* 0x000fe20003800000 */
[----:B------:R-:W-:-:S02]  /*01a0*/  CS2R R6, SRZ ;  /* 0x0000000000067805 */ /* 0x000fc4000001ff00 */
[----:B------:R-:W-:Y:S01]  /*01b0*/  CS2R R4, SRZ ;  /* 0x0000000000047805 */ /* 0x000fe2000001ff00 */
[----:B--2---:R-:W-:-:S14]  /*01c0*/  DSETP.GTU.AND P0, PT, R36, -3, PT ;  /* 0xc00800002400742a */ /* 0x004fdc0003f0c000 */
[----:B0-----:R-:W-:Y:S05]  /*01d0*/  @!P0 BRA `(.L_x_3778) ;  /* 0x0000000000708947 */ /* 0x001fea0003800000 */
[----:B------:R-:W-:Y:S01]  /*01e0*/  DSETP.GEU.AND P0, PT, R36, 3, PT ;  /* 0x400800002400742a */ /* 0x000fe20003f0e000 */
[----:B-----5:R-:W-:Y:S02]  /*01f0*/  IMAD.MOV.U32 R4, RZ, RZ, R32 ;  /* 0x000000ffff047224 */ /* 0x020fe400078e0020 */
        /* <DEDUP_REMOVED lines=22> */
[----:B------:R-:W-:Y:S05]  /*0360*/  CALL.REL.NOINC `($__internal_4_$__cuda_sm20_div_rn_f64_full) ;  /* 0x0000002800947944 */ /* 0x000fea0003c00000 */
.L_x_3780:
[----:B------:R-:W-:Y:S05]  /*0370*/  BSYNC B2 ;  /* 0x0000000000027941 */ /* 0x000fea0003800000 */
.L_x_3779:
[----:B------:R-:W-:-:S08]  /*0380*/  DADD R2, R2, 0.5 ;  /* 0x3fe0000002027429 */ /* 0x000fd00000000000 */
[----:B------:R-:W-:-:S11]  /*0390*/  DMUL R4, R32, R2 ;  /* 0x0000000220047228 */ /* 0x000fd60000000000 */
.L_x_3778:
[----:B------:R-:W-:Y:S05]  /*03a0*/  BSYNC B1 ;  /* 0x0000000000017941 */ /* 0x000fea0003800000 */
.L_x_3777:
[----:B------:R-:W-:Y:S01]  /*03b0*/  DSETP.GTU.AND P0, PT, R38, -3, PT ;  /* 0xc00800002600742a */ /* 0x000fe20003f0c000 */
[----:B------:R-:W-:-:S13]  /*03c0*/  BSSY B1, `(.L_x_3781) ;  /* 0x000001e000017945 */ /* 0x000fda0003800000 */
[----:B------:R-:W-:Y:S05]  /*03d0*/  @!P0 BRA `(.L_x_3782) ;  /* 0x0000000000708947 */ /* 0x000fea0003800000 */
[----:B------:R-:W-:Y:S01]  /*03e0*/  DSETP.GEU.AND P0, PT, R38, 3, PT ;  /* 0x400800002600742a */ /* 0x000fe20003f0e000 */
[----:B-----5:R-:W-:Y:S01]  /*03f0*/  MOV R6, R34 ;  /* 0x0000002200067202 */ /* 0x020fe20000000f00 */
        /* <DEDUP_REMOVED lines=19> */
[----:B------:R-:W-:Y:S01]  /*0530*/  MOV R2, R38 ;  /* 0x0000002600027202 */ /* 0x000fe20000000f00 */
[----:B------:R-:W-:Y:S01]  /*0540*/  IMAD.MOV.U32 R3, RZ, RZ, R39 ;  /* 0x000000ffff037224 */ /* 0x000fe200078e0027 */
[----:B------:R-:W-:-:S07]  /*0550*/  MOV R0, 0x570 ;  /* 0x0000057000007802 */ /* 0x000fce0000000f00 */
[----:B------:R-:W-:Y:S05]  /*0560*/  CALL.REL.NOINC `($__internal_4_$__cuda_sm20_div_rn_f64_full) ;  /* 0x0000002800147944 */ /* 0x000fea0003c00000 */
.L_x_3784:
[----:B------:R-:W-:Y:S05]  /*0570*/  BSYNC B2 ;  /* 0x0000000000027941 */ /* 0x000fea0003800000 */
.L_x_3783:
[----:B------:R-:W-:-:S08]  /*0580*/  DADD R2, R2, 0.5 ;  /* 0x3fe0000002027429 */ /* 0x000fd00000000000 */
[----:B------:R-:W-:-:S11]  /*0590*/  DMUL R6, R34, R2 ;  /* 0x0000000222067228 */ /* 0x000fd60000000000 */
.L_x_3782:
[----:B------:R-:W-:Y:S05]  /*05a0*/  BSYNC B1 ;  /* 0x0000000000017941 */ /* 0x000fea0003800000 */
.L_x_3781:
[----:B-----5:R-:W-:Y:S01]  /*05b0*/  DSETP.GTU.AND P0, PT, R16, -3, PT ;  /* 0xc00800001000742a */ /* 0x020fe20003f0c000 */
[----:B------:R-:W-:Y:S01]  /*05c0*/  BSSY B1, `(.L_x_3785) ;  /* 0x0000020000017945 */ /* 0x000fe20003800000 */
[----:B------:R-:W-:Y:S02]  /*05d0*/  CS2R R34, SRZ ;  /* 0x0000000000227805 */ /* 0x000fe4000001ff00 */
[----:B------:R-:W-:-:S10]  /*05e0*/  CS2R R32, SRZ ;  /* 0x0000000000207805 */ /* 0x000fd4000001ff00 */
        /* <DEDUP_REMOVED lines=25> */
[----:B------:R-:W-:Y:S05]  /*0780*/  CALL.REL.NOINC `($__internal_4_$__cuda_sm20_div_rn_f64_full) ;  /* 0x00000024008c7944 */ /* 0x000fea0003c00000 */
.L_x_3788:
[----:B------:R-:W-:Y:S05]  /*0790*/  BSYNC B2 ;  /* 0x0000000000027941 */ /* 0x000fea0003800000 */
.L_x_3787:
[----:B------:R-:W-:-:S08]  /*07a0*/  DADD R2, R2, 0.5 ;  /* 0x3fe0000002027429 */ /* 0x000fd00000000000 */
[----:B------:R-:W-:-:S11]  /*07b0*/  DMUL R32, R28, R2 ;  /* 0x000000021c207228 */ /* 0x000fd60000000000 */
.L_x_3786:
[----:B------:R-:W-:Y:S05]  /*07c0*/  BSYNC B1 ;  /* 0x0000000000017941 */ /* 0x000fea0003800000 */
.L_x_3785:
[----:B------:R-:W-:Y:S01]  /*07d0*/  DSETP.GTU.AND P0, PT, R18, -3, PT ;  /* 0xc00800001200742a */ /* 0x000fe20003f0c000 */
[----:B------:R-:W-:-:S13]  /*07e0*/  BSSY B1, `(.L_x_3789) ;  /* 0x000001e000017945 */ /* 0x000fda0003800000 */
[----:B------:R-:W-:Y:S05]  /*07f0*/  @!P0 BRA `(.L_x_3790) ;  /* 0x0000000000708947 */ /* 0x000fea0003800000 */
[----:B------:R-:W-:Y:S01]  /*0800*/  DSETP.GEU.AND P0, PT, R18, 3, PT ;  /* 0x400800001200742a */ /* 0x000fe20003f0e000 */
[----:B------:R-:W-:Y:S02]  /*0810*/  IMAD.MOV.U32 R34, RZ, RZ, R30 ;  /* 0x000000ffff227224 */ /* 0x000fe400078e001e */
[----:B------:R-:W-:-:S11]  /*0820*/  IMAD.MOV.U32 R35, RZ, RZ, R31 ;  /* 0x000000ffff237224 */ /* 0x000fd600078e001f */
[----:B------:R-:W-:Y:S05]  /*0830*/  @P0 BRA `(.L_x_3790) ;  /* 0x0000000000600947 */ /* 0x000fea0003800000 */
[----:B------:R-:W0:Y:S01]  /*0840*/  MUFU.RCP64H R3, 3 ;  /* 0x4008000000037908 */ /* 0x000e220000001800 */
        /* <DEDUP_REMOVED lines=20> */
.L_x_3792:
[----:B------:R-:W-:Y:S05]  /*0990*/  BSYNC B2 ;  /* 0x0000000000027941 */ /* 0x000fea0003800000 */
.L_x_3791:
[----:B------:R-:W-:-:S08]  /*09a0*/  DADD R2, R2, 0.5 ;  /* 0x3fe0000002027429 */ /* 0x000fd00000000000 */
[----:B------:R-:W-:-:S11]  /*09b0*/  DMUL R34, R30, R2 ;  /* 0x000000021e227228 */ /* 0x000fd60000000000 */
.L_x_3790:
[----:B------:R-:W-:Y:S05]  /*09c0*/  BSYNC B1 ;  /* 0x0000000000017941 */ /* 0x000fea0003800000 */
.L_x_3789:
[----:B------:R-:W-:Y:S01]  /*09d0*/  DSETP.GTU.AND P0, PT, R12, -3, PT ;  /* 0xc00800000c00742a */ /* 0x000fe20003f0c000 */
[----:B------:R-:W-:Y:S01]  /*09e0*/  BSSY B1, `(.L_x_3793) ;  /* 0x0000020000017945 */ /* 0x000fe20003800000 */
[----:B------:R-:W-:Y:S02]  /*09f0*/  CS2R R18, SRZ ;  /* 0x0000000000127805 */ /* 0x000fe4000001ff00 */
[----:B------:R-:W-:-:S10]  /*0a00*/  CS2R R16, SRZ ;  /* 0x0000000000107805 */ /* 0x000fd4000001ff00 */
[----:B------:R-:W-:Y:S05]  /*0a10*/  @!P0 BRA `(.L_x_3794) ;  /* 0x0000000000708947 */ /* 0x000fea0003800000 */
[----:B------:R-:W-:Y:S01]  /*0a20*/  DSETP.GEU.AND P0, PT, R12, 3, PT ;  /* 0x400800000c00742a */ /* 0x000fe20003f0e000 */
[----:B------:R-:W-:Y:S01]  /*0a30*/  MOV R16, R24 ;  /* 0x0000001800107202 */ /* 0x000fe20000000f00 */
[----:B------:R-:W-:-:S12]  /*0a40*/  IMAD.MOV.U32 R17, RZ, RZ, R25 ;  /* 0x000000ffff117224 */ /* 0x000fd800078e0019 */
        /* <DEDUP_REMOVED lines=22> */
.L_x_3796:
[----:B------:R-:W-:Y:S05]  /*0bb0*/  BSYNC B2 ;  /* 0x0000000000027941 */ /* 0x000fea0003800000 */
.L_x_3795:
[----:B------:R-:W-:-:S08]  /*0bc0*/  DADD R2, R2, 0.5 ;  /* 0x3fe0000002027429 */ /* 0x000fd00000000000 */
[----:B------:R-:W-:-:S11]  /*0bd0*/  DMUL R16, R24, R2 ;  /* 0x0000000218107228 */ /* 0x000fd60000000000 */
.L_x_3794:
[----:B------:R-:W-:Y:S05]  /*0be0*/  BSYNC B1 ;  /* 0x0000000000017941 */ /* 0x000fea0003800000 */
.L_x_3793:
[----:B------:R-:W-:Y:S01]  /*0bf0*/  DSETP.GTU.AND P0, PT, R14, -3, PT ;  /* 0xc00800000e00742a */ /* 0x000fe20003f0c000 */
[----:B------:R-:W-:-:S13]  /*0c00*/  BSSY B1, `(.L_x_3797) ;  /* 0x000001e000017945 */ /* 0x000fda0003800000 */
        /* <DEDUP_REMOVED lines=26> */
.L_x_3800:
[----:B------:R-:W-:Y:S05]  /*0db0*/  BSYNC B2 ;  /* 0x0000000000027941 */ /* 0x000fea0003800000 */
.L_x_3799:
[----:B------:R-:W-:-:S08]  /*0dc0*/  DADD R2, R2, 0.5 ;  /* 0x3fe0000002027429 */ /* 0x000fd00000000000 */
[----:B------:R-:W-:-:S11]  /*0dd0*/  DMUL R18, R26, R2 ;  /* 0x000000021a127228 */ /* 0x000fd60000000000 */
.L_x_3798:
[----:B------:R-:W-:Y:S05]  /*0de0*/  BSYNC B1 ;  /* 0x0000000000017941 */ /* 0x000fea0003800000 */
.L_x_3797:
[----:B------:R-:W-:Y:S01]  /*0df0*/  DSETP.GTU.AND P0, PT, R8, -3, PT ;  /* 0xc00800000800742a */ /* 0x000fe20003f0c000 */
        /* <DEDUP_REMOVED lines=29> */
.L_x_3804:
[----:B------:R-:W-:Y:S05]  /*0fd0*/  BSYNC B2 ;  /* 0x0000000000027941 */ /* 0x000fea0003800000 */
.L_x_3803:
[----:B------:R-:W-:-:S08]  /*0fe0*/  DADD R2, R2, 0.5 ;  /* 0x3fe0000002027429 */ /* 0x000fd00000000000 */
[----:B------:R-:W-:-:S11]  /*0ff0*/  DMUL R12, R20, R2 ;  /* 0x00000002140c7228 */ /* 0x000fd60000000000 */
.L_x_3802:
[----:B------:R-:W-:Y:S05]  /*1000*/  BSYNC B1 ;  /* 0x0000000000017941 */ /* 0x000fea0003800000 */
.L_x_3801:
        /* <DEDUP_REMOVED lines=28> */
.L_x_3808:
[----:B------:R-:W-:Y:S05]  /*11d0*/  BSYNC B2 ;  /* 0x0000000000027941 */ /* 0x000fea0003800000 */
.L_x_3807:
[----:B------:R-:W-:-:S08]  /*11e0*/  DADD R2, R2, 0.5 ;  /* 0x3fe0000002027429 */ /* 0x000fd00000000000 */
[----:B------:R-:W-:-:S11]  /*11f0*/  DMUL R14, R22, R2 ;  /* 0x00000002160e7228 */ /* 0x000fd60000000000 */
.L_x_3806:
[----:B------:R-:W-:Y:S05]  /*1200*/  BSYNC B1 ;  /* 0x0000000000017941 */ /* 0x000fea0003800000 */
.L_x_3805:
[----:B------:R-:W0:Y:S02]  /*1210*/  LDC.64 R2, c[0x0][0x240] ;  /* 0x00009000ff027b82 */ /* 0x000e240000000a00 */
[----:B0-----:R-:W-:-:S04]  /*1220*/  IMAD.WIDE.U32 R2, R50, 0x8, R2 ;  /* 0x0000000832027825 */ /* 0x001fc800078e0002 */
[----:B------:R-:W-:-:S05]  /*1230*/  IMAD.WIDE R2, R51, 0x10, R2 ;  /* 0x0000001033027825 */ /* 0x000fca00078e0202 */
[----:B------:R-:W-:Y:S04]  /*1240*/  STG.E.128 desc[UR6][R2.64], R4 ;  /* 0x0000000402007986 */ /* 0x000fe8000c101d06 */
[----:B------:R-:W-:Y:S04]  /*1250*/  STG.E.128 desc[UR6][R2.64+0x800], R32 ;  /* 0x0008002002007986 */ /* 0x000fe8000c101d06 */
[----:B------:R-:W-:Y:S04]  /*1260*/  STG.E.128 desc[UR6][R2.64+0x1000], R16 ;  /* 0x0010001002007986 */ /* 0x000fe8000c101d06 */
[----:B------:R-:W-:Y:S01]  /*1270*/  STG.E.128 desc[UR6][R2.64+0x1800], R12 ;  /* 0x0018000c02007986 */ /* 0x000fe2000c101d06 */
[----:B------:R-:W-:Y:S05]  /*1280*/  EXIT ;  /* 0x000000000000794d */ /* 0x000fea0003800000 */
.L_x_3776:
[----:B------:R-:W0:Y:S01]  /*1290*/  S2R R38, SR_TID.X ;  /* 0x0000000000267919 */ /* 0x000e220000002100 */
[----:B------:R-:W-:Y:S02]  /*12a0*/  CS2R R32, SRZ ;  /* 0x0000000000207805 */ /* 0x000fe4000001ff00 */
[----:B------:R-:W-:Y:S02]  /*12b0*/  CS2R R30, SRZ ;  /* 0x00000000001e7805 */ /* 0x000fe4000001ff00 */
[----:B0-----:R-:W-:Y:S02]  /*12c0*/  ISETP.GE.AND P1, PT, R38, R39, PT ;  /* 0x000000272600720c */ /* 0x001fe40003f26270 */
[----:B------:R-:W-:-:S11]  /*12d0*/  MOV R37, R38 ;  /* 0x0000002600257202 */ /* 0x000fd60000000f00 */
[----:B------:R-:W-:Y:S01]  /*12e0*/  @!P1 IMAD.IADD R41, R50, 0x1, R37 ;  /* 0x0000000132299824 */ /* 0x000fe200078e0225 */
[----:B------:R-:W0:Y:S01]  /*12f0*/  @!P1 LDC.64 R34, c[0x0][0x250] ;  /* 0x00009400ff229b82 */ /* 0x000e220000000a00 */
[----:B------:R-:W-:-:S05]  /*1300*/  @!P1 VIADD R37, R37, 0x80 ;  /* 0x0000008025259836 */ /* 0x000fca0000000000 */
[----:B------:R-:W-:-:S13]  /*1310*/  ISETP.GE.AND P6, PT, R37, R39, PT ;  /* 0x000000272500720c */ /* 0x000fda0003fc6270 */
[----:B------:R-:W-:Y:S01]  /*1320*/  @!P6 IMAD.IADD R7, R50, 0x1, R37 ;  /* 0x000000013207e824 */ /* 0x000fe200078e0225 */
[----:B------:R-:W-:Y:S01]  /*1330*/  @!P6 IADD3 R37, R37, 0x80, RZ ;  /* 0x000000802525e810 */ /* 0x000fe20007ffe0ff */
[----:B------:R-:W1:Y:S03]  /*1340*/  @!P6 LDC.64 R2, c[0x0][0x248] ;  /* 0x00009200ff02eb82 */ /* 0x000e660000000a00 */
[----:B------:R-:W-:-:S05]  /*1350*/  ISETP.GE.AND P5, PT, R37, R39, PT ;  /* 0x000000272500720c */ /* 0x000fca0003fa6270 */
[----:B------:R-:W2:Y:S08]  /*1360*/  @!P6 LDC.64 R4, c[0x0][0x250] ;  /* 0x00009400ff04eb82 */ /* 0x000eb00000000a00 */
[----:B------:R-:W-:Y:S01]  /*1370*/  @!P5 IMAD.IADD R9, R50, 0x1, R37 ;  /* 0x000000013209d824 */ /* 0x000fe200078e0225 */
[----:B------:R-:W3:Y:S01]  /*1380*/  @!P5 LDC.64 R48, c[0x0][0x248] ;  /* 0x00009200ff30db82 */ /* 0x000ee20000000a00 */
[----:B------:R-:W-:-:S05]  /*1390*/  @!P5 VIADD R37, R37, 0x80 ;  /* 0x000000802525d836 */ /* 0x000fca0000000000 */
[----:B------:R-:W-:Y:S01]  /*13a0*/  ISETP.GE.AND P4, PT, R37, R39, PT ;  /* 0x000000272500720c */ /* 0x000fe20003f86270 */
[C---:B-1----:R-:W-:Y:S01]  /*13b0*/  @!P6 IMAD.WIDE.U32 R2, R7.reuse, 0x8, R2 ;  /* 0x000000080702e825 */ /* 0x042fe200078e0002 */
[----:B------:R-:W1:Y:S04]  /*13c0*/  @!P5 LDC.64 R52, c[0x0][0x250] ;  /* 0x00009400ff34db82 */ /* 0x000e680000000a00 */
[----:B------:R4:W5:Y:S01]  /*13d0*/  @!P6 LDG.E.64 R32, desc[UR6][R2.64] ;  /* 0x000000060220e981 */ /* 0x000962000c1e1b00 */
[----:B--2---:R-:W-:-:S06]  /*13e0*/  @!P6 IMAD.WIDE.U32 R4, R7, 0x8, R4 ;  /* 0x000000080704e825 */ /* 0x004fcc00078e0004 */
[----:B------:R-:W-:Y:S01]  /*13f0*/  @!P4 IMAD.IADD R11, R50, 0x1, R37 ;  /* 0x00000001320bc824 */ /* 0x000fe200078e0225 */
[----:B------:R-:W-:Y:S01]  /*1400*/  @!P4 IADD3 R37, R37, 0x80, RZ ;  /* 0x000000802525c810 */ /* 0x000fe20007ffe0ff */
[----:B------:R-:W2:Y:S01]  /*1410*/  @!P4 LDC.64 R56, c[0x0][0x248] ;  /* 0x00009200ff38cb82 */ /* 0x000ea20000000a00 */
[----:B------:R0:W5:Y:S02]  /*1420*/  @!P6 LDG.E.64 R30, desc[UR6][R4.64] ;  /* 0x00000006041ee981 */ /* 0x000164000c1e1b00 */
[----:B------:R-:W-:-:S05]  /*1430*/  ISETP.GE.AND P3, PT, R37, R39, PT ;  /* 0x000000272500720c */ /* 0x000fca0003f66270 */
[----:B------:R-:W4:Y:S08]  /*1440*/  @!P4 LDC.64 R58, c[0x0][0x250] ;  /* 0x00009400ff3acb82 */ /* 0x000f300000000a00 */
[----:B------:R-:W-:Y:S01]  /*1450*/  @!P3 IMAD.IADD R47, R50, 0x1, R37 ;  /* 0x00000001322fb824 */ /* 0x000fe200078e0225 */
[----:B------:R-:W0:Y:S01]  /*1460*/  @!P3 LDC.64 R16, c[0x0][0x248] ;  /* 0x00009200ff10bb82 */ /* 0x000e220000000a00 */
[----:B------:R-:W-:-:S05]  /*1470*/  @!P3 VIADD R37, R37, 0x80 ;  /* 0x000000802525b836 */ /* 0x000fca0000000000 */
[-C--:B------:R-:W-:Y:S01]  /*1480*/  ISETP.GE.AND P2, PT, R37, R39.reuse, PT ;  /* 0x000000272500720c */ /* 0x080fe20003f46270 */
[----:B--2---:R-:W-:Y:S01]  /*1490*/  @!P4 IMAD.WIDE.U32 R56, R11, 0x8, R56 ;  /* 0x000000080b38c825 */ /* 0x004fe200078e0038 */
[----:B------:R-:W2:Y:S11]  /*14a0*/  @!P3 LDC.64 R44, c[0x0][0x250] ;  /* 0x00009400ff2cbb82 */ /* 0x000eb60000000a00 */
[----:B------:R-:W-:Y:S01]  /*14b0*/  @!P2 IMAD.IADD R19, R50, 0x1, R37 ;  /* 0x000000013213a824 */ /* 0x000fe200078e0225 */
[----:B------:R-:W-:Y:S01]  /*14c0*/  @!P2 IADD3 R37, R37, 0x80, RZ ;  /* 0x000000802525a810 */ /* 0x000fe20007ffe0ff */
[----:B------:R-:W2:Y:S03]  /*14d0*/  @!P2 LDC.64 R12, c[0x0][0x250] ;  /* 0x00009400ff0cab82 */ /* 0x000ea60000000a00 */
[----:B------:R-:W-:Y:S01]  /*14e0*/  ISETP.GE.AND P0, PT, R37, R39, PT ;  /* 0x000000272500720c */ /* 0x000fe20003f06270 */
[----:B----4-:R-:W-:-:S04]  /*14f0*/  @!P4 IMAD.WIDE.U32 R58, R11, 0x8, R58 ;  /* 0x000000080b3ac825 */ /* 0x010fc800078e003a */
[----:B---3--:R-:W-:Y:S01]  /*1500*/  @!P5 IMAD.WIDE.U32 R48, R9, 0x8, R48 ;  /* 0x000000080930d825 */ /* 0x008fe200078e0030 */
[----:B------:R-:W3:Y:S07]  /*1510*/  @!P1 LDC.64 R10, c[0x0][0x248] ;  /* 0x00009200ff0a9b82 */ /* 0x000eee0000000a00 */
[----:B------:R-:W-:Y:S01]  /*1520*/  @!P0 IMAD.IADD R43, R50, 0x1, R37 ;  /* 0x00000001322b8824 */ /* 0x000fe200078e0225 */
[----:B------:R-:W4:Y:S01]  /*1530*/  @!P0 LDC.64 R2, c[0x0][0x248] ;  /* 0x00009200ff028b82 */ /* 0x000f220000000a00 */
[----:B------:R-:W-:-:S05]  /*1540*/  @!P0 VIADD R37, R37, 0x80 ;  /* 0x0000008025258836 */ /* 0x000fca0000000000 */
[----:B------:R-:W-:Y:S01]  /*1550*/  ISETP.GE.AND P6, PT, R37, R39, PT ;  /* 0x000000272500720c */ /* 0x000fe20003fc6270 */
[----:B-1----:R-:W-:Y:S01]  /*1560*/  @!P5 IMAD.WIDE.U32 R52, R9, 0x8, R52 ;  /* 0x000000080934d825 */ /* 0x002fe200078e0034 */
[----:B0-----:R-:W0:Y:S08]  /*1570*/  @!P0 LDC.64 R4, c[0x0][0x250] ;  /* 0x00009400ff048b82 */ /* 0x001e300000000a00 */
[----:B------:R-:W1:Y:S08]  /*1580*/  @!P2 LDC.64 R14, c[0x0][0x248] ;  /* 0x00009200ff0eab82 */ /* 0x000e700000000a00 */
[----:B------:R-:W3:Y:S08]  /*1590*/  @!P6 LDC.64 R6, c[0x0][0x248] ;  /* 0x00009200ff06eb82 */ /* 0x000ef00000000a00 */
[----:B------:R-:W1:Y:S01]  /*15a0*/  @!P6 LDC.64 R8, c[0x0][0x250] ;  /* 0x00009400ff08eb82 */ /* 0x000e620000000a00 */
[----:B------:R-:W-:-:S02]  /*15b0*/  CS2R R26, SRZ ;  /* 0x00000000001a7805 */ /* 0x000fc4000001ff00 */
[----:B------:R-:W-:Y:S01]  /*15c0*/  CS2R R28, SRZ ;  /* 0x00000000001c7805 */ /* 0x000fe2000001ff00 */
[----:B----4-:R-:W-:-:S03]  /*15d0*/  @!P0 IMAD.WIDE.U32 R2, R43, 0x8, R2 ;  /* 0x000000082b028825 */ /* 0x010fc600078e0002 */
[----:B------:R2:W5:Y:S04]  /*15e0*/  @!P5 LDG.E.64 R26, desc[UR6][R52.64] ;  /* 0x00000006341ad981 */ /* 0x000568000c1e1b00 */
[----:B------:R4:W5:Y:S01]  /*15f0*/  @!P5 LDG.E.64 R28, desc[UR6][R48.64] ;  /* 0x00000006301cd981 */ /* 0x000962000c1e1b00 */
[----:B--2---:R-:W-:Y:S01]  /*1600*/  @!P2 IMAD.WIDE.U32 R52, R19, 0x8, R12 ;  /* 0x000000081334a825 */ /* 0x004fe200078e000c */
[----:B------:R-:W-:-:S03]  /*1610*/  CS2R R12, SRZ ;  /* 0x00000000000c7805 */ /* 0x000fc6000001ff00 */
[----:B----4-:R-:W-:Y:S02]  /*1620*/  @!P6 IMAD.IADD R49, R50, 0x1, R37 ;  /* 0x000000013231e824 */ /* 0x010fe400078e0225 */
[----:B0-----:R-:W-:Y:S01]  /*1630*/  @!P0 IMAD.WIDE.U32 R4, R43, 0x8, R4 ;  /* 0x000000082b048825 */ /* 0x001fe200078e0004 */
[----:B------:R0:W5:Y:S01]  /*1640*/  @!P0 LDG.E.64 R12, desc[UR6][R2.64] ;  /* 0x00000006020c8981 */ /* 0x000162000c1e1b00 */
[----:B------:R-:W-:Y:S02]  /*1650*/  CS2R R24, SRZ ;  /* 0x0000000000187805 */ /* 0x000fe4000001ff00 */
[C---:B------:R-:W-:Y:S01]  /*1660*/  @!P3 IMAD.WIDE.U32 R60, R47.reuse, 0x8, R16 ;  /* 0x000000082f3cb825 */ /* 0x040fe200078e0010 */
[----:B------:R-:W-:Y:S02]  /*1670*/  CS2R R22, SRZ ;  /* 0x0000000000167805 */ /* 0x000fe4000001ff00 */
[----:B------:R-:W-:Y:S01]  /*1680*/  CS2R R20, SRZ ;  /* 0x0000000000147805 */ /* 0x000fe2000001ff00 */
[----:B------:R-:W-:Y:S01]  /*1690*/  @!P3 IMAD.WIDE.U32 R44, R47, 0x8, R44 ;  /* 0x000000082f2cb825 */ /* 0x000fe200078e002c */
[----:B------:R-:W-:-:S02]  /*16a0*/  CS2R R16, SRZ ;  /* 0x0000000000107805 */ /* 0x000fc4000001ff00 */
[----:B------:R-:W-:Y:S01]  /*16b0*/  CS2R R36, SRZ ;  /* 0x0000000000247805 */ /* 0x000fe2000001ff00 */
[----:B------:R2:W5:Y:S01]  /*16c0*/  @!P4 LDG.E.64 R24, desc[UR6][R56.64] ;  /* 0x000000063818c981 */ /* 0x000562000c1e1b00 */
[----:B---3--:R-:W-:Y:S01]  /*16d0*/  @!P6 IMAD.WIDE.U32 R42, R49, 0x8, R6 ;  /* 0x00000008312ae825 */ /* 0x008fe200078e0006 */
[----:B------:R-:W-:Y:S02]  /*16e0*/  CS2R R6, SRZ ;  /* 0x0000000000067805 */ /* 0x000fe4000001ff00 */
[----:B------:R2:W5:Y:S01]  /*16f0*/  @!P4 LDG.E.64 R22, desc[UR6][R58.64] ;  /* 0x000000063a16c981 */ /* 0x000562000c1e1b00 */
[----:B0-----:R-:W-:Y:S01]  /*1700*/  @!P1 IMAD.WIDE.U32 R2, R41, 0x8, R10 ;  /* 0x0000000829029825 */ /* 0x001fe200078e000a */
[----:B------:R-:W-:Y:S02]  /*1710*/  CS2R R10, SRZ ;  /* 0x00000000000a7805 */ /* 0x000fe4000001ff00 */
[----:B------:R2:W5:Y:S01]  /*1720*/  @!P3 LDG.E.64 R20, desc[UR6][R60.64] ;  /* 0x000000063c14b981 */ /* 0x000562000c1e1b00 */
[----:B-1----:R-:W-:Y:S01]  /*1730*/  @!P2 IMAD.WIDE.U32 R46, R19, 0x8, R14 ;  /* 0x00000008132ea825 */ /* 0x002fe200078e000e */
[----:B------:R-:W-:-:S02]  /*1740*/  CS2R R18, SRZ ;  /* 0x0000000000127805 */ /* 0x000fc4000001ff00 */
[----:B------:R-:W-:Y:S01]  /*1750*/  CS2R R14, SRZ ;  /* 0x00000000000e7805 */ /* 0x000fe2000001ff00 */
[----:B------:R2:W5:Y:S01]  /*1760*/  @!P0 LDG.E.64 R10, desc[UR6][R4.64] ;  /* 0x00000006040a8981 */ /* 0x000562000c1e1b00 */
[----:B------:R-:W-:Y:S01]  /*1770*/  @!P6 IMAD.WIDE.U32 R48, R49, 0x8, R8 ;  /* 0x000000083130e825 */ /* 0x000fe200078e0008 */
[----:B------:R-:W-:Y:S02]  /*1780*/  CS2R R8, SRZ ;  /* 0x0000000000087805 */ /* 0x000fe4000001ff00 */
[----:B------:R2:W5:Y:S01]  /*1790*/  @!P3 LDG.E.64 R18, desc[UR6][R44.64] ;  /* 0x000000062c12b981 */ /* 0x000562000c1e1b00 */
[----:B------:R-:W-:Y:S01]  /*17a0*/  @!P1 IMAD.WIDE.U32 R40, R41, 0x8, R34 ;  /* 0x0000000829289825 */ /* 0x000fe200078e0022 */
[----:B------:R-:W-:Y:S02]  /*17b0*/  CS2R R34, SRZ ;  /* 0x0000000000227805 */ /* 0x000fe4000001ff00 */
[----:B------:R2:W5:Y:S04]  /*17c0*/  @!P2 LDG.E.64 R16, desc[UR6][R46.64] ;  /* 0x000000062e10a981 */ /* 0x000568000c1e1b00 */
[----:B------:R2:W5:Y:S04]  /*17d0*/  @!P2 LDG.E.64 R14, desc[UR6][R52.64] ;  /* 0x00000006340ea981 */ /* 0x000568000c1e1b00 */
[----:B------:R2:W5:Y:S04]  /*17e0*/  @!P6 LDG.E.64 R8, desc[UR6][R42.64] ;  /* 0x000000062a08e981 */ /* 0x000568000c1e1b00 */
[----:B------:R2:W5:Y:S04]  /*17f0*/  @!P6 LDG.E.64 R6, desc[UR6][R48.64] ;  /* 0x000000063006e981 */ /* 0x000568000c1e1b00 */
[----:B------:R2:W5:Y:S04]  /*1800*/  @!P1 LDG.E.64 R34, desc[UR6][R2.64] ;  /* 0x0000000602229981 */ /* 0x000568000c1e1b00 */
[----:B------:R2:W5:Y:S01]  /*1810*/  @!P1 LDG.E.64 R36, desc[UR6][R40.64] ;  /* 0x0000000628249981 */ /* 0x000562000c1e1b00 */
[----:B------:R-:W-:Y:S04]  /*1820*/  BSSY B1, `(.L_x_3809) ;  /* 0x0000021000017945 */ /* 0x000fe80003800000 */
[----:B------:R-:W-:Y:S05]  /*1830*/  @P1 BRA `(.L_x_3810) ;  /* 0x00000000007c1947 */ /* 0x000fea0003800000 */
[----:B-----5:R-:W-:Y:S01]  /*1840*/  DSETP.GTU.AND P0, PT, R36, -3, PT ;  /* 0xc00800002400742a */ /* 0x020fe20003f0c000 */
[----:B--2---:R-:W-:-:S13]  /*1850*/  CS2R R4, SRZ ;  /* 0x0000000000047805 */ /* 0x004fda000001ff00 */
        /* <DEDUP_REMOVED lines=26> */
.L_x_3812:
[----:B------:R-:W-:Y:S05]  /*1a00*/  BSYNC B2 ;  /* 0x0000000000027941 */ /* 0x000fea0003800000 */
.L_x_3811:
[----:B------:R-:W-:-:S08]  /*1a10*/  DADD R2, R2, 0.5 ;  /* 0x3fe0000002027429 */ /* 0x000fd00000000000 */
[----:B------:R-:W-:-:S11]  /*1a20*/  DMUL R4, R2, R34 ;  /* 0x0000002202047228 */ /* 0x000fd60000000000 */
.L_x_3810:
[----:B------:R-:W-:Y:S05]  /*1a30*/  BSYNC B1 ;  /* 0x0000000000017941 */ /* 0x000fea0003800000 */
.L_x_3809:
        /* <DEDUP_REMOVED lines=11> */
[----:B--2---:R-:W0:Y:S01]  /*1af0*/  MUFU.RCP64H R3, 3 ;  /* 0x4008000000037908 */ /* 0x004e220000001800 */
        /* <DEDUP_REMOVED lines=20> */
.L_x_3816:
[----:B------:R-:W-:Y:S05]  /*1c40*/  BSYNC B2 ;  /* 0x0000000000027941 */ /* 0x000fea0003800000 */
.L_x_3815:
[----:B------:R-:W-:-:S08]  /*1c50*/  DADD R2, R2, 0.5 ;  /* 0x3fe0000002027429 */ /* 0x000fd00000000000 */
[----:B------:R-:W-:-:S11]  /*1c60*/  DMUL R34, R2, R32 ;  /* 0x0000002002227228 */ /* 0x000fd60000000000 */
.L_x_3814:
[----:B------:R-:W-:Y:S05]  /*1c70*/  BSYNC B1 ;  /* 0x0000000000017941 */ /* 0x000fea0003800000 */
.L_x_3813:
        /* <DEDUP_REMOVED lines=32> */
.L_x_3820:
[----:B------:R-:W-:Y:S05]  /*1e80*/  BSYNC B2 ;  /* 0x0000000000027941 */ /* 0x000fea0003800000 */
.L_x_3819:
[----:B------:R-:W-:-:S08]  /*1e90*/  DADD R2, R2, 0.5 ;  /* 0x3fe0000002027429 */ /* 0x000fd00000000000 */
[----:B------:R-:W-:-:S11]  /*1ea0*/  DMUL R30, R2, R28 ;  /* 0x0000001c021e7228 */ /* 0x000fd60000000000 */
.L_x_3818:
[----:B------:R-:W-:Y:S05]  /*1eb0*/  BSYNC B1 ;  /* 0x0000000000017941 */ /* 0x000fea0003800000 */
.L_x_3817:
        /* <DEDUP_REMOVED lines=32> */
.L_x_3824:
[----:B------:R-:W-:Y:S05]  /*20c0*/  BSYNC B2 ;  /* 0x0000000000027941 */ /* 0x000fea0003800000 */
.L_x_3823:
[----:B------:R-:W-:-:S08]  /*20d0*/  DADD R2, R2, 0.5 ;  /* 0x3fe0000002027429 */ /* 0x000fd00000000000 */
[----:B------:R-:W-:-:S11]  /*20e0*/  DMUL R26, R2, R24 ;  /* 0x00000018021a7228 */ /* 0x000fd60000000000 */
.L_x_3822:
[----:B------:R-:W-:Y:S05]  /*20f0*/  BSYNC B1 ;  /* 0x0000000000017941 */ /* 0x000fea0003800000 */
.L_x_3821:
        /* <DEDUP_REMOVED lines=32> */
.L_x_3828:
[----:B------:R-:W-:Y:S05]  /*2300*/  BSYNC B2 ;  /* 0x0000000000027941 */ /* 0x000fea0003800000 */
.L_x_3827:
[----:B------:R-:W-:-:S08]  /*2310*/  DADD R2, R2, 0.5 ;  /* 0x3fe0000002027429 */ /* 0x000fd00000000000 */
[----:B------:R-:W-:-:S11]  /*2320*/  DMUL R22, R2, R20 ;  /* 0x0000001402167228 */ /* 0x000fd60000000000 */
.L_x_3826:
[----:B------:R-:W-:Y:S05]  /*2330*/  BSYNC B1 ;  /* 0x0000000000017941 */ /* 0x000fea0003800000 */
.L_x_3825:
        /* <DEDUP_REMOVED lines=32> */
.L_x_3832:
[----:B------:R-:W-:Y:S05]  /*2540*/  BSYNC B2 ;  /* 0x0000000000027941 */ /* 0x000fea0003800000 */
.L_x_3831:
[----:B------:R-:W-:-:S08]  /*2550*/  DADD R2, R2, 0.5 ;  /* 0x3fe0000002027429 */ /* 0x000fd00000000000 */
[----:B------:R-:W-:-:S11]  /*2560*/  DMUL R18, R2, R16 ;  /* 0x0000001002127228 */ /* 0x000fd60000000000 */
.L_x_3830:
[----:B------:R-:W-:Y:S05]  /*2570*/  BSYNC B1 ;  /* 0x0000000000017941 */ /* 0x000fea0003800000 */
.L_x_3829:
        /* <DEDUP_REMOVED lines=32> */
.L_x_3836:
[----:B------:R-:W-:Y:S05]  /*2780*/  BSYNC B2 ;  /* 0x0000000000027941 */ /* 0x000fea0003800000 */
.L_x_3835:
[----:B------:R-:W-:-:S08]  /*2790*/  DADD R2, R2, 0.5 ;  /* 0x3fe0000002027429 */ /* 0x000fd00000000000 */
[----:B------:R-:W-:-:S11]  /*27a0*/  DMUL R14, R2, R12 ;  /* 0x0000000c020e7228 */ /* 0x000fd60000000000 */
.L_x_3834:
[----:B------:R-:W-:Y:S05]  /*27b0*/  BSYNC B1 ;  /* 0x0000000000017941 */ /* 0x000fea0003800000 */
.L_x_3833:
        /* <DEDUP_REMOVED lines=32> */
.L_x_3840:
[----:B------:R-:W-:Y:S05]  /*29c0*/  BSYNC B2 ;  /* 0x0000000000027941 */ /* 0x000fea0003800000 */
.L_x_3839:
[----:B------:R-:W-:-:S08]  /*29d0*/  DADD R2, R2, 0.5 ;  /* 0x3fe0000002027429 */ /* 0x000fd00000000000 */
[----:B------:R-:W-:-:S11]  /*29e0*/  DMUL R10, R2, R8 ;  /* 0x00000008020a7228 */ /* 0x000fd60000000000 */
.L_x_3838:
[----:B------:R-:W-:Y:S05]  /*29f0*/  BSYNC B1 ;  /* 0x0000000000017941 */ /* 0x000fea0003800000 */
.L_x_3837:
[----:B-----5:R-:W0:Y:S01]  /*2a00*/  @!P1 S2R R7, SR_TID.X ;  /* 0x0000000000079919 */ /* 0x020e220000002100 */
[----:B--2---:R-:W1:Y:S01]  /*2a10*/  @!P1 LDC.64 R2, c[0x0][0x240] ;  /* 0x00009000ff029b82 */ /* 0x004e620000000a00 */
[----:B------:R-:W-:Y:S01]  /*2a20*/  @!P1 MOV R38, R51 ;  /* 0x0000003300269202 */ /* 0x000fe20000000f00 */
[----:B------:R-:W-:Y:S04]  /*2a30*/  BSSY B0, `(.L_x_3841) ;  /* 0x0000030000007945 */ /* 0x000fe80003800000 */
[----:B------:R-:W-:Y:S01]  /*2a40*/  BSSY B1, `(.L_x_3842) ;  /* 0x0000028000017945 */ /* 0x000fe20003800000 */
[----:B------:R-:W-:Y:S01]  /*2a50*/  ISETP.GE.AND P0, PT, R38, R39, PT ;  /* 0x000000272600720c */ /* 0x000fe20003f06270 */
[----:B0-----:R-:W-:-:S04]  /*2a60*/  @!P1 IMAD.IADD R7, R50, 0x1, R7 ;  /* 0x0000000132079824 */ /* 0x001fc800078e0207 */
[----:B-1----:R-:W-:-:S05]  /*2a70*/  @!P1 IMAD.WIDE.U32 R2, R7, 0x8, R2 ;  /* 0x0000000807029825 */ /* 0x002fca00078e0002 */
[----:B------:R0:W-:Y:S03]  /*2a80*/  @!P1 STG.E.64 desc[UR6][R2.64], R4 ;  /* 0x0000000402009986 */ /* 0x0001e6000c101b06 */
[----:B------:R-:W-:Y:S05]  /*2a90*/  @P0 BRA `(.L_x_3843) ;  /* 0x0000000000300947 */ /* 0x000fea0003800000 */
[----:B0-----:R-:W0:Y:S01]  /*2aa0*/  LDC.64 R2, c[0x0][0x240] ;  /* 0x00009000ff027b82 */ /* 0x001e220000000a00 */
[----:B------:R-:W-:Y:S02]  /*2ab0*/  IMAD.IADD R5, R50, 0x1, R38 ;  /* 0x0000000132057824 */ /* 0x000fe400078e0226 */
[----:B------:R-:W-:-:S05]  /*2ac0*/  VIADD R38, R38, 0x80 ;  /* 0x0000008026267836 */ /* 0x000fca0000000000 */
[----:B------:R-:W-:Y:S01]  /*2ad0*/  ISETP.GE.AND P0, PT, R38, R39, PT ;  /* 0x000000272600720c */ /* 0x000fe20003f06270 */
[----:B0-----:R-:W-:-:S05]  /*2ae0*/  IMAD.WIDE.U32 R2, R5, 0x8, R2 ;  /* 0x0000000805027825 */ /* 0x001fca00078e0002 */
[----:B------:R0:W-:Y:S07]  /*2af0*/  STG.E.64 desc[UR6][R2.64], R34 ;  /* 0x0000002202007986 */ /* 0x0001ee000c101b06 */
[----:B------:R-:W-:Y:S05]  /*2b00*/  @P0 BRA `(.L_x_3844) ;  /* 0x0000000000300947 */ /* 0x000fea0003800000 */
[----:B0-----:R-:W0:Y:S01]  /*2b10*/  LDC.64 R2, c[0x0][0x240] ;  /* 0x00009000ff027b82 */ /* 0x001e220000000a00 */
[----:B------:R-:W-:Y:S01]  /*2b20*/  IMAD.IADD R5, R50, 0x1, R38 ;  /* 0x0000000132057824 */ /* 0x000fe200078e0226 */
[----:B------:R-:W-:-:S03]  /*2b30*/  IADD3 R38, R38, 0x80, RZ ;  /* 0x0000008026267810 */ /* 0x000fc60007ffe0ff */
[----:B0-----:R-:W-:-:S05]  /*2b40*/  IMAD.WIDE.U32 R2, R5, 0x8, R2 ;  /* 0x0000000805027825 */ /* 0x001fca00078e0002 */
[----:B------:R1:W-:Y:S02]  /*2b50*/  STG.E.64 desc[UR6][R2.64], R30 ;  /* 0x0000001e02007986 */ /* 0x0003e4000c101b06 */
.L_x_3843:
[----:B------:R-:W-:-:S13]  /*2b60*/  ISETP.GE.AND P0, PT, R38, R39, PT ;  /* 0x000000272600720c */ /* 0x000fda0003f06270 */
[----:B------:R-:W-:Y:S05]  /*2b70*/  @P0 BRA `(.L_x_3845) ;  /* 0x0000000000300947 */ /* 0x000fea0003800000 */
[----:B01----:R-:W0:Y:S01]  /*2b80*/  LDC.64 R2, c[0x0][0x240] ;  /* 0x00009000ff027b82 */ /* 0x003e220000000a00 */
[----:B------:R-:W-:Y:S02]  /*2b90*/  IMAD.IADD R5, R50, 0x1, R38 ;  /* 0x0000000132057824 */ /* 0x000fe400078e0226 */
[----:B------:R-:W-:Y:S02]  /*2ba0*/  VIADD R38, R38, 0x80 ;  /* 0x0000008026267836 */ /* 0x000fe40000000000 */
[----:B0-----:R-:W-:-:S05]  /*2bb0*/  IMAD.WIDE.U32 R2, R5, 0x8, R2 ;  /* 0x0000000805027825 */ /* 0x001fca00078e0002 */
[----:B------:R1:W-:Y:S02]  /*2bc0*/  STG.E.64 desc[UR6][R2.64], R26 ;  /* 0x0000001a02007986 */ /* 0x0003e4000c101b06 */
.L_x_3844:
[----:B------:R-:W-:-:S13]  /*2bd0*/  ISETP.GE.AND P0, PT, R38, R39, PT ;  /* 0x000000272600720c */ /* 0x000fda0003f06270 */
[----:B------:R-:W-:Y:S05]  /*2be0*/  @P0 BRA `(.L_x_3846) ;  /* 0x0000000000340947 */ /* 0x000fea0003800000 */
[----:B01----:R-:W0:Y:S01]  /*2bf0*/  LDC.64 R2, c[0x0][0x240] ;  /* 0x00009000ff027b82 */ /* 0x003e220000000a00 */
[----:B------:R-:W-:Y:S01]  /*2c00*/  IMAD.IADD R5, R50, 0x1, R38 ;  /* 0x0000000132057824 */ /* 0x000fe200078e0226 */
[----:B------:R-:W-:-:S03]  /*2c10*/  IADD3 R38, R38, 0x80, RZ ;  /* 0x0000008026267810 */ /* 0x000fc60007ffe0ff */
[----:B0-----:R-:W-:-:S05]  /*2c20*/  IMAD.WIDE.U32 R2, R5, 0x8, R2 ;  /* 0x0000000805027825 */ /* 0x001fca00078e0002 */
[----:B------:R2:W-:Y:S02]  /*2c30*/  STG.E.64 desc[UR6][R2.64], R22 ;  /* 0x0000001602007986 */ /* 0x0005e4000c101b06 */
.L_x_3845:
[----:B------:R-:W-:-:S13]  /*2c40*/  ISETP.GE.AND P0, PT, R38, R39, PT ;  /* 0x000000272600720c */ /* 0x000fda0003f06270 */
[----:B------:R-:W-:Y:S05]  /*2c50*/  @P0 BREAK B1 ;  /* 0x0000000000010942 */ /* 0x000fea0003800000 */
[----:B------:R-:W-:Y:S05]  /*2c60*/  @P0 BRA `(.L_x_3847) ;  /* 0x0000000000300947 */ /* 0x000fea0003800000 */
[----:B012---:R-:W0:Y:S01]  /*2c70*/  LDC.64 R2, c[0x0][0x240] ;  /* 0x00009000ff027b82 */ /* 0x007e220000000a00 */
[----:B------:R-:W-:Y:S02]  /*2c80*/  IMAD.IADD R5, R50, 0x1, R38 ;  /* 0x0000000132057824 */ /* 0x000fe400078e0226 */
[----:B------:R-:W-:Y:S02]  /*2c90*/  VIADD R38, R38, 0x80 ;  /* 0x0000008026267836 */ /* 0x000fe40000000000 */
[----:B0-----:R-:W-:-:S05]  /*2ca0*/  IMAD.WIDE.U32 R2, R5, 0x8, R2 ;  /* 0x0000000805027825 */ /* 0x001fca00078e0002 */
[----:B------:R2:W-:Y:S02]  /*2cb0*/  STG.E.64 desc[UR6][R2.64], R18 ;  /* 0x0000001202007986 */ /* 0x0005e4000c101b06 */
.L_x_3846:
[----:B------:R-:W-:Y:S05]  /*2cc0*/  BSYNC B1 ;  /* 0x0000000000017941 */ /* 0x000fea0003800000 */
.L_x_3842:
[----:B------:R-:W-:-:S13]  /*2cd0*/  ISETP.GE.AND P0, PT, R38, R39, PT ;  /* 0x000000272600720c */ /* 0x000fda0003f06270 */
[----:B012---:R-:W0:Y:S01]  /*2ce0*/  @!P0 LDC.64 R2, c[0x0][0x240] ;  /* 0x00009000ff028b82 */ /* 0x007e220000000a00 */
[----:B------:R-:W-:Y:S01]  /*2cf0*/  @!P0 IMAD.IADD R5, R50, 0x1, R38 ;  /* 0x0000000132058824 */ /* 0x000fe200078e0226 */
[----:B------:R-:W-:-:S03]  /*2d00*/  @!P0 IADD3 R38, R38, 0x80, RZ ;  /* 0x0000008026268810 */ /* 0x000fc60007ffe0ff */
[----:B0-----:R-:W-:-:S05]  /*2d10*/  @!P0 IMAD.WIDE.U32 R2, R5, 0x8, R2 ;  /* 0x0000000805028825 */ /* 0x001fca00078e0002 */
[----:B------:R3:W-:Y:S02]  /*2d20*/  @!P0 STG.E.64 desc[UR6][R2.64], R14 ;  /* 0x0000000e02008986 */ /* 0x0007e4000c101b06 */
.L_x_3847:
[----:B------:R-:W-:Y:S05]  /*2d30*/  BSYNC B0 ;  /* 0x0000000000007941 */ /* 0x000fea0003800000 */
.L_x_3841:
[----:B------:R-:W-:Y:S05]  /*2d40*/  WARPSYNC.ALL ;  /* 0x0000000000007948 */ /* 0x000fea0003800000 */
[----:B------:R-:W-:-:S13]  /*2d50*/  ISETP.GE.AND P0, PT, R38, R39, PT ;  /* 0x000000272600720c */ /* 0x000fda0003f06270 */
[----:B------:R-:W-:Y:S05]  /*2d60*/  @P0 EXIT ;  /* 0x000000000000094d */ /* 0x000fea0003800000 */
[----:B0123--:R-:W0:Y:S01]  /*2d70*/  LDC.64 R2, c[0x0][0x240] ;  /* 0x00009000ff027b82 */ /* 0x00fe220000000a00 */
[----:B------:R-:W-:-:S04]  /*2d80*/  IMAD.IADD R5, R50, 0x1, R38 ;  /* 0x0000000132057824 */ /* 0x000fc800078e0226 */
[----:B0-----:R-:W-:-:S05]  /*2d90*/  IMAD.WIDE.U32 R2, R5, 0x8, R2 ;  /* 0x0000000805027825 */ /* 0x001fca00078e0002 */
[----:B------:R-:W-:Y:S01]  /*2da0*/  STG.E.64 desc[UR6][R2.64], R10 ;  /* 0x0000000a02007986 */ /* 0x000fe2000c101b06 */
[----:B------:R-:W-:Y:S05]  /*2db0*/  EXIT ;  /* 0x000000000000794d */ /* 0x000fea0003800000 */
        .weak           $__internal_4_$__cuda_sm20_div_rn_f64_full
        .type           $__internal_4_$__cuda_sm20_div_rn_f64_full,@function
        .size           $__internal_4_$__cuda_sm20_div_rn_f64_full,(.L_x_6601 - $__internal_4_$__cuda_sm20_div_rn_f64_full)
$__internal_4_$__cuda_sm20_div_rn_f64_full:
[C---:B------:R-:W-:Y:S01]  /*2dc0*/  FSETP.GEU.AND P0, PT, |R54|.reuse, 1.469367938527859385e-39, PT ;  /* 0x001000003600780b */ /* 0x040fe20003f0e200 */
[----:B------:R-:W-:Y:S01]  /*2dd0*/  IMAD.U32 R36, RZ, RZ, UR4 ;  /* 0x00000004ff247e24 */ /* 0x000fe2000f8e00ff */
[C---:B------:R-:W-:Y:S01]  /*2de0*/  LOP3.LUT R37, R54.reuse, 0x800fffff, RZ, 0xc0, !PT ;  /* 0x800fffff36257812 */ /* 0x040fe200078ec0ff */
[----:B------:R-:W-:Y:S01]  /*2df0*/  IMAD.U32 R40, RZ, RZ, UR4 ;  /* 0x00000004ff287e24 */ /* 0x000fe2000f8e00ff */
[----:B------:R-:W-:Y:S01]  /*2e00*/  LOP3.LUT R53, R54, 0x7ff00000, RZ, 0xc0, !PT ;  /* 0x7ff0000036357812 */ /* 0x000fe200078ec0ff */
[----:B------:R-:W-:Y:S01]  /*2e10*/  IMAD.MOV.U32 R47, RZ, RZ, R3 ;  /* 0x000000ffff2f7224 */ /* 0x000fe200078e0003 */
[----:B------:R-:W-:Y:S01]  /*2e20*/  LOP3.LUT R41, R37, 0x3ff00000, RZ, 0xfc, !PT ;  /* 0x3ff0000025297812 */ /* 0x000fe200078efcff */
[----:B------:R-:W-:Y:S01]  /*2e30*/  IMAD.MOV.U32 R42, RZ, RZ, 0x1 ;  /* 0x00000001ff2a7424 */ /* 0x000fe200078e00ff */
[----:B------:R-:W-:Y:S01]  /*2e40*/  MOV R37, R54 ;  /* 0x0000003600257202 */ /* 0x000fe20000000f00 */
[----:B------:R-:W-:Y:S01]  /*2e50*/  IMAD.MOV.U32 R46, RZ, RZ, R2 ;  /* 0x000000ffff2e7224 */ /* 0x000fe200078e0002 */
[C---:B------:R-:W-:Y:S01]  /*2e60*/  FSETP.GEU.AND P3, PT, |R47|.reuse, 1.469367938527859385e-39, PT ;  /* 0x001000002f00780b */ /* 0x040fe20003f6e200 */
[----:B------:R-:W-:Y:S01]  /*2e70*/  BSSY B0, `(.L_x_3848) ;  /* 0x0000056000007945 */ /* 0x000fe20003800000 */
[----:B------:R-:W-:-:S02]  /*2e80*/  LOP3.LUT R52, R47, 0x7ff00000, RZ, 0xc0, !PT ;  /* 0x7ff000002f347812 */ /* 0x000fc400078ec0ff */
[----:B------:R-:W-:Y:S01]  /*2e90*/  @!P0 DMUL R40, R36, 8.98846567431157953865e+307 ;  /* 0x7fe0000024288828 */ /* 0x000fe20000000000 */
[----:B------:R-:W-:Y:S02]  /*2ea0*/  MOV R55, 0x1ca00000 ;  /* 0x1ca0000000377802 */ /* 0x000fe40000000f00 */
[----:B------:R-:W-:-:S03]  /*2eb0*/  ISETP.GE.U32.AND P2, PT, R52, R53, PT ;  /* 0x000000353400720c */ /* 0x000fc60003f46070 */
[----:B------:R-:W0:Y:S03]  /*2ec0*/  MUFU.RCP64H R43, R41 ;  /* 0x00000029002b7308 */ /* 0x000e260000001800 */
[----:B------:R-:W-:-:S04]  /*2ed0*/  @!P3 LOP3.LUT R44, R37, 0x7ff00000, RZ, 0xc0, !PT ;  /* 0x7ff00000252cb812 */ /* 0x000fc800078ec0ff */
[----:B------:R-:W-:Y:S02]  /*2ee0*/  @!P3 ISETP.GE.U32.AND P4, PT, R52, R44, PT ;  /* 0x0000002c3400b20c */ /* 0x000fe40003f86070 */
[----:B------:R-:W-:-:S04]  /*2ef0*/  SEL R44, R55, 0x63400000, !P2 ;  /* 0x63400000372c7807 */ /* 0x000fc80005000000 */
[----:B------:R-:W-:Y:S01]  /*2f00*/  LOP3.LUT R45, R44, 0x800fffff, R47, 0xf8, !PT ;  /* 0x800fffff2c2d7812 */ /* 0x000fe200078ef82f */
[----:B------:R-:W-:Y:S01]  /*2f10*/  IMAD.MOV.U32 R44, RZ, RZ, R46 ;  /* 0x000000ffff2c7224 */ /* 0x000fe200078e002e */
[----:B0-----:R-:W-:-:S08]  /*2f20*/  DFMA R2, R42, -R40, 1 ;  /* 0x3ff000002a02742b */ /* 0x001fd00000000828 */
[----:B------:R-:W-:-:S08]  /*2f30*/  DFMA R2, R2, R2, R2 ;  /* 0x000000020202722b */ /* 0x000fd00000000002 */
[----:B------:R-:W-:Y:S01]  /*2f40*/  DFMA R42, R42, R2, R42 ;  /* 0x000000022a2a722b */ /* 0x000fe2000000002a */
[----:B------:R-:W-:-:S04]  /*2f50*/  @!P3 SEL R2, R55, 0x63400000, !P4 ;  /* 0x634000003702b807 */ /* 0x000fc80006000000 */
[----:B------:R-:W-:-:S04]  /*2f60*/  @!P3 LOP3.LUT R2, R2, 0x80000000, R47, 0xf8, !PT ;  /* 0x800000000202b812 */ /* 0x000fc800078ef82f */
[----:B------:R-:W-:Y:S01]  /*2f70*/  @!P3 LOP3.LUT R3, R2, 0x100000, RZ, 0xfc, !PT ;  /* 0x001000000203b812 */ /* 0x000fe200078efcff */
[----:B------:R-:W-:-:S06]  /*2f80*/  @!P3 IMAD.MOV.U32 R2, RZ, RZ, RZ ;  /* 0x000000ffff02b224 */ /* 0x000fcc00078e00ff */
[----:B------:R-:W-:Y:S02]  /*2f90*/  @!P3 DFMA R44, R44, 2, -R2 ;  /* 0x400000002c2cb82b */ /* 0x000fe40000000802 */
[----:B------:R-:W-:-:S08]  /*2fa0*/  DFMA R2, R42, -R40, 1 ;  /* 0x3ff000002a02742b */ /* 0x000fd00000000828 */
[----:B------:R-:W-:-:S08]  /*2fb0*/  DFMA R2, R42, R2, R42 ;  /* 0x000000022a02722b */ /* 0x000fd0000000002a */
[----:B------:R-:W-:-:S08]  /*2fc0*/  DMUL R42, R2, R44 ;  /* 0x0000002c022a7228 */ /* 0x000fd00000000000 */
[----:B------:R-:W-:-:S08]  /*2fd0*/  DFMA R48, R42, -R40, R44 ;  /* 0x800000282a30722b */ /* 0x000fd0000000002c */
[----:B------:R-:W-:Y:S01]  /*2fe0*/  DFMA R42, R2, R48, R42 ;  /* 0x00000030022a722b */ /* 0x000fe2000000002a */
[----:B------:R-:W-:Y:S01]  /*2ff0*/  IMAD.MOV.U32 R48, RZ, RZ, R52 ;  /* 0x000000ffff307224 */ /* 0x000fe200078e0034 */
[----:B------:R-:W-:Y:S02]  /*3000*/  @!P3 LOP3.LUT R48, R45, 0x7ff00000, RZ, 0xc0, !PT ;  /* 0x7ff000002d30b812 */ /* 0x000fe400078ec0ff */
[----:B------:R-:W-:Y:S02]  /*3010*/  MOV R49, R53 ;  /* 0x0000003500317202 */ /* 0x000fe40000000f00 */
[----:B------:R-:W-:Y:S01]  /*3020*/  @!P0 LOP3.LUT R49, R41, 0x7ff00000, RZ, 0xc0, !PT ;  /* 0x7ff0000029318812 */ /* 0x000fe200078ec0ff */
[----:B------:R-:W-:-:S05]  /*3030*/  VIADD R2, R48, 0xffffffff ;  /* 0xffffffff30027836 */ /* 0x000fca0000000000 */
[----:B------:R-:W-:Y:S01]  /*3040*/  ISETP.GT.U32.AND P0, PT, R2, 0x7feffffe, PT ;  /* 0x7feffffe0200780c */ /* 0x000fe20003f04070 */
[----:B------:R-:W-:-:S05]  /*3050*/  VIADD R2, R49, 0xffffffff ;  /* 0xffffffff31027836 */ /* 0x000fca0000000000 */
[----:B------:R-:W-:-:S13]  /*3060*/  ISETP.GT.U32.OR P0, PT, R2, 0x7feffffe, P0 ;  /* 0x7feffffe0200780c */ /* 0x000fda0000704470 */
[----:B------:R-:W-:Y:S05]  /*3070*/  @P0 BRA `(.L_x_3849) ;  /* 0x0000000000740947 */ /* 0x000fea0003800000 */
[----:B------:R-:W-:Y:S01]  /*3080*/  LOP3.LUT R2, R37, 0x7ff00000, RZ, 0xc0, !PT ;  /* 0x7ff0000025027812 */ /* 0x000fe200078ec0ff */
[----:B------:R-:W-:-:S03]  /*3090*/  IMAD.MOV.U32 R46, RZ, RZ, RZ ;  /* 0x000000ffff2e7224 */ /* 0x000fc600078e00ff */
[CC--:B------:R-:W-:Y:S02]  /*30a0*/  VIADDMNMX R3, R52.reuse, -R2.reuse, 0xb9600000, !PT ;  /* 0xb960000034037446 */ /* 0x0c0fe40007800902 */
[----:B------:R-:W-:Y:S02]  /*30b0*/  ISETP.GE.U32.AND P0, PT, R52, R2, PT ;  /* 0x000000023400720c */ /* 0x000fe40003f06070 */
[----:B------:R-:W-:Y:S02]  /*30c0*/  VIMNMX R2, R3, 0x46a00000, PT ;  /* 0x46a0000003027848 */ /* 0x000fe40003fe0100 */
[----:B------:R-:W-:-:S05]  /*30d0*/  SEL R48, R55, 0x63400000, !P0 ;  /* 0x6340000037307807 */ /* 0x000fca0004000000 */
[----:B------:R-:W-:-:S05]  /*30e0*/  IMAD.IADD R48, R2, 0x1, -R48 ;  /* 0x0000000102307824 */ /* 0x000fca00078e0a30 */
[----:B------:R-:W-:-:S06]  /*30f0*/  IADD3 R47, R48, 0x7fe00000, RZ ;  /* 0x7fe00000302f7810 */ /* 0x000fcc0007ffe0ff */
        /* <DEDUP_REMOVED lines=10> */
[----:B------:R-:W-:Y:S02]  /*31a0*/  MOV R36, RZ ;  /* 0x000000ff00247202 */ /* 0x000fe40000000f00 */
[----:B------:R-:W-:-:S04]  /*31b0*/  IADD3 R48, -R48, -0x43300000, RZ ;  /* 0xbcd0000030307810 */ /* 0x000fc80007ffe1ff */
[----:B------:R-:W-:Y:S02]  /*31c0*/  DFMA R36, R2, -R36, R42 ;  /* 0x800000240224722b */ /* 0x000fe4000000002a */
[----:B------:R-:W-:-:S08]  /*31d0*/  DMUL.RP R42, R42, R46 ;  /* 0x0000002e2a2a7228 */ /* 0x000fd00000008000 */
[----:B------:R-:W-:Y:S02]  /*31e0*/  FSETP.NEU.AND P0, PT, |R37|, R48, PT ;  /* 0x000000302500720b */ /* 0x000fe40003f0d200 */
[----:B------:R-:W-:Y:S02]  /*31f0*/  LOP3.LUT R40, R43, R40, RZ, 0x3c, !PT ;  /* 0x000000282b287212 */ /* 0x000fe400078e3cff */
[----:B------:R-:W-:Y:S02]  /*3200*/  FSEL R42, R42, R2, !P0 ;  /* 0x000000022a2a7208 */ /* 0x000fe40004000000 */
[----:B------:R-:W-:-:S05]  /*3210*/  FSEL R2, R40, R3, !P0 ;  /* 0x0000000328027208 */ /* 0x000fca0004000000 */
[----:B------:R-:W-:Y:S02]  /*3220*/  IMAD.MOV.U32 R3, RZ, RZ, R2 ;  /* 0x000000ffff037224 */ /* 0x000fe400078e0002 */
[----:B------:R-:W-:Y:S01]  /*3230*/  IMAD.MOV.U32 R2, RZ, RZ, R42 ;  /* 0x000000ffff027224 */ /* 0x000fe200078e002a */
[----:B------:R-:W-:Y:S06]  /*3240*/  BRA `(.L_x_3850) ;  /* 0x0000000000607947 */ /* 0x000fec0003800000 */
.L_x_3849:
[----:B------:R-:W-:-:S14]  /*3250*/  DSETP.NAN.AND P0, PT, R46, R46, PT ;  /* 0x0000002e2e00722a */ /* 0x000fdc0003f08000 */
[----:B------:R-:W-:Y:S05]  /*3260*/  @P0 BRA `(.L_x_3851) ;  /* 0x00000000004c0947 */ /* 0x000fea0003800000 */
[----:B------:R-:W-:-:S14]  /*3270*/  DSETP.NAN.AND P0, PT, R36, R36, PT ;  /* 0x000000242400722a */ /* 0x000fdc0003f08000 */
[----:B------:R-:W-:Y:S05]  /*3280*/  @P0 BRA `(.L_x_3852) ;  /* 0x0000000000340947 */ /* 0x000fea0003800000 */
[----:B------:R-:W-:Y:S01]  /*3290*/  ISETP.NE.AND P0, PT, R48, R49, PT ;  /* 0x000000313000720c */ /* 0x000fe20003f05270 */
[----:B------:R-:W-:Y:S01]  /*32a0*/  IMAD.MOV.U32 R2, RZ, RZ, 0x0 ;  /* 0x00000000ff027424 */ /* 0x000fe200078e00ff */
[----:B------:R-:W-:-:S11]  /*32b0*/  MOV R3, 0xfff80000 ;  /* 0xfff8000000037802 */ /* 0x000fd60000000f00 */
[----:B------:R-:W-:Y:S05]  /*32c0*/  @!P0 BRA `(.L_x_3850) ;  /* 0x0000000000408947 */ /* 0x000fea0003800000 */
[----:B------:R-:W-:Y:S02]  /*32d0*/  ISETP.NE.AND P0, PT, R48, 0x7ff00000, PT ;  /* 0x7ff000003000780c */ /* 0x000fe40003f05270 */
[----:B------:R-:W-:Y:S02]  /*32e0*/  LOP3.LUT R2, R47, 0x80000000, R37, 0x48, !PT ;  /* 0x800000002f027812 */ /* 0x000fe400078e4825 */
[----:B------:R-:W-:-:S13]  /*32f0*/  ISETP.EQ.OR P0, PT, R49, RZ, !P0 ;  /* 0x000000ff3100720c */ /* 0x000fda0004702670 */
[----:B------:R-:W-:Y:S01]  /*3300*/  @P0 LOP3.LUT R36, R2, 0x7ff00000, RZ, 0xfc, !PT ;  /* 0x7ff0000002240812 */ /* 0x000fe200078efcff */
[----:B------:R-:W-:Y:S02]  /*3310*/  @!P0 IMAD.MOV.U32 R3, RZ, RZ, R2 ;  /* 0x000000ffff038224 */ /* 0x000fe400078e0002 */
[----:B------:R-:W-:Y:S01]  /*3320*/  @!P0 IMAD.MOV.U32 R2, RZ, RZ, RZ ;  /* 0x000000ffff028224 */ /* 0x000fe200078e00ff */
[----:B------:R-:W-:Y:S01]  /*3330*/  @P0 MOV R3, R36 ;  /* 0x0000002400030202 */ /* 0x000fe20000000f00 */
[----:B------:R-:W-:Y:S01]  /*3340*/  @P0 IMAD.MOV.U32 R2, RZ, RZ, RZ ;  /* 0x000000ffff020224 */ /* 0x000fe200078e00ff */
[----:B------:R-:W-:Y:S06]  /*3350*/  BRA `(.L_x_3850) ;  /* 0x00000000001c7947 */ /* 0x000fec0003800000 */
.L_x_3852:
[----:B------:R-:W-:-:S05]  /*3360*/  LOP3.LUT R2, R37, 0x80000, RZ, 0xfc, !PT ;  /* 0x0008000025027812 */ /* 0x000fca00078efcff */
[----:B------:R-:W-:Y:S02]  /*3370*/  IMAD.MOV.U32 R3, RZ, RZ, R2 ;  /* 0x000000ffff037224 */ /* 0x000fe400078e0002 */
[----:B------:R-:W-:Y:S01]  /*3380*/  IMAD.MOV.U32 R2, RZ, RZ, R36 ;  /* 0x000000ffff027224 */ /* 0x000fe200078e0024 */
[----:B------:R-:W-:Y:S06]  /*3390*/  BRA `(.L_x_3850) ;  /* 0x00000000000c7947 */ /* 0x000fec0003800000 */
.L_x_3851:
[----:B------:R-:W-:-:S05]  /*33a0*/  LOP3.LUT R2, R47, 0x80000, RZ, 0xfc, !PT ;  /* 0x000800002f027812 */ /* 0x000fca00078efcff */
[----:B------:R-:W-:Y:S01]  /*33b0*/  IMAD.MOV.U32 R3, RZ, RZ, R2 ;  /* 0x000000ffff037224 */ /* 0x000fe200078e0002 */
[----:B------:R-:W-:-:S07]  /*33c0*/  MOV R2, R46 ;  /* 0x0000002e00027202 */ /* 0x000fce0000000f00 */
.L_x_3850:
[----:B------:R-:W-:Y:S05]  /*33d0*/  BSYNC B0 ;  /* 0x0000000000007941 */ /* 0x000fea0003800000 */
.L_x_3848:
[----:B------:R-:W-:Y:S02]  /*33e0*/  IMAD.MOV.U32 R36, RZ, RZ, R0 ;  /* 0x000000ffff247224 */ /* 0x000fe400078e0000 */
[----:B------:R-:W-:-:S04]  /*33f0*/  IMAD.MOV.U32 R37, RZ, RZ, 0x0 ;  /* 0x00000000ff257424 */ /* 0x000fc800078e00ff */
[----:B------:R-:W-:Y:S05]  /*3400*/  RET.REL.NODEC R36 `(_ZN2at6native29vectorized_elementwise_kernelILi2EZZZNS0_66_GLOBAL__N__a0cfb035_28_ActivationHardswishKernel_cu_f5210f67_355225hardswish_backward_kernelERNS_14TensorIteratorEENKUlvE_clEvENKUlvE_clEvEUlddE_St5arrayIPcLm3EEEEviT0_T1_) ;  /* 0xffffffc824fc7950 */ /* 0x000fea0003c3ffff */
.L_x_3853:
        /* <DEDUP_REMOVED lines=15> */
.L_x_6601:


//--------------------- .text._ZN2at6native29vectorized_elementwise_kernelILi4EZZZNS0_66_GLOBAL__N__a0cfb035_28_ActivationHardswishKernel_cu_f5210f67_355225hardswish_backward_kernelERNS_14TensorIteratorEENKUlvE_clEvENKUlvE_clEvEUlddE_St5arrayIPcLm3EEEEviT0_T1_ --------------------------
	.section	.text._ZN2at6native29vectorized_elementwise_kernelILi4EZZZNS0_66_GLOBAL__N__a0cfb035_28_ActivationHardswishKernel_cu_f5210f67_355225hardswish_backward_kernelERNS_14TensorIteratorEENKUlvE_clEvENKUlvE_clEvEUlddE_St5arrayIPcLm3EEEEviT0_T1_,"ax",@progbits
	.align	128
        .global         _ZN2at6native29vectorized_elementwise_kernelILi4EZZZNS0_66_GLOBAL__N__a0cfb035_28_ActivationHardswishKernel_cu_f5210f67_355225hardswish_backward_kernelERNS_14TensorIteratorEENKUlvE_clEvENKUlvE_clEvEUlddE_St5arrayIPcLm3EEEEviT0_T1_
        .type           _ZN2at6native29vectorized_elementwise_kernelILi4EZZZNS0_66_GLOBAL__N__a0cfb035_28_ActivationHardswishKernel_cu_f5210f67_355225hardswish_backward_kernelERNS_14TensorIteratorEENKUlvE_clEvENKUlvE_clEvEUlddE_St5arrayIPcLm3EEEEviT0_T1_,@function
        .size           _ZN2at6native29vectorized_elementwise_kernelILi4EZZZNS0_66_GLOBAL__N__a0cfb035_28_ActivationHardswishKernel_cu_f5210f67_355225hardswish_backward_kernelERNS_14TensorIteratorEENKUlvE_clEvENKUlvE_clEvEUlddE_St5arrayIPcLm3EEEEviT0_T1_,(.L_x_6602 - _ZN2at6native29vectorized_elementwise_kernelILi4EZZZNS0_66_GLOBAL__N__a0cfb035_28_ActivationHardswishKernel_cu_f5210f67_355225hardswish_backward_kernelERNS_14TensorIteratorEENKUlvE_clEvENKUlvE_clEvEUlddE_St5arrayIPcLm3EEEEviT0_T1_)
        .other          _ZN2at6native29vectorized_elementwise_kernelILi4EZZZNS0_66_GLOBAL__N__a0cfb035_28_ActivationHardswishKernel_cu_f5210f67_355225hardswish_backward_kernelERNS_14TensorIteratorEENKUlvE_clEvENKUlvE_clEvEUlddE_St5arrayIPcLm3EEEEviT0_T1_,@"STO_CUDA_ENTRY STV_DEFAULT"
_ZN2at6native29vectorized_elementwise_kernelILi4EZZZNS0_66_GLOBAL__N__a0cfb035_28_ActivationHardswishKernel_cu_f5210f67_355225hardswish_backward_kernelERNS_14TensorIteratorEENKUlvE_clEvENKUlvE_clEvEUlddE_St5arrayIPcLm3EEEEviT0_T1_:
.text._ZN2at6native29vectorized_elementwise_kernelILi4EZZZNS0_66_GLOBAL__N__a0cfb035_28_ActivationHardswishKernel_cu_f5210f67_355225hardswish_backward_kernelERNS_14TensorIteratorEENKUlvE_clEvENKUlvE_clEvEUlddE_St5arrayIPcLm3EEEEviT0_T1_:
        /* <DEDUP_REMOVED lines=54> */
[----:B------:R-:W-:Y:S05]  /*0360*/  CALL.REL.NOINC `($__internal_5_$__cuda_sm20_div_rn_f64_full) ;  /* 0x0000002800947944 */ /* 0x000fea0003c00000 */
.L_x_3858:
[----:B------:R-:W-:Y:S05]  /*0370*/  BSYNC B2 ;  /* 0x0000000000027941 */ /* 0x000fea0003800000 */
.L_x_3857:
[----:B------:R-:W-:-:S08]  /*0380*/  DADD R2, R2, 0.5 ;  /* 0x3fe0000002027429 */ /* 0x000fd00000000000 */
[----:B------:R-:W-:-:S11]  /*0390*/  DMUL R4, R32, R2 ;  /* 0x0000000220047228 */ /* 0x000fd60000000000 */
.L_x_3856:
[----:B------:R-:W-:Y:S05]  /*03a0*/  BSYNC B1 ;  /* 0x0000000000017941 */ /* 0x000fea0003800000 */
.L_x_3855:
        /* <DEDUP_REMOVED lines=27> */
[----:B------:R-:W-:Y:S05]  /*0560*/  CALL.REL.NOINC `($__internal_5_$__cuda_sm20_div_rn_f64_full) ;  /* 0x0000002800147944 */ /* 0x000fea0003c00000 */
.L_x_3862:
[----:B------:R-:W-:Y:S05]  /*0570*/  BSYNC B2 ;  /* 0x0000000000027941 */ /* 0x000fea0003800000 */
.L_x_3861:
[----:B------:R-:W-:-:S08]  /*0580*/  DADD R2, R2, 0.5 ;  /* 0x3fe0000002027429 */ /* 0x000fd00000000000 */
[----:B------:R-:W-:-:S11]  /*0590*/  DMUL R6, R34, R2 ;  /* 0x0000000222067228 */ /* 0x000fd60000000000 */
.L_x_3860:
[----:B------:R-:W-:Y:S05]  /*05a0*/  BSYNC B1 ;  /* 0x0000000000017941 */ /* 0x000fea0003800000 */
.L_x_3859:
        /* <DEDUP_REMOVED lines=29> */
[----:B------:R-:W-:Y:S05]  /*0780*/  CALL.REL.NOINC `($__internal_5_$__cuda_sm20_div_rn_f64_full) ;  /* 0x00000024008c7944 */ /* 0x000fea0003c00000 */
.L_x_3866:
[----:B------:R-:W-:Y:S05]  /*0790*/  BSYNC B2 ;  /* 0x0000000000027941 */ /* 0x000fea0003800000 */
.L_x_3865:
[----:B------:R-:W-:-:S08]  /*07a0*/  DADD R2, R2, 0.5 ;  /* 0x3fe0000002027429 */ /* 0x000fd00000000000 */
[----:B------:R-:W-:-:S11]  /*07b0*/  DMUL R32, R28, R2 ;  /* 0x000000021c207228 */ /* 0x000fd60000000000 */
.L_x_3864:
[----:B------:R-:W-:Y:S05]  /*07c0*/  BSYNC B1 ;  /* 0x0000000000017941 */ /* 0x000fea0003800000 */
.L_x_3863:
        /* <DEDUP_REMOVED lines=28> */
.L_x_3870:
[----:B------:R-:W-:Y:S05]  /*0990*/  BSYNC B2 ;  /* 0x0000000000027941 */ /* 0x000fea0003800000 */
.L_x_3869:
[----:B------:R-:W-:-:S08]  /*09a0*/  DADD R2, R2, 0.5 ;  /* 0x3fe0000002027429 */ /* 0x000fd00000000000 */
[----:B------:R-:W-:-:S11]  /*09b0*/  DMUL R34, R30, R2 ;  /* 0x000000021e227228 */ /* 0x000fd60000000000 */
.L_x_3868:
[----:B------:R-:W-:Y:S05]  /*09c0*/  BSYNC B1 ;  /* 0x0000000000017941 */ /* 0x000fea0003800000 */
.L_x_3867:
        /* <DEDUP_REMOVED lines=30> */
.L_x_3874:
[----:B------:R-:W-:Y:S05]  /*0bb0*/  BSYNC B2 ;  /* 0x0000000000027941 */ /* 0x000fea0003800000 */
.L_x_3873:
[----:B------:R-:W-:-:S08]  /*0bc0*/  DADD R2, R2, 0.5 ;  /* 0x3fe0000002027429 */ /* 0x000fd00000000000 */
[----:B------:R-:W-:-:S11]  /*0bd0*/  DMUL R16, R24, R2 ;  /* 0x0000000218107228 */ /* 0x000fd60000000000 */
.L_x_3872:
[----:B------:R-:W-:Y:S05]  /*0be0*/  BSYNC B1 ;  /* 0x0000000000017941 */ /* 0x000fea0003800000 */
.L_x_3871:
        /* <DEDUP_REMOVED lines=28> */
.L_x_3878:
[----:B------:R-:W-:Y:S05]  /*0db0*/  BSYNC B2 ;  /* 0x0000000000027941 */ /* 0x000fea0003800000 */
.L_x_3877:
[----:B------:R-:W-:-:S08]  /*0dc0*/  DADD R2, R2, 0.5 ;  /* 0x3fe0000002027429 */ /* 0x000fd00000000000 */
[----:B------:R-:W-:-:S11]  /*0dd0*/  DMUL R18, R26, R2 ;  /* 0x000000021a127228 */ /* 0x000fd60000000000 */
.L_x_3876:
[----:B------:R-:W-:Y:S05]  /*0de0*/  BSYNC B1 ;  /* 0x0000000000017941 */ /* 0x000fea0003800000 */
.L_x_3875:
        /* <DEDUP_REMOVED lines=30> */
.L_x_3882:
[----:B------:R-:W-:Y:S05]  /*0fd0*/  BSYNC B2 ;  /* 0x0000000000027941 */ /* 0x000fea0003800000 */
.L_x_3881:
[----:B------:R-:W-:-:S08]  /*0fe0*/  DADD R2, R2, 0.5 ;  /* 0x3fe0000002027429 */ /* 0x000fd00000000000 */
[----:B------:R-:W-:-:S11]  /*0ff0*/  DMUL R12, R20, R2 ;  /* 0x00000002140c7228 */ /* 0x000fd60000000000 */
.L_x_3880:
[----:B------:R-:W-:Y:S05]  /*1000*/  BSYNC B1 ;  /* 0x0000000000017941 */ /* 0x000fea0003800000 */
.L_x_3879:
        /* <DEDUP_REMOVED lines=28> */
.L_x_3886:
[----:B------:R-:W-:Y:S05]  /*11d0*/  BSYNC B2 ;  /* 0x0000000000027941 */ /* 0x000fea0003800000 */
.L_x_3885:
[----:B------:R-:W-:-:S08]  /*11e0*/  DADD R2, R2, 0.5 ;  /* 0x3fe0000002027429 */ /* 0x000fd00000000000 */
[----:B------:R-:W-:-:S11]  /*11f0*/  DMUL R14, R22, R2 ;  /* 0x00000002160e7228 */ /* 0x000fd60000000000 */
.L_x_3884:
[----:B------:R-:W-:Y:S05]  /*1200*/  BSYNC B1 ;  /* 0x0000000000017941 */ /* 0x000fea0003800000 */
.L_x_3883:
        /* <DEDUP_REMOVED lines=8> */
.L_x_3854:
        /* <DEDUP_REMOVED lines=119> */
.L_x_3890:
[----:B------:R-:W-:Y:S05]  /*1a00*/  BSYNC B2 ;  /* 0x0000000000027941 */ /* 0x000fea0003800000 */
.L_x_3889:
[----:B------:R-:W-:-:S08]  /*1a10*/  DADD R2, R2, 0.5 ;  /* 0x3fe0000002027429 */ /* 0x000fd00000000000 */
[----:B------:R-:W-:-:S11]  /*1a20*/  DMUL R4, R2, R34 ;  /* 0x0000002202047228 */ /* 0x000fd60000000000 */
.L_x_3888:
[----:B------:R-:W-:Y:S05]  /*1a30*/  BSYNC B1 ;  /* 0x0000000000017941 */ /* 0x000fea0003800000 */
.L_x_3887:
        /* <DEDUP_REMOVED lines=32> */
.L_x_3894:
[----:B------:R-:W-:Y:S05]  /*1c40*/  BSYNC B2 ;  /* 0x0000000000027941 */ /* 0x000fea0003800000 */
.L_x_3893:
[----:B------:R-:W-:-:S08]  /*1c50*/  DADD R2, R2, 0.5 ;  /* 0x3fe0000002027429 */ /* 0x000fd00000000000 */
[----:B------:R-:W-:-:S11]  /*1c60*/  DMUL R34, R2, R32 ;  /* 0x0000002002227228 */ /* 0x000fd60000000000 */
.L_x_3892:
[----:B------:R-:W-:Y:S05]  /*1c70*/  BSYNC B1 ;  /* 0x0000000000017941 */ /* 0x000fea0003800000 */
.L_x_3891:
        /* <DEDUP_REMOVED lines=32> */
.L_x_3898:
[----:B------:R-:W-:Y:S05]  /*1e80*/  BSYNC B2 ;  /* 0x0000000000027941 */ /* 0x000fea0003800000 */
.L_x_3897:
[----:B------:R-:W-:-:S08]  /*1e90*/  DADD R2, R2, 0.5 ;  /* 0x3fe0000002027429 */ /* 0x000fd00000000000 */
[----:B------:R-:W-:-:S11]  /*1ea0*/  DMUL R30, R2, R28 ;  /* 0x0000001c021e7228 */ /* 0x000fd60000000000 */
.L_x_3896:
[----:B------:R-:W-:Y:S05]  /*1eb0*/  BSYNC B1 ;  /* 0x0000000000017941 */ /* 0x000fea0003800000 */
.L_x_3895:
        /* <DEDUP_REMOVED lines=32> */
.L_x_3902:
[----:B------:R-:W-:Y:S05]  /*20c0*/  BSYNC B2 ;  /* 0x0000000000027941 */ /* 0x000fea0003800000 */
.L_x_3901:
[----:B------:R-:W-:-:S08]  /*20d0*/  DADD R2, R2, 0.5 ;  /* 0x3fe0000002027429 */ /* 0x000fd00000000000 */
[----:B------:R-:W-:-:S11]  /*20e0*/  DMUL R26, R2, R24 ;  /* 0x00000018021a7228 */ /* 0x000fd60000000000 */
.L_x_3900:
[----:B------:R-:W-:Y:S05]  /*20f0*/  BSYNC B1 ;  /* 0x0000000000017941 */ /* 0x000fea0003800000 */
.L_x_3899:
        /* <DEDUP_REMOVED lines=32> */
.L_x_3906:
[----:B------:R-:W-:Y:S05]  /*2300*/  BSYNC B2 ;  /* 0x0000000000027941 */ /* 0x000fea0003800000 */
.L_x_3905:
[----:B------:R-:W-:-:S08]  /*2310*/  DADD R2, R2, 0.5 ;  /* 0x3fe0000002027429 */ /* 0x000fd00000000000 */
[----:B------:R-:W-:-:S11]  /*2320*/  DMUL R22, R2, R20 ;  /* 0x0000001402167228 */ /* 0x000fd60000000000 */
.L_x_3904:
[----:B------:R-:W-:Y:S05]  /*2330*/  BSYNC B1 ;  /* 0x0000000000017941 */ /* 0x000fea0003800000 */
.L_x_3903:
        /* <DEDUP_REMOVED lines=32> */
.L_x_3910:
[----:B------:R-:W-:Y:S05]  /*2540*/  BSYNC B2 ;  /* 0x0000000000027941 */ /* 0x000fea0003800000 */
.L_x_3909:
[----:B------:R-:W-:-:S08]  /*2550*/  DADD R2, R2, 0.5 ;  /* 0x3fe0000002027429 */ /* 0x000fd00000000000 */
[----:B------:R-:W-:-:S11]  /*2560*/  DMUL R18, R2, R16 ;  /* 0x0000001002127228 */ /* 0x000fd60000000000 */
.L_x_3908:
[----:B------:R-:W-:Y:S05]  /*2570*/  BSYNC B1 ;  /* 0x0000000000017941 */ /* 0x000fea0003800000 */
.L_x_3907:
        /* <DEDUP_REMOVED lines=32> */
.L_x_3914:
[----:B------:R-:W-:Y:S05]  /*2780*/  BSYNC B2 ;  /* 0x0000000000027941 */ /* 0x000fea0003800000 */
.L_x_3913:
[----:B------:R-:W-:-:S08]  /*2790*/  DADD R2, R2, 0.5 ;  /* 0x3fe0000002027429 */ /* 0x000fd00000000000 */
[----:B------:R-:W-:-:S11]  /*27a0*/  DMUL R14, R2, R12 ;  /* 0x0000000c020e7228 */ /* 0x000fd60000000000 */
.L_x_3912:
[----:B------:R-:W-:Y:S05]  /*27b0*/  BSYNC B1 ;  /* 0x0000000000017941 */ /* 0x000fea0003800000 */
.L_x_3911:
        /* <DEDUP_REMOVED lines=32> */
.L_x_3918:
[----:B------:R-:W-:Y:S05]  /*29c0*/  BSYNC B2 ;  /* 0x0000000000027941 */ /* 0x000fea0003800000 */
.L_x_3917:
[----:B------:R-:W-:-:S08]  /*29d0*/  DADD R2, R2, 0.5 ;  /* 0x3fe0000002027429 */ /* 0x000fd00000000000 */
[----:B------:R-:W-:-:S11]  /*29e0*/  DMUL R10, R2, R8 ;  /* 0x00000008020a7228 */ /* 0x000fd60000000000 */
.L_x_3916:
[----:B------:R-:W-:Y:S05]  /*29f0*/  BSYNC B1 ;  /* 0x0000000000017941 */ /* 0x000fea0003800000 */
.L_x_3915:
        /* <DEDUP_REMOVED lines=22> */
.L_x_3921:
[----:B------:R-:W-:-:S13]  /*2b60*/  ISETP.GE.AND P0, PT, R38, R39, PT ;  /* 0x000000272600720c */ /* 0x000fda0003f06270 */
[----:B------:R-:W-:Y:S05]  /*2b70*/  @P0 BRA `(.L_x_3923) ;  /* 0x0000000000300947 */ /* 0x000fea0003800000 */
[----:B01----:R-:W0:Y:S01]  /*2b80*/  LDC.64 R2, c[0x0][0x240] ;  /* 0x00009000ff027b82 */ /* 0x003e220000000a00 */
[----:B------:R-:W-:Y:S02]  /*2b90*/  IMAD.IADD R5, R50, 0x1, R38 ;  /* 0x0000000132057824 */ /* 0x000fe400078e0226 */
[----:B------:R-:W-:Y:S02]  /*2ba0*/  VIADD R38, R38, 0x80 ;  /* 0x0000008026267836 */ /* 0x000fe40000000000 */
[----:B0-----:R-:W-:-:S05]  /*2bb0*/  IMAD.WIDE.U32 R2, R5, 0x8, R2 ;  /* 0x0000000805027825 */ /* 0x001fca00078e0002 */
[----:B------:R1:W-:Y:S02]  /*2bc0*/  STG.E.64 desc[UR6][R2.64], R26 ;  /* 0x0000001a02007986 */ /* 0x0003e4000c101b06 */
.L_x_3922:
[----:B------:R-:W-:-:S13]  /*2bd0*/  ISETP.GE.AND P0, PT, R38, R39, PT ;  /* 0x000000272600720c */ /* 0x000fda0003f06270 */
[----:B------:R-:W-:Y:S05]  /*2be0*/  @P0 BRA `(.L_x_3924) ;  /* 0x0000000000340947 */ /* 0x000fea0003800000 */
[----:B01----:R-:W0:Y:S01]  /*2bf0*/  LDC.64 R2, c[0x0][0x240] ;  /* 0x00009000ff027b82 */ /* 0x003e220000000a00 */
[----:B------:R-:W-:Y:S01]  /*2c00*/  IMAD.IADD R5, R50, 0x1, R38 ;  /* 0x0000000132057824 */ /* 0x000fe200078e0226 */
[----:B------:R-:W-:-:S03]  /*2c10*/  IADD3 R38, R38, 0x80, RZ ;  /* 0x0000008026267810 */ /* 0x000fc60007ffe0ff */
[----:B0-----:R-:W-:-:S05]  /*2c20*/  IMAD.WIDE.U32 R2, R5, 0x8, R2 ;  /* 0x0000000805027825 */ /* 0x001fca00078e0002 */
[----:B------:R2:W-:Y:S02]  /*2c30*/  STG.E.64 desc[UR6][R2.64], R22 ;  /* 0x0000001602007986 */ /* 0x0005e4000c101b06 */
.L_x_3923:
        /* <DEDUP_REMOVED lines=8> */
.L_x_3924:
[----:B------:R-:W-:Y:S05]  /*2cc0*/  BSYNC B1 ;  /* 0x0000000000017941 */ /* 0x000fea0003800000 */
.L_x_3920:
[----:B------:R-:W-:-:S13]  /*2cd0*/  ISETP.GE.AND P0, PT, R38, R39, PT ;  /* 0x000000272600720c */ /* 0x000fda0003f06270 */
[----:B012---:R-:W0:Y:S01]  /*2ce0*/  @!P0 LDC.64 R2, c[0x0][0x240] ;  /* 0x00009000ff028b82 */ /* 0x007e220000000a00 */
[----:B------:R-:W-:Y:S01]  /*2cf0*/  @!P0 IMAD.IADD R5, R50, 0x1, R38 ;  /* 0x0000000132058824 */ /* 0x000fe200078e0226 */
[----:B------:R-:W-:-:S03]  /*2d00*/  @!P0 IADD3 R38, R38, 0x80, RZ ;  /* 0x0000008026268810 */ /* 0x000fc60007ffe0ff */
[----:B0-----:R-:W-:-:S05]  /*2d10*/  @!P0 IMAD.WIDE.U32 R2, R5, 0x8, R2 ;  /* 0x0000000805028825 */ /* 0x001fca00078e0002 */
[----:B------:R3:W-:Y:S02]  /*2d20*/  @!P0 STG.E.64 desc[UR6][R2.64], R14 ;  /* 0x0000000e02008986 */ /* 0x0007e4000c101b06 */
.L_x_3925:
[----:B------:R-:W-:Y:S05]  /*2d30*/  BSYNC B0 ;  /* 0x0000000000007941 */ /* 0x000fea0003800000 */
.L_x_3919:
        /* <DEDUP_REMOVED lines=8> */
        .weak           $__internal_5_$__cuda_sm20_div_rn_f64_full
        .type           $__internal_5_$__cuda_sm20_div_rn_f64_full,@function
        .size           $__internal_5_$__cuda_sm20_div_rn_f64_full,(.L_x_6602 - $__internal_5_$__cuda_sm20_div_rn_f64_full)
$__internal_5_$__cuda_sm20_div_rn_f64_full:
        /* <DEDUP_REMOVED lines=73> */
.L_x_3927:
        /* <DEDUP_REMOVED lines=17> */
.L_x_3930:
[----:B------:R-:W-:-:S05]  /*3360*/  LOP3.LUT R2, R37, 0x80000, RZ, 0xfc, !PT ;  /* 0x0008000025027812 */ /* 0x000fca00078efcff */
[----:B------:R-:W-:Y:S02]  /*3370*/  IMAD.MOV.U32 R3, RZ, RZ, R2 ;  /* 0x000000ffff037224 */ /* 0x000fe400078e0002 */
[----:B------:R-:W-:Y:S01]  /*3380*/  IMAD.MOV.U32 R2, RZ, RZ, R36 ;  /* 0x000000ffff027224 */ /* 0x000fe200078e0024 */
[----:B------:R-:W-:Y:S06]  /*3390*/  BRA `(.L_x_3928) ;  /* 0x00000000000c7947 */ /* 0x000fec0003800000 */
.L_x_3929:
[----:B------:R-:W-:-:S05]  /*33a0*/  LOP3.LUT R2, R47, 0x80000, RZ, 0xfc, !PT ;  /* 0x000800002f027812 */ /* 0x000fca00078efcff */
[----:B------:R-:W-:Y:S01]  /*33b0*/  IMAD.MOV.U32 R3, RZ, RZ, R2 ;  /* 0x000000ffff037224 */ /* 0x000fe200078e0002 */
[----:B------:R-:W-:-:S07]  /*33c0*/  MOV R2, R46 ;  /* 0x0000002e00027202 */ /* 0x000fce0000000f00 */
.L_x_3928:
[----:B------:R-:W-:Y:S05]  /*33d0*/  BSYNC B0 ;  /* 0x0000000000007941 */ /* 0x000fea0003800000 */
.L_x_3926:
[----:B------:R-:W-:Y:S02]  /*33e0*/  IMAD.MOV.U32 R36, RZ, RZ, R0 ;  /* 0x000000ffff247224 */ /* 0x000fe400078e0000 */
[----:B------:R-:W-:-:S04]  /*33f0*/  IMAD.MOV.U32 R37, RZ, RZ, 0x0 ;  /* 0x00000000ff257424 */ /* 0x000fc800078e00ff */
[----:B------:R-:W-:Y:S05]  /*3400*/  RET.REL.NODEC R36 `(_ZN2at6native29vectorized_elementwise_kernelILi4EZZZNS0_66_GLOBAL__N__a0cfb035_28_ActivationHardswishKernel_cu_f5210f67_355225hardswish_backward_kernelERNS_14TensorIteratorEENKUlvE_clEvENKUlvE_clEvEUlddE_St5arrayIPcLm3EEEEviT0_T1_) ;  /* 0xffffffc824fc7950 */ /* 0x000fea0003c3ffff */
.L_x_3931:
        /* <DEDUP_REMOVED lines=15> */
.L_x_6602:


//--------------------- .text._ZN2at6native29vectorized_elementwise_kernelILi8EZZZNS0_66_GLOBAL__N__a0cfb035_28_ActivationHardswishKernel_cu_f5210f67_355225hardswish_backward_kernelERNS_14TensorIteratorEENKUlvE_clEvENKUlvE_clEvEUlddE_St5arrayIPcLm3EEEEviT0_T1_ --------------------------
	.section	.text._ZN2at6native29vectorized_elementwise_kernelILi8EZZZNS0_66_GLOBAL__N__a0cfb035_28_ActivationHardswishKernel_cu_f5210f67_355225hardswish_backward_kernelERNS_14TensorIteratorEENKUlvE_clEvENKUlvE_clEvEUlddE_St5arrayIPcLm3EEEEviT0_T1_,"ax",@progbits
	.align	128
        .global         _ZN2at6native29vectorized_elementwise_kernelILi8EZZZNS0_66_GLOBAL__N__a0cfb035_28_ActivationHardswishKernel_cu_f5210f67_355225hardswish_backward_kernelERNS_14TensorIteratorEENKUlvE_clEvENKUlvE_clEvEUlddE_St5arrayIPcLm3EEEEviT0_T1_
        .type           _ZN2at6native29vectorized_elementwise_kernelILi8EZZZNS0_66_GLOBAL__N__a0cfb035_28_ActivationHardswishKernel_cu_f5210f67_355225hardswish_backward_kernelERNS_14TensorIteratorEENKUlvE_clEvENKUlvE_clEvEUlddE_St5arrayIPcLm3EEEEviT0_T1_,@function
        .size           _ZN2at6native29vectorized_elementwise_kernelILi8EZZZNS0_66_GLOBAL__N__a0cfb035_28_ActivationHardswishKernel_cu_f5210f67_355225hardswish_backward_kernelERNS_14TensorIteratorEENKUlvE_clEvENKUlvE_clEvEUlddE_St5arrayIPcLm3EEEEviT0_T1_,(.L_x_6603 - _ZN2at6native29vectorized_elementwise_kernelILi8EZZZNS0_66_GLOBAL__N__a0cfb035_28_ActivationHardswishKernel_cu_f5210f67_355225hardswish_backward_kernelERNS_14TensorIteratorEENKUlvE_clEvENKUlvE_clEvEUlddE_St5arrayIPcLm3EEEEviT0_T1_)
        .other          _ZN2at6native29vectorized_elementwise_kernelILi8EZZZNS0_66_GLOBAL__N__a0cfb035_28_ActivationHardswishKernel_cu_f5210f67_355225hardswish_backward_kernelERNS_14TensorIteratorEENKUlvE_clEvENKUlvE_clEvEUlddE_St5arrayIPcLm3EEEEviT0_T1_,@"STO_CUDA_ENTRY STV_DEFAULT"
_ZN2at6native29vectorized_elementwise_kernelILi8EZZZNS0_66_GLOBAL__N__a0cfb035_28_ActivationHardswishKernel_cu_f5210f67_355225hardswish_backward_kernelERNS_14TensorIteratorEENKUlvE_clEvENKUlvE_clEvEUlddE_St5arrayIPcLm3EEEEviT0_T1_:
.text._ZN2at6native29vectorized_elementwise_kernelILi8EZZZNS0_66_GLOBAL__N__a0cfb035_28_ActivationHardswishKernel_cu_f5210f67_355225hardswish_backward_kernelERNS_14TensorIteratorEENKUlvE_clEvENKUlvE_clEvEUlddE_St5arrayIPcLm3EEEEviT0_T1_:
        /* <DEDUP_REMOVED lines=54> */
[----:B------:R-:W-:Y:S05]  /*0360*/  CALL.REL.NOINC `($__internal_6_$__cuda_sm20_div_rn_f64_full) ;  /* 0x0000002800947944 */ /* 0x000fea0003c00000 */
.L_x_3936:
[----:B------:R-:W-:Y:S05]  /*0370*/  BSYNC B2 ;  /* 0x0000000000027941 */ /* 0x000fea0003800000 */
.L_x_3935:
[----:B------:R-:W-:-:S08]  /*0380*/  DADD R2, R2, 0.5 ;  /* 0x3fe0000002027429 */ /* 0x000fd00000000000 */
[----:B------:R-:W-:-:S11]  /*0390*/  DMUL R4, R32, R2 ;  /* 0x0000000220047228 */ /* 0x000fd60000000000 */
.L_x_3934:
[----:B------:R-:W-:Y:S05]  /*03a0*/  BSYNC B1 ;  /* 0x0000000000017941 */ /* 0x000fea0003800000 */
.L_x_3933:
        /* <DEDUP_REMOVED lines=27> */
[----:B------:R-:W-:Y:S05]  /*0560*/  CALL.REL.NOINC `($__internal_6_$__cuda_sm20_div_rn_f64_full) ;  /* 0x0000002800147944 */ /* 0x000fea0003c00000 */
.L_x_3940:
[----:B------:R-:W-:Y:S05]  /*0570*/  BSYNC B2 ;  /* 0x0000000000027941 */ /* 0x000fea0003800000 */
.L_x_3939:
[----:B------:R-:W-:-:S08]  /*0580*/  DADD R2, R2, 0.5 ;  /* 0x3fe0000002027429 */ /* 0x000fd00000000000 */
[----:B------:R-:W-:-:S11]  /*0590*/  DMUL R6, R34, R2 ;  /* 0x0000000222067228 */ /* 0x000fd60000000000 */
.L_x_3938:
[----:B------:R-:W-:Y:S05]  /*05a0*/  BSYNC B1 ;  /* 0x0000000000017941 */ /* 0x000fea0003800000 */
.L_x_3937:
        /* <DEDUP_REMOVED lines=29> */
[----:B------:R-:W-:Y:S05]  /*0780*/  CALL.REL.NOINC `($__internal_6_$__cuda_sm20_div_rn_f64_full) ;  /* 0x00000024008c7944 */ /* 0x000fea0003c00000 */
.L_x_3944:
[----:B------:R-:W-:Y:S05]  /*0790*/  BSYNC B2 ;  /* 0x0000000000027941 */ /* 0x000fea0003800000 */
.L_x_3943:
[----:B------:R-:W-:-:S08]  /*07a0*/  DADD R2, R2, 0.5 ;  /* 0x3fe0000002027429 */ /* 0x000fd00000000000 */
[----:B------:R-:W-:-:S11]  /*07b0*/  DMUL R32, R28, R2 ;  /* 0x000000021c207228 */ /* 0x000fd60000000000 */
.L_x_3942:
[----:B------:R-:W-:Y:S05]  /*07c0*/  BSYNC B1 ;  /* 0x0000000000017941 */ /* 0x000fea0003800000 */
.L_x_3941:
        /* <DEDUP_REMOVED lines=28> */
.L_x_3948:
[----:B------:R-:W-:Y:S05]  /*0990*/  BSYNC B2 ;  /* 0x0000000000027941 */ /* 0x000fea0003800000 */
.L_x_3947:
[----:B------:R-:W-:-:S08]  /*09a0*/  DADD R2, R2, 0.5 ;  /* 0x3fe0000002027429 */ /* 0x000fd00000000000 */
[----:B------:R-:W-:-:S11]  /*09b0*/  DMUL R34, R30, R2 ;  /* 0x000000021e227228 */ /* 0x000fd60000000000 */
.L_x_3946:
[----:B------:R-:W-:Y:S05]  /*09c0*/  BSYNC B1 ;  /* 0x0000000000017941 */ /* 0x000fea0003800000 */
.L_x_3945:
        /* <DEDUP_REMOVED lines=30> */
.L_x_3952:
[----:B------:R-:W-:Y:S05]  /*0bb0*/  BSYNC B2 ;  /* 0x0000000000027941 */ /* 0x000fea0003800000 */
.L_x_3951:
[----:B------:R-:W-:-:S08]  /*0bc0*/  DADD R2, R2, 0.5 ;  /* 0x3fe0000002027429 */ /* 0x000fd00000000000 */
[----:B------:R-:W-:-:S11]  /*0bd0*/  DMUL R16, R24, R2 ;  /* 0x0000000218107228 */ /* 0x000fd60000000000 */
.L_x_3950:
[----:B------:R-:W-:Y:S05]  /*0be0*/  BSYNC B1 ;  /* 0x0000000000017941 */ /* 0x000fea0003800000 */
.L_x_3949:
        /* <DEDUP_REMOVED lines=28> */
.L_x_3956:
[----:B------:R-:W-:Y:S05]  /*0db0*/  BSYNC B2 ;  /* 0x0000000000027941 */ /* 0x000fea0003800000 */
.L_x_3955:
[----:B------:R-:W-:-:S08]  /*0dc0*/  DADD R2, R2, 0.5 ;  /* 0x3fe0000002027429 */ /* 0x000fd00000000000 */
[----:B------:R-:W-:-:S11]  /*0dd0*/  DMUL R18, R26, R2 ;  /* 0x000000021a127228 */ /* 0x000fd60000000000 */
.L_x_3954:
[----:B------:R-:W-:Y:S05]  /*0de0*/  BSYNC B1 ;  /* 0x0000000000017941 */ /* 0x000fea0003800000 */
.L_x_3953:
        /* <DEDUP_REMOVED lines=30> */
.L_x_3960:
[----:B------:R-:W-:Y:S05]  /*0fd0*/  BSYNC B2 ;  /* 0x0000000000027941 */ /* 0x000fea0003800000 */
.L_x_3959:
[----:B------:R-:W-:-:S08]  /*0fe0*/  DADD R2, R2, 0.5 ;  /* 0x3fe0000002027429 */ /* 0x000fd00000000000 */
[----:B------:R-:W-:-:S11]  /*0ff0*/  DMUL R12, R20, R2 ;  /* 0x00000002140c7228 */ /* 0x000fd60000000000 */
.L_x_3958:
[----:B------:R-:W-:Y:S05]  /*1000*/  BSYNC B1 ;  /* 0x0000000000017941 */ /* 0x000fea0003800000 */
.L_x_3957:
        /* <DEDUP_REMOVED lines=28> */
.L_x_3964:
[----:B------:R-:W-:Y:S05]  /*11d0*/  BSYNC B2 ;  /* 0x0000000000027941 */ /* 0x000fea0003800000 */
.L_x_3963:
[----:B------:R-:W-:-:S08]  /*11e0*/  DADD R2, R2, 0.5 ;  /* 0x3fe0000002027429 */ /* 0x000fd00000000000 */
[----:B------:R-:W-:-:S11]  /*11f0*/  DMUL R14, R22, R2 ;  /* 0x00000002160e7228 */ /* 0x000fd60000000000 */
.L_x_3962:
[----:B------:R-:W-:Y:S05]  /*1200*/  BSYNC B1 ;  /* 0x0000000000017941 */ /* 0x000fea0003800000 */
.L_x_3961:
        /* <DEDUP_REMOVED lines=8> */
.L_x_3932:
        /* <DEDUP_REMOVED lines=119> */
.L_x_3968:
[----:B------:R-:W-:Y:S05]  /*1a00*/  BSYNC B2 ;  /* 0x0000000000027941 */ /* 0x000fea0003800000 */
.L_x_3967:
[----:B------:R-:W-:-:S08]  /*1a10*/  DADD R2, R2, 0.5 ;  /* 0x3fe0000002027429 */ /* 0x000fd00000000000 */
[----:B------:R-:W-:-:S11]  /*1a20*/  DMUL R4, R2, R34 ;  /* 0x0000002202047228 */ /* 0x000fd60000000000 */
.L_x_3966:
[----:B------:R-:W-:Y:S05]  /*1a30*/  BSYNC B1 ;  /* 0x0000000000017941 */ /* 0x000fea0003800000 */
.L_x_3965:
        /* <DEDUP_REMOVED lines=32> */
.L_x_3972:
[----:B------:R-:W-:Y:S05]  /*1c40*/  BSYNC B2 ;  /* 0x0000000000027941 */ /* 0x000fea0003800000 */
.L_x_3971:
[----:B------:R-:W-:-:S08]  /*1c50*/  DADD R2, R2, 0.5 ;  /* 0x3fe0000002027429 */ /* 0x000fd00000000000 */
[----:B------:R-:W-:-:S11]  /*1c60*/  DMUL R34, R2, R32 ;  /* 0x0000002002227228 */ /* 0x000fd60000000000 */
.L_x_3970:
[----:B------:R-:W-:Y:S05]  /*1c70*/  BSYNC B1 ;  /* 0x0000000000017941 */ /* 0x000fea0003800000 */
.L_x_3969:
        /* <DEDUP_REMOVED lines=32> */
.L_x_3976:
[----:B------:R-:W-:Y:S05]  /*1e80*/  BSYNC B2 ;  /* 0x0000000000027941 */ /* 0x000fea0003800000 */
.L_x_3975:
[----:B------:R-:W-:-:S08]  /*1e90*/  DADD R2, R2, 0.5 ;  /* 0x3fe0000002027429 */ /* 0x000fd00000000000 */
[----:B------:R-:W-:-:S11]  /*1ea0*/  DMUL R30, R2, R28 ;  /* 0x0000001c021e7228 */ /* 0x000fd60000000000 */
.L_x_3974:
[----:B------:R-:W-:Y:S05]  /*1eb0*/  BSYNC B1 ;  /* 0x0000000000017941 */ /* 0x000fea0003800000 */
.L_x_3973:
        /* <DEDUP_REMOVED lines=32> */
.L_x_3980:
[----:B------:R-:W-:Y:S05]  /*20c0*/  BSYNC B2 ;  /* 0x0000000000027941 */ /* 0x000fea0003800000 */
.L_x_3979:
[----:B------:R-:W-:-:S08]  /*20d0*/  DADD R2, R2, 0.5 ;  /* 0x3fe0000002027429 */ /* 0x000fd00000000000 */
[----:B------:R-:W-:-:S11]  /*20e0*/  DMUL R26, R2, R24 ;  /* 0x00000018021a7228 */ /* 0x000fd60000000000 */
.L_x_3978:
[----:B------:R-:W-:Y:S05]  /*20f0*/  BSYNC B1 ;  /* 0x0000000000017941 */ /* 0x000fea0003800000 */
.L_x_3977:
        /* <DEDUP_REMOVED lines=32> */
.L_x_3984:
[----:B------:R-:W-:Y:S05]  /*2300*/  BSYNC B2 ;  /* 0x0000000000027941 */ /* 0x000fea0003800000 */
.L_x_3983:
[----:B------:R-:W-:-:S08]  /*2310*/  DADD R2, R2, 0.5 ;  /* 0x3fe0000002027429 */ /* 0x000fd00000000000 */
[----:B------:R-:W-:-:S11]  /*2320*/  DMUL R22, R2, R20 ;  /* 0x0000001402167228 */ /* 0x000fd60000000000 */
.L_x_3982:
[----:B------:R-:W-:Y:S05]  /*2330*/  BSYNC B1 ;  /* 0x0000000000017941 */ /* 0x000fea0003800000 */
.L_x_3981:
        /* <DEDUP_REMOVED lines=32> */
.L_x_3988:
[----:B------:R-:W-:Y:S05]  /*2540*/  BSYNC B2 ;  /* 0x0000000000027941 */ /* 0x000fea0003800000 */
.L_x_3987:
[----:B------:R-:W-:-:S08]  /*2550*/  DADD R2, R2, 0.5 ;  /* 0x3fe0000002027429 */ /* 0x000fd00000000000 */
[----:B------:R-:W-:-:S11]  /*2560*/  DMUL R18, R2, R16 ;  /* 0x0000001002127228 */ /* 0x000fd60000000000 */
.L_x_3986:
[----:B------:R-:W-:Y:S05]  /*2570*/  BSYNC B1 ;  /* 0x0000000000017941 */ /* 0x000fea0003800000 */
.L_x_3985:
        /* <DEDUP_REMOVED lines=32> */
.L_x_3992:
[----:B------:R-:W-:Y:S05]  /*2780*/  BSYNC B2 ;  /* 0x0000000000027941 */ /* 0x000fea0003800000 */
.L_x_3991:
[----:B------:R-:W-:-:S08]  /*2790*/  DADD R2, R2, 0.5 ;  /* 0x3fe0000002027429 */ /* 0x000fd00000000000 */
[----:B------:R-:W-:-:S11]  /*27a0*/  DMUL R14, R2, R12 ;  /* 0x0000000c020e7228 */ /* 0x000fd60000000000 */
.L_x_3990:
[----:B------:R-:W-:Y:S05]  /*27b0*/  BSYNC B1 ;  /* 0x0000000000017941 */ /* 0x000fea0003800000 */
.L_x_3989:
        /* <DEDUP_REMOVED lines=32> */
.L_x_3996:
[----:B------:R-:W-:Y:S05]  /*29c0*/  BSYNC B2 ;  /* 0x0000000000027941 */ /* 0x000fea0003800000 */
.L_x_3995:
[----:B------:R-:W-:-:S08]  /*29d0*/  DADD R2, R2, 0.5 ;  /* 0x3fe0000002027429 */ /* 0x000fd00000000000 */
[----:B------:R-:W-:-:S11]  /*29e0*/  DMUL R10, R2, R8 ;  /* 0x00000008020a7228 */ /* 0x000fd60000000000 */
.L_x_3994:
[----:B------:R-:W-:Y:S05]  /*29f0*/  BSYNC B1 ;  /* 0x0000000000017941 */ /* 0x000fea0003800000 */
.L_x_3993:
        /* <DEDUP_REMOVED lines=22> */
.L_x_3999:
[----:B------:R-:W-:-:S13]  /*2b60*/  ISETP.GE.AND P0, PT, R38, R39, PT ;  /* 0x000000272600720c */ /* 0x000fda0003f06270 */
[----:B------:R-:W-:Y:S05]  /*2b70*/  @P0 BRA `(.L_x_4001) ;  /* 0x0000000000300947 */ /* 0x000fea0003800000 */
[----:B01----:R-:W0:Y:S01]  /*2b80*/  LDC.64 R2, c[0x0][0x240] ;  /* 0x00009000ff027b82 */ /* 0x003e220000000a00 */
[----:B------:R-:W-:Y:S02]  /*2b90*/  IMAD.IADD R5, R50, 0x1, R38 ;  /* 0x0000000132057824 */ /* 0x000fe400078e0226 */
[----:B------:R-:W-:Y:S02]  /*2ba0*/  VIADD R38, R38, 0x80 ;  /* 0x0000008026267836 */ /* 0x000fe40000000000 */
[----:B0-----:R-:W-:-:S05]  /*2bb0*/  IMAD.WIDE.U32 R2, R5, 0x8, R2 ;  /* 0x0000000805027825 */ /* 0x001fca00078e0002 */
[----:B------:R1:W-:Y:S02]  /*2bc0*/  STG.E.64 desc[UR6][R2.64], R26 ;  /* 0x0000001a02007986 */ /* 0x0003e4000c101b06 */
.L_x_4000:
[----:B------:R-:W-:-:S13]  /*2bd0*/  ISETP.GE.AND P0, PT, R38, R39, PT ;  /* 0x000000272600720c */ /* 0x000fda0003f06270 */
[----:B------:R-:W-:Y:S05]  /*2be0*/  @P0 BRA `(.L_x_4002) ;  /* 0x0000000000340947 */ /* 0x000fea0003800000 */
[----:B01----:R-:W0:Y:S01]  /*2bf0*/  LDC.64 R2, c[0x0][0x240] ;  /* 0x00009000ff027b82 */ /* 0x003e220000000a00 */
[----:B------:R-:W-:Y:S01]  /*2c00*/  IMAD.IADD R5, R50, 0x1, R38 ;  /* 0x0000000132057824 */ /* 0x000fe200078e0226 */
[----:B------:R-:W-:-:S03]  /*2c10*/  IADD3 R38, R38, 0x80, RZ ;  /* 0x0000008026267810 */ /* 0x000fc60007ffe0ff */
[----:B0-----:R-:W-:-:S05]  /*2c20*/  IMAD.WIDE.U32 R2, R5, 0x8, R2 ;  /* 0x0000000805027825 */ /* 0x001fca00078e0002 */
[----:B------:R2:W-:Y:S02]  /*2c30*/  STG.E.64 desc[UR6][R2.64], R22 ;  /* 0x0000001602007986 */ /* 0x0005e4000c101b06 */
.L_x_4001:
        /* <DEDUP_REMOVED lines=8> */
.L_x_4002:
[----:B------:R-:W-:Y:S05]  /*2cc0*/  BSYNC B1 ;  /* 0x0000000000017941 */ /* 0x000fea0003800000 */
.L_x_3998:
[----:B------:R-:W-:-:S13]  /*2cd0*/  ISETP.GE.AND P0, PT, R38, R39, PT ;  /* 0x000000272600720c */ /* 0x000fda0003f06270 */
[----:B012---:R-:W0:Y:S01]  /*2ce0*/  @!P0 LDC.64 R2, c[0x0][0x240] ;  /* 0x00009000ff028b82 */ /* 0x007e220000000a00 */
[----:B------:R-:W-:Y:S01]  /*2cf0*/  @!P0 IMAD.IADD R5, R50, 0x1, R38 ;  /* 0x0000000132058824 */ /* 0x000fe200078e0226 */
[----:B------:R-:W-:-:S03]  /*2d00*/  @!P0 IADD3 R38, R38, 0x80, RZ ;  /* 0x0000008026268810 */ /* 0x000fc60007ffe0ff */
[----:B0-----:R-:W-:-:S05]  /*2d10*/  @!P0 IMAD.WIDE.U32 R2, R5, 0x8, R2 ;  /* 0x0000000805028825 */ /* 0x001fca00078e0002 */
[----:B------:R3:W-:Y:S02]  /*2d20*/  @!P0 STG.E.64 desc[UR6][R2.64], R14 ;  /* 0x0000000e02008986 */ /* 0x0007e4000c101b06 */
.L_x_4003:
[----:B------:R-:W-:Y:S05]  /*2d30*/  BSYNC B0 ;  /* 0x0000000000007941 */ /* 0x000fea0003800000 */
.L_x_3997:
        /* <DEDUP_REMOVED lines=8> */
        .weak           $__internal_6_$__cuda_sm20_div_rn_f64_full
        .type           $__internal_6_$__cuda_sm20_div_rn_f64_full,@function
        .size           $__internal_6_$__cuda_sm20_div_rn_f64_full,(.L_x_6603 - $__internal_6_$__cuda_sm20_div_rn_f64_full)
$__internal_6_$__cuda_sm20_div_rn_f64_full:
        /* <DEDUP_REMOVED lines=73> */
.L_x_4005:
        /* <DEDUP_REMOVED lines=17> */
.L_x_4008:
[----:B------:R-:W-:-:S05]  /*3360*/  LOP3.LUT R2, R37, 0x80000, RZ, 0xfc, !PT ;  /* 0x0008000025027812 */ /* 0x000fca00078efcff */
[----:B------:R-:W-:Y:S02]  /*3370*/  IMAD.MOV.U32 R3, RZ, RZ, R2 ;  /* 0x000000ffff037224 */ /* 0x000fe400078e0002 */
[----:B------:R-:W-:Y:S01]  /*3380*/  IMAD.MOV.U32 R2, RZ, RZ, R36 ;  /* 0x000000ffff027224 */ /* 0x000fe200078e0024 */
[----:B------:R-:W-:Y:S06]  /*3390*/  BRA `(.L_x_4006) ;  /* 0x00000000000c7947 */ /* 0x000fec0003800000 */
.L_x_4007:
[----:B------:R-:W-:-:S05]  /*33a0*/  LOP3.LUT R2, R47, 0x80000, RZ, 0xfc, !PT ;  /* 0x000800002f027812 */ /* 0x000fca00078efcff */
[----:B------:R-:W-:Y:S01]  /*33b0*/  IMAD.MOV.U32 R3, RZ, RZ, R2 ;  /* 0x000000ffff037224 */ /* 0x000fe200078e0002 */
[----:B------:R-:W-:-:S07]  /*33c0*/  MOV R2, R46 ;  /* 0x0000002e00027202 */ /* 0x000fce0000000f00 */
.L_x_4006:
[----:B------:R-:W-:Y:S05]  /*33d0*/  BSYNC B0 ;  /* 0x0000000000007941 */ /* 0x000fea0003800000 */
.L_x_4004:
[----:B------:R-:W-:Y:S02]  /*33e0*/  IMAD.MOV.U32 R36, RZ, RZ, R0 ;  /* 0x000000ffff247224 */ /* 0x000fe400078e0000 */
[----:B------:R-:W-:-:S04]  /*33f0*/  IMAD.MOV.U32 R37, RZ, RZ, 0x0 ;  /* 0x00000000ff257424 */ /* 0x000fc800078e00ff */
[----:B------:R-:W-:Y:S05]  /*3400*/  RET.REL.NODEC R36 `(_ZN2at6native29vectorized_elementwise_kernelILi8EZZZNS0_66_GLOBAL__N__a0cfb035_28_ActivationHardswishKernel_cu_f5210f67_355225hardswish_backward_kernelERNS_14TensorIteratorEENKUlvE_clEvENKUlvE_clEvEUlddE_St5arrayIPcLm3EEEEviT0_T1_) ;  /* 0xffffffc824fc7950 */ /* 0x000fea0003c3ffff */
.L_x_4009:
        /* <DEDUP_REMOVED lines=15> */
.L_x_6603:


//--------------------- .text._ZN2at6native18elementwise_kernelILi128ELi4EZNS0_15gpu_kernel_implIZZZNS0_66_GLOBAL__N__a0cfb035_28_ActivationHardswishKernel_cu_f5210f67_355216hardswish_kernelERNS_14TensorIteratorEENKUlvE_clEvENKUlvE2_clEvEUlN3c108BFloat16EE_EEvRNS_18TensorIteratorBaseERKT_EUliE_EEviT1_ --------------------------
	.section	.text._ZN2at6native18elementwise_kernelILi128ELi4EZNS0_15gpu_kernel_implIZZZNS0_66_GLOBAL__N__a0cfb035_28_ActivationHardswishKernel_cu_f5210f67_355216hardswish_kernelERNS_14TensorIteratorEENKUlvE_clEvENKUlvE2_clEvEUlN3c108BFloat16EE_EEvRNS_18TensorIteratorBaseERKT_EUliE_EEviT1_,"ax",@progbits
	.align	128
        .global         _ZN2at6native18elementwise_kernelILi128ELi4EZNS0_15gpu_kernel_implIZZZNS0_66_GLOBAL__N__a0cfb035_28_ActivationHardswishKernel_cu_f5210f67_355216hardswish_kernelERNS_14TensorIteratorEENKUlvE_clEvENKUlvE2_clEvEUlN3c108BFloat16EE_EEvRNS_18TensorIteratorBaseERKT_EUliE_EEviT1_
        .type           _ZN2at6native18elementwise_kernelILi128ELi4EZNS0_15gpu_kernel_implIZZZNS0_66_GLOBAL__N__a0cfb035_28_ActivationHardswishKernel_cu_f5210f67_355216hardswish_kernelERNS_14TensorIteratorEENKUlvE_clEvENKUlvE2_clEvEUlN3c108BFloat16EE_EEvRNS_18TensorIteratorBaseERKT_EUliE_EEviT1_,@function
        .size           _ZN2at6native18elementwise_kernelILi128ELi4EZNS0_15gpu_kernel_implIZZZNS0_66_GLOBAL__N__a0cfb035_28_ActivationHardswishKernel_cu_f5210f67_355216hardswish_kernelERNS_14TensorIteratorEENKUlvE_clEvENKUlvE2_clEvEUlN3c108BFloat16EE_EEvRNS_18TensorIteratorBaseERKT_EUliE_EEviT1_,(.L_x_6632 - _ZN2at6native18elementwise_kernelILi128ELi4EZNS0_15gpu_kernel_implIZZZNS0_66_GLOBAL__N__a0cfb035_28_ActivationHardswishKernel_cu_f5210f67_355216hardswish_kernelERNS_14TensorIteratorEENKUlvE_clEvENKUlvE2_clEvEUlN3c108BFloat16EE_EEvRNS_18TensorIteratorBaseERKT_EUliE_EEviT1_)
        .other          _ZN2at6native18elementwise_kernelILi128ELi4EZNS0_15gpu_kernel_implIZZZNS0_66_GLOBAL__N__a0cfb035_28_ActivationHardswishKernel_cu_f5210f67_355216hardswish_kernelERNS_14TensorIteratorEENKUlvE_clEvENKUlvE2_clEvEUlN3c108BFloat16EE_EEvRNS_18TensorIteratorBaseERKT_EUliE_EEviT1_,@"STO_CUDA_ENTRY STV_DEFAULT"
_ZN2at6native18elementwise_kernelILi128ELi4EZNS0_15gpu_kernel_implIZZZNS0_66_GLOBAL__N__a0cfb035_28_ActivationHardswishKernel_cu_f5210f67_355216hardswish_kernelERNS_14TensorIteratorEENKUlvE_clEvENKUlvE2_clEvEUlN3c108BFloat16EE_EEvRNS_18TensorIteratorBaseERKT_EUliE_EEviT1_:
.text._ZN2at6native18elementwise_kernelILi128ELi4EZNS0_15gpu_kernel_implIZZZNS0_66_GLOBAL__N__a0cfb035_28_ActivationHardswishKernel_cu_f5210f67_355216hardswish_kernelERNS_14TensorIteratorEENKUlvE_clEvENKUlvE2_clEvEUlN3c108BFloat16EE_EEvRNS_18TensorIteratorBaseERKT_EUliE_EEviT1_:
        /* <DEDUP_REMOVED lines=18> */
[----:B------:R-:W-:Y:S01]  /*0120*/  IMAD.HI.U32 R4, R19, UR4, R2 ;  /* 0x0000000413047c27 */ /* 0x000fe2000f8e0002 */
[----:B------:R-:W-:-:S04]  /*0130*/  ULDC UR4, c[0x0][0x21c] ;  /* 0x0000870000047ab9 */ /* 0x000fc80000000800 */
[----:B------:R-:W-:-:S05]  /*0140*/  SHF.R.U32.HI R5, RZ, UR5, R4 ;  /* 0x00000005ff057c19 */ /* 0x000fca0008011604 */
[----:B------:R-:W-:-:S04]  /*0150*/  IMAD.MOV R0, RZ, RZ, -R5 ;  /* 0x000000ffff007224 */ /* 0x000fc800078e0a05 */
[----:B------:R-:W-:Y:S01]  /*0160*/  IMAD R19, R0, UR4, R19 ;  /* 0x0000000400137c24 */ /* 0x000fe2000f8e0213 */
[----:B------:R-:W-:-:S03]  /*0170*/  ULDC.64 UR4, c[0x0][0x348] ;  /* 0x0000d20000047ab9 */ /* 0x000fc60000000a00 */
        /* <DEDUP_REMOVED lines=9> */
[----:B------:R-:W-:-:S04]  /*0210*/  ULDC.64 UR6, c[0x0][0x350] ;  /* 0x0000d40000067ab9 */ /* 0x000fc80000000a00 */
[----:B------:R-:W-:-:S04]  /*0220*/  IMAD.MOV R4, RZ, RZ, -R3 ;  /* 0x000000ffff047224 */ /* 0x000fc800078e0a03 */
[----:B------:R-:W-:-:S04]  /*0230*/  IMAD R4, R4, UR8, R5 ;  /* 0x0000000804047c24 */ /* 0x000fc8000f8e0205 */
[C---:B------:R-:W-:Y:S02]  /*0240*/  IMAD R16, R4.reuse, UR6, RZ ;  /* 0x0000000604107c24 */ /* 0x040fe4000f8e02ff */
[----:B------:R-:W-:Y:S02]  /*0250*/  IMAD R0, R4, UR7, RZ ;  /* 0x0000000704007c24 */ /* 0x000fe4000f8e02ff */
[C---:B------:R-:W-:Y:S02]  /*0260*/  IMAD R16, R19.reuse, UR4, R16 ;  /* 0x0000000413107c24 */ /* 0x040fe4000f8e0210 */
[----:B------:R-:W-:Y:S01]  /*0270*/  IMAD R0, R19, UR5, R0 ;  /* 0x0000000513007c24 */ /* 0x000fe2000f8e0200 */
[----:B------:R-:W-:Y:S06]  /*0280*/  @!P0 BRA `(.L_x_4012) ;  /* 0x0000001000488947 */ /* 0x000fec0003800000 */
[----:B------:R-:W-:Y:S01]  /*0290*/  IMAD.MOV.U32 R2, RZ, RZ, RZ ;  /* 0x000000ffff027224 */ /* 0x000fe200078e00ff */
[----:B------:R-:W-:Y:S01]  /*02a0*/  ULDC.64 UR4, c[0x0][0x238] ;  /* 0x00008e0000047ab9 */ /* 0x000fe20000000a00 */
[----:B------:R-:W-:Y:S02]  /*02b0*/  ISETP.NE.AND P0, PT, R6, 0x3, PT ;  /* 0x000000030600780c */ /* 0x000fe40003f05270 */
[----:B------:R-:W-:Y:S01]  /*02c0*/  IMAD.HI.U32 R4, R3, UR4, R2 ;  /* 0x0000000403047c27 */ /* 0x000fe2000f8e0002 */
[----:B------:R-:W-:-:S04]  /*02d0*/  ULDC UR4, c[0x0][0x234] ;  /* 0x00008d0000047ab9 */ /* 0x000fc80000000800 */
[----:B------:R-:W-:-:S05]  /*02e0*/  SHF.R.U32.HI R5, RZ, UR5, R4 ;  /* 0x00000005ff057c19 */ /* 0x000fca0008011604 */
[----:B------:R-:W-:-:S04]  /*02f0*/  IMAD.MOV R2, RZ, RZ, -R5 ;  /* 0x000000ffff027224 */ /* 0x000fc800078e0a05 */
[----:B------:R-:W-:Y:S01]  /*0300*/  IMAD R3, R2, UR4, R3 ;  /* 0x0000000402037c24 */ /* 0x000fe2000f8e0203 */
[----:B------:R-:W-:-:S03]  /*0310*/  ULDC.64 UR4, c[0x0][0x358] ;  /* 0x0000d60000047ab9 */ /* 0x000fc60000000a00 */
        /* <DEDUP_REMOVED lines=256> */
[----:B------:R-:W-:-:S03]  /*1320*/  ULDC.64 UR4, c[0x0][0x340] ;  /* 0x0000d00000047ab9 */ /* 0x000fc60000000a00 */
[----:B------:R-:W-:Y:S01]  /*1330*/  IMAD.HI.U32 R2, R3, UR4, R2 ;  /* 0x0000000403027c27 */ /* 0x000fe2000f8e0002 */
[----:B------:R-:W-:-:S04]  /*1340*/  ULDC UR4, c[0x0][0x33c] ;  /* 0x0000cf0000047ab9 */ /* 0x000fc80000000800 */
[----:B------:R-:W-:-:S05]  /*1350*/  SHF.R.U32.HI R2, RZ, UR5, R2 ;  /* 0x00000005ff027c19 */ /* 0x000fca0008011602 */
[----:B------:R-:W-:-:S04]  /*1360*/  IMAD.MOV R2, RZ, RZ, -R2 ;  /* 0x000000ffff027224 */ /* 0x000fc800078e0a02 */
[----:B------:R-:W-:Y:S01]  /*1370*/  IMAD R3, R2, UR4, R3 ;  /* 0x0000000402037c24 */ /* 0x000fe2000f8e0203 */
[----:B------:R-:W-:-:S03]  /*1380*/  ULDC.64 UR4, c[0x0][0x408] ;  /* 0x0001020000047ab9 */ /* 0x000fc60000000a00 */
[C---:B------:R-:W-:Y:S02]  /*1390*/  IMAD R16, R3.reuse, UR4, R16 ;  /* 0x0000000403107c24 */ /* 0x040fe4000f8e0210 */
[----:B------:R-:W-:-:S07]  /*13a0*/  IMAD R0, R3, UR5, R0 ;  /* 0x0000000503007c24 */ /* 0x000fce000f8e0200 */
.L_x_4012:
        /* <DEDUP_REMOVED lines=22> */
.L_x_4016:
[----:B------:R-:W2:Y:S02]  /*1510*/  LDG.E.U8 R2, desc[UR36][R2.64] ;  /* 0x0000002402027981 */ /* 0x000ea4000c1e1100 */
[----:B--2---:R-:W-:-:S04]  /*1520*/  I2FP.F32.U32 R0, R2 ;  /* 0x0000000200007245 */ /* 0x004fc80000201000 */
[----:B------:R-:W-:Y:S01]  /*1530*/  F2FP.BF16.F32.PACK_AB R0, RZ, R0 ;  /* 0x00000000ff00723e */ /* 0x000fe200000010ff */
[----:B------:R-:W-:Y:S06]  /*1540*/  BRA `(.L_x_4018) ;  /* 0x0000000c00907947 */ /* 0x000fec0003800000 */
.L_x_4015:
        /* <DEDUP_REMOVED lines=10> */
.L_x_4020:
[----:B------:R-:W2:Y:S02]  /*15f0*/  LDG.E R2, desc[UR36][R2.64] ;  /* 0x0000002402027981 */ /* 0x000ea4000c1e1900 */
[----:B--2---:R-:W-:-:S04]  /*1600*/  I2FP.F32.S32 R0, R2 ;  /* 0x0000000200007245 */ /* 0x004fc80000201400 */
[----:B------:R-:W-:Y:S01]  /*1610*/  F2FP.BF16.F32.PACK_AB R0, RZ, R0 ;  /* 0x00000000ff00723e */ /* 0x000fe200000010ff */
[----:B------:R-:W-:Y:S06]  /*1620*/  BRA `(.L_x_4018) ;  /* 0x0000000c00587947 */ /* 0x000fec0003800000 */
.L_x_4019:
[----:B------:R-:W2:Y:S02]  /*1630*/  LDG.E.U16 R2, desc[UR36][R2.64] ;  /* 0x0000002402027981 */ /* 0x000ea4000c1e1500 */
[----:B--2---:R-:W0:Y:S02]  /*1640*/  I2F.S16 R0, R2 ;  /* 0x0000000200007306 */ /* 0x004e240000101400 */
[----:B0-----:R-:W-:Y:S01]  /*1650*/  F2FP.BF16.F32.PACK_AB R0, RZ, R0 ;  /* 0x00000000ff00723e */ /* 0x001fe200000010ff */
[----:B------:R-:W-:Y:S06]  /*1660*/  BRA `(.L_x_4018) ;  /* 0x0000000c00487947 */ /* 0x000fec0003800000 */
.L_x_4014:
        /* <DEDUP_REMOVED lines=9> */
.L_x_4022:
[----:B------:R-:W2:Y:S02]  /*1700*/  LDG.E.U16 R0, desc[UR36][R2.64] ;  /* 0x0000002402007981 */ /* 0x000ea4000c1e1500 */
[----:B--2---:R-:W-:-:S05]  /*1710*/  HADD2.F32 R0, -RZ, R0.H0_H0 ;  /* 0x20000000ff007230 */ /* 0x004fca0000004100 */
[----:B------:R-:W-:Y:S01]  /*1720*/  F2FP.BF16.F32.PACK_AB R0, RZ, R0 ;  /* 0x00000000ff00723e */ /* 0x000fe200000010ff */
[----:B------:R-:W-:Y:S06]  /*1730*/  BRA `(.L_x_4018) ;  /* 0x0000000c00147947 */ /* 0x000fec0003800000 */
.L_x_4021:
        /* <DEDUP_REMOVED lines=9> */
.L_x_4024:
[----:B------:R-:W2:Y:S02]  /*17d0*/  LDG.E.U16 R2, desc[UR36][R2.64] ;  /* 0x0000002402027981 */ /* 0x000ea4000c1e1500 */
[----:B--2---:R-:W-:-:S05]  /*17e0*/  HADD2.F32 R0, -RZ, R2.H0_H0 ;  /* 0x20000002ff007230 */ /* 0x004fca0000004100 */
[----:B------:R-:W-:Y:S01]  /*17f0*/  F2FP.BF16.F32.PACK_AB R0, RZ, R0 ;  /* 0x00000000ff00723e */ /* 0x000fe200000010ff */
[----:B------:R-:W-:Y:S06]  /*1800*/  BRA `(.L_x_4018) ;  /* 0x0000000800e07947 */ /* 0x000fec0003800000 */
.L_x_4023:
        /* <DEDUP_REMOVED lines=8> */
.L_x_4013:
        /* <DEDUP_REMOVED lines=13> */
.L_x_4027:
        /* <DEDUP_REMOVED lines=8> */
.L_x_4026:
        /* <DEDUP_REMOVED lines=28> */
.L_x_4029:
        /* <DEDUP_REMOVED lines=15> */
.L_x_4028:
[----:B------:R0:W5:Y:S01]  /*1c90*/  LDG.E.U16 R0, desc[UR36][R2.64] ;  /* 0x0000002402007981 */ /* 0x000162000c1e1500 */
[----:B------:R-:W-:Y:S05]  /*1ca0*/  BRA `(.L_x_4018) ;  /* 0x0000000400b87947 */ /* 0x000fea0003800000 */
.L_x_4025:
        /* <DEDUP_REMOVED lines=12> */
.L_x_4032:
        /* <DEDUP_REMOVED lines=21> */
.L_x_4036:
[----:B------:R-:W-:Y:S05]  /*1ec0*/  BSYNC B1 ;  /* 0x0000000000017941 */ /* 0x000fea0003800000 */
.L_x_4035:
[----:B------:R-:W-:Y:S01]  /*1ed0*/  LEA R3, R0, 0x3b800000, 0x17 ;  /* 0x3b80000000037811 */ /* 0x000fe200078eb8ff */
[----:B------:R-:W-:-:S05]  /*1ee0*/  IMAD.SHL.U32 R0, R2, 0x100000, RZ ;  /* 0x0010000002007824 */ /* 0x000fca00078e00ff */
[----:B------:R-:W-:-:S07]  /*1ef0*/  LOP3.LUT R0, R3, R0, R4, 0xfe, !PT ;  /* 0x0000000003007212 */ /* 0x000fce00078efe04 */
.L_x_4034:
[----:B------:R-:W-:Y:S05]  /*1f00*/  BSYNC B0 ;  /* 0x0000000000007941 */ /* 0x000fea0003800000 */
.L_x_4033:
[----:B------:R-:W-:Y:S01]  /*1f10*/  F2FP.BF16.F32.PACK_AB R0, RZ, R0 ;  /* 0x00000000ff00723e */ /* 0x000fe200000010ff */
[----:B------:R-:W-:Y:S06]  /*1f20*/  BRA `(.L_x_4018) ;  /* 0x0000000400187947 */ /* 0x000fec0003800000 */
.L_x_4031:
        /* <DEDUP_REMOVED lines=21> */
.L_x_4040:
[----:B------:R-:W-:Y:S05]  /*2080*/  BSYNC B1 ;  /* 0x0000000000017941 */ /* 0x000fea0003800000 */
.L_x_4039:
[----:B------:R-:W-:Y:S01]  /*2090*/  LEA R3, R0, 0x37800000, 0x17 ;  /* 0x3780000000037811 */ /* 0x000fe200078eb8ff */
[----:B------:R-:W-:-:S05]  /*20a0*/  IMAD.SHL.U32 R0, R2, 0x200000, RZ ;  /* 0x0020000002007824 */ /* 0x000fca00078e00ff */
[----:B------:R-:W-:-:S07]  /*20b0*/  LOP3.LUT R0, R3, R0, R4, 0xfe, !PT ;  /* 0x0000000003007212 */ /* 0x000fce00078efe04 */
.L_x_4038:
[----:B------:R-:W-:Y:S05]  /*20c0*/  BSYNC B0 ;  /* 0x0000000000007941 */ /* 0x000fea0003800000 */
.L_x_4037:
[----:B------:R-:W-:Y:S01]  /*20d0*/  F2FP.BF16.F32.PACK_AB R0, RZ, R0 ;  /* 0x00000000ff00723e */ /* 0x000fe200000010ff */
[----:B------:R-:W-:Y:S06]  /*20e0*/  BRA `(.L_x_4018) ;  /* 0x0000000000a87947 */ /* 0x000fec0003800000 */
.L_x_4030:
        /* <DEDUP_REMOVED lines=14> */
.L_x_4044:
[----:B------:R-:W-:Y:S05]  /*21d0*/  BSYNC B0 ;  /* 0x0000000000007941 */ /* 0x000fea0003800000 */
.L_x_4043:
[----:B------:R-:W-:Y:S01]  /*21e0*/  F2FP.BF16.F32.PACK_AB R0, RZ, R0 ;  /* 0x00000000ff00723e */ /* 0x000fe200000010ff */
[----:B------:R-:W-:Y:S06]  /*21f0*/  BRA `(.L_x_4018) ;  /* 0x0000000000647947 */ /* 0x000fec0003800000 */
.L_x_4017:
        /* <DEDUP_REMOVED lines=16> */
.L_x_4045:
[----:B------:R-:W-:Y:S01]  /*2300*/  PRMT R0, RZ, 0x7610, R0 ;  /* 0x00007610ff007816 */ /* 0x000fe20000000000 */
[----:B------:R-:W-:Y:S06]  /*2310*/  BRA `(.L_x_4018) ;  /* 0x00000000001c7947 */ /* 0x000fec0003800000 */
.L_x_4042:
[----:B------:R-:W2:Y:S02]  /*2320*/  LDG.E.64 R2, desc[UR36][R2.64] ;  /* 0x0000002402027981 */ /* 0x000ea4000c1e1b00 */
[----:B--2---:R-:W0:Y:S02]  /*2330*/  I2F.U64 R0, R2 ;  /* 0x0000000200007312 */ /* 0x004e240000301000 */
[----:B0-----:R-:W-:Y:S01]  /*2340*/  F2FP.BF16.F32.PACK_AB R0, RZ, R0 ;  /* 0x00000000ff00723e */ /* 0x001fe200000010ff */
[----:B------:R-:W-:Y:S06]  /*2350*/  BRA `(.L_x_4018) ;  /* 0x00000000000c7947 */ /* 0x000fec0003800000 */
.L_x_4041:
[----:B------:R-:W2:Y:S02]  /*2360*/  LDG.E R2, desc[UR36][R2.64] ;  /* 0x0000002402027981 */ /* 0x000ea4000c1e1900 */
[----:B--2---:R-:W-:-:S04]  /*2370*/  I2FP.F32.U32 R0, R2 ;  /* 0x0000000200007245 */ /* 0x004fc80000201000 */
[----:B------:R-:W-:-:S07]  /*2380*/  F2FP.BF16.F32.PACK_AB R0, RZ, R0 ;  /* 0x00000000ff00723e */ /* 0x000fce00000010ff */
.L_x_4018:
[----:B-----5:R-:W-:Y:S01]  /*2390*/  IMAD.U32 R0, R0, 0x10000, RZ ;  /* 0x0001000000007824 */ /* 0x020fe200078e00ff */
[----:B------:R-:W1:Y:S01]  /*23a0*/  LDC.U8 R4, c[0x0][0x438] ;  /* 0x00010e00ff047b82 */ /* 0x000e620000000000 */
[----:B------:R-:W-:Y:S02]  /*23b0*/  ULDC UR4, c[0x0][0x420] ;  /* 0x0001080000047ab9 */ /* 0x000fe40000000800 */
[----:B0-----:R-:W-:-:S05]  /*23c0*/  FADD.FTZ R2, R0, 3 ;  /* 0x4040000000027421 */ /* 0x001fca0000010000 */
[----:B------:R-:W-:-:S04]  /*23d0*/  FSETP.GEU.FTZ.AND P0, PT, R2, UR4, PT ;  /* 0x0000000402007c0b */ /* 0x000fc8000bf1e000 */
[----:B------:R-:W-:Y:S01]  /*23e0*/  FSEL R2, R2, UR4, P0 ;  /* 0x0000000402027c08 */ /* 0x000fe20008000000 */
[----:B------:R-:W-:-:S03]  /*23f0*/  ULDC UR4, c[0x0][0x42c] ;  /* 0x00010b0000047ab9 */ /* 0x000fc60000000800 */
[----:B------:R-:W-:-:S04]  /*2400*/  FSETP.GT.FTZ.AND P0, PT, R2, UR4, PT ;  /* 0x0000000402007c0b */ /* 0x000fc8000bf14000 */
[----:B------:R-:W-:-:S05]  /*2410*/  FSEL R3, R2, UR4, !P0 ;  /* 0x0000000402037c08 */ /* 0x000fca000c000000 */
[----:B------:R-:W-:Y:S01]  /*2420*/  FMUL.FTZ R3, R0, R3 ;  /* 0x0000000300037220 */ /* 0x000fe20000410000 */
[----:B-1----:R-:W-:-:S03]  /*2430*/  PRMT R0, R4, 0x9910, RZ ;  /* 0x0000991004007816 */ /* 0x002fc600000000ff */
[----:B------:R-:W-:Y:S01]  /*2440*/  FMUL.FTZ R3, R3, 0.16666667163372039795 ;  /* 0x3e2aaaab03037820 */ /* 0x000fe20000410000 */
[----:B------:R-:W-:-:S05]  /*2450*/  ISETP.GT.AND P0, PT, R0, 0x9, PT ;  /* 0x000000090000780c */ /* 0x000fca0003f04270 */
[----:B------:R-:W0:Y:S08]  /*2460*/  F2F.BF16.F32 R3, R3 ;  /* 0x0000000300037304 */ /* 0x000e300000202000 */
        /* <DEDUP_REMOVED lines=9> */
[----:B0-----:R-:W-:-:S04]  /*2500*/  IMAD.U32 R0, R3, 0x10000, RZ ;  /* 0x0001000003007824 */ /* 0x001fc800078e00ff */
[----:B------:R-:W0:Y:S02]  /*2510*/  F2I.FTZ.TRUNC.NTZ R3, R0 ;  /* 0x0000000000037305 */ /* 0x000e24000021f100 */
[----:B0-----:R4:W-:Y:S01]  /*2520*/  STG.E.U8 desc[UR36][R16.64], R3 ;  /* 0x0000000310007986 */ /* 0x0019e2000c101124 */
[----:B------:R-:W-:Y:S05]  /*2530*/  BRA `(.L_x_4051) ;  /* 0x0000000c00947947 */ /* 0x000fea0003800000 */
.L_x_4049:
[----:B0-----:R-:W-:-:S06]  /*2540*/  IMAD.U32 R3, R3, 0x10000, RZ ;  /* 0x0001000003037824 */ /* 0x001fcc00078e00ff */
[----:B------:R-:W0:Y:S02]  /*2550*/  F2I.S64.TRUNC R2, R3 ;  /* 0x0000000300027311 */ /* 0x000e24000020d900 */
[----:B0-----:R3:W-:Y:S01]  /*2560*/  STG.E.U8 desc[UR36][R16.64], R2 ;  /* 0x0000000210007986 */ /* 0x0017e2000c101124 */
[----:B------:R-:W-:Y:S05]  /*2570*/  BRA `(.L_x_4051) ;  /* 0x0000000c00847947 */ /* 0x000fea0003800000 */
.L_x_4048:
[----:B------:R-:W-:-:S13]  /*2580*/  ISETP.NE.AND P0, PT, R0, 0x2, PT ;  /* 0x000000020000780c */ /* 0x000fda0003f05270 */
[----:B------:R-:W-:Y:S05]  /*2590*/  @!P0 BRA `(.L_x_4052) ;  /* 0x0000000000308947 */ /* 0x000fea0003800000 */
[----:B------:R-:W-:-:S13]  /*25a0*/  ISETP.NE.AND P0, PT, R0, 0x3, PT ;  /* 0x000000030000780c */ /* 0x000fda0003f05270 */
[----:B------:R-:W-:Y:S05]  /*25b0*/  @!P0 BRA `(.L_x_4053) ;  /* 0x0000000000188947 */ /* 0x000fea0003800000 */
[----:B------:R-:W-:-:S13]  /*25c0*/  ISETP.NE.AND P0, PT, R0, 0x4, PT ;  /* 0x000000040000780c */ /* 0x000fda0003f05270 */
[----:B------:R-:W-:Y:S05]  /*25d0*/  @P0 BRA `(.L_x_4050) ;  /* 0x0000000c000c0947 */ /* 0x000fea0003800000 */
[----:B0-----:R-:W-:-:S06]  /*25e0*/  IMAD.U32 R3, R3, 0x10000, RZ ;  /* 0x0001000003037824 */ /* 0x001fcc00078e00ff */
[----:B------:R-:W0:Y:S02]  /*25f0*/  F2I.S64.TRUNC R2, R3 ;  /* 0x0000000300027311 */ /* 0x000e24000020d900 */
[----:B0-----:R0:W-:Y:S01]  /*2600*/  STG.E.64 desc[UR36][R16.64], R2 ;  /* 0x0000000210007986 */ /* 0x0011e2000c101b24 */
[----:B------:R-:W-:Y:S05]  /*2610*/  BRA `(.L_x_4051) ;  /* 0x0000000c005c7947 */ /* 0x000fea0003800000 */
.L_x_4053:
[----:B0-----:R-:W-:-:S06]  /*2620*/  IMAD.U32 R3, R3, 0x10000, RZ ;  /* 0x0001000003037824 */ /* 0x001fcc00078e00ff */
[----:B------:R-:W0:Y:S02]  /*2630*/  F2I.FTZ.TRUNC.NTZ R3, R3 ;  /* 0x0000000300037305 */ /* 0x000e24000021f100 */
[----:B0-----:R1:W-:Y:S01]  /*2640*/  STG.E desc[UR36][R16.64], R3 ;  /* 0x0000000310007986 */ /* 0x0013e2000c101924 */
[----:B------:R-:W-:Y:S05]  /*2650*/  BRA `(.L_x_4051) ;  /* 0x0000000c004c7947 */ /* 0x000fea0003800000 */
.L_x_4052:
[----:B0-----:R-:W-:-:S06]  /*2660*/  IMAD.U32 R3, R3, 0x10000, RZ ;  /* 0x0001000003037824 */ /* 0x001fcc00078e00ff */
[----:B------:R-:W0:Y:S02]  /*2670*/  F2I.FTZ.TRUNC.NTZ R3, R3 ;  /* 0x0000000300037305 */ /* 0x000e24000021f100 */
[----:B0-----:R2:W-:Y:S01]  /*2680*/  STG.E.U16 desc[UR36][R16.64], R3 ;  /* 0x0000000310007986 */ /* 0x0015e2000c101524 */
[----:B------:R-:W-:Y:S05]  /*2690*/  BRA `(.L_x_4051) ;  /* 0x0000000c003c7947 */ /* 0x000fea0003800000 */
.L_x_4047:
[----:B------:R-:W-:-:S13]  /*26a0*/  ISETP.GT.AND P0, PT, R0, 0x6, PT ;  /* 0x000000060000780c */ /* 0x000fda0003f04270 */
[----:B------:R-:W-:Y:S05]  /*26b0*/  @P0 BRA `(.L_x_4054) ;  /* 0x00000000002c0947 */ /* 0x000fea0003800000 */
[----:B------:R-:W-:-:S13]  /*26c0*/  ISETP.NE.AND P0, PT, R0, 0x5, PT ;  /* 0x000000050000780c */ /* 0x000fda0003f05270 */
[----:B------:R-:W-:Y:S05]  /*26d0*/  @!P0 BRA `(.L_x_4055) ;  /* 0x0000000000148947 */ /* 0x000fea0003800000 */
[----:B------:R-:W-:-:S13]  /*26e0*/  ISETP.NE.AND P0, PT, R0, 0x6, PT ;  /* 0x000000060000780c */ /* 0x000fda0003f05270 */
[----:B------:R-:W-:Y:S05]  /*26f0*/  @P0 BRA `(.L_x_4050) ;  /* 0x0000000800c40947 */ /* 0x000fea0003800000 */
[----:B0-----:R-:W-:-:S05]  /*2700*/  IMAD.U32 R3, R3, 0x10000, RZ ;  /* 0x0001000003037824 */ /* 0x001fca00078e00ff */
[----:B------:R0:W-:Y:S01]  /*2710*/  STG.E desc[UR36][R16.64], R3 ;  /* 0x0000000310007986 */ /* 0x0001e2000c101924 */
[----:B------:R-:W-:Y:S05]  /*2720*/  BRA `(.L_x_4051) ;  /* 0x0000000c00187947 */ /* 0x000fea0003800000 */
.L_x_4055:
[----:B0-----:R-:W-:-:S05]  /*2730*/  IMAD.U32 R0, R3, 0x10000, RZ ;  /* 0x0001000003007824 */ /* 0x001fca00078e00ff */
[----:B------:R-:W-:-:S05]  /*2740*/  F2FP.F16.F32.PACK_AB R0, RZ, R0 ;  /* 0x00000000ff00723e */ /* 0x000fca00000000ff */
[----:B------:R0:W-:Y:S01]  /*2750*/  STG.E.U16 desc[UR36][R16.64], R0 ;  /* 0x0000000010007986 */ /* 0x0001e2000c101524 */
[----:B------:R-:W-:Y:S05]  /*2760*/  BRA `(.L_x_4051) ;  /* 0x0000000c00087947 */ /* 0x000fea0003800000 */
.L_x_4054:
[----:B------:R-:W-:-:S13]  /*2770*/  ISETP.NE.AND P0, PT, R0, 0x7, PT ;  /* 0x000000070000780c */ /* 0x000fda0003f05270 */
[----:B------:R-:W-:Y:S05]  /*2780*/  @!P0 BRA `(.L_x_4056) ;  /* 0x0000000000348947 */ /* 0x000fea0003800000 */
[----:B------:R-:W-:-:S13]  /*2790*/  ISETP.NE.AND P0, PT, R0, 0x8, PT ;  /* 0x000000080000780c */ /* 0x000fda0003f05270 */
[----:B------:R-:W-:Y:S05]  /*27a0*/  @!P0 BRA `(.L_x_4057) ;  /* 0x0000000000188947 */ /* 0x000fea0003800000 */
[----:B------:R-:W-:-:S13]  /*27b0*/  ISETP.NE.AND P0, PT, R0, 0x9, PT ;  /* 0x000000090000780c */ /* 0x000fda0003f05270 */
[----:B------:R-:W-:Y:S05]  /*27c0*/  @P0 BRA `(.L_x_4050) ;  /* 0x0000000800900947 */ /* 0x000fea0003800000 */
[----:B0-----:R-:W-:Y:S02]  /*27d0*/  IMAD.U32 R2, R3, 0x10000, RZ ;  /* 0x0001000003027824 */ /* 0x001fe400078e00ff */
[----:B------:R-:W-:-:S05]  /*27e0*/  IMAD.MOV.U32 R3, RZ, RZ, RZ ;  /* 0x000000ffff037224 */ /* 0x000fca00078e00ff */
[----:B------:R0:W-:Y:S01]  /*27f0*/  STG.E.64 desc[UR36][R16.64], R2 ;  /* 0x0000000210007986 */ /* 0x0001e2000c101b24 */
[----:B------:R-:W-:Y:S05]  /*2800*/  BRA `(.L_x_4051) ;  /* 0x0000000800e07947 */ /* 0x000fea0003800000 */
.L_x_4057:
[----:B0-----:R-:W-:-:S05]  /*2810*/  IMAD.U32 R3, R3, 0x10000, RZ ;  /* 0x0001000003037824 */ /* 0x001fca00078e00ff */
[----:B------:R-:W-:-:S04]  /*2820*/  F2FP.F16.F32.PACK_AB R3, RZ, R3 ;  /* 0x00000003ff03723e */ /* 0x000fc800000000ff */
[----:B------:R-:W-:-:S05]  /*2830*/  PRMT R3, R3, 0x5410, RZ ;  /* 0x0000541003037816 */ /* 0x000fca00000000ff */
[----:B------:R0:W-:Y:S01]  /*2840*/  STG.E desc[UR36][R16.64], R3 ;  /* 0x0000000310007986 */ /* 0x0001e2000c101924 */
[----:B------:R-:W-:Y:S05]  /*2850*/  BRA `(.L_x_4051) ;  /* 0x0000000800cc7947 */ /* 0x000fea0003800000 */
.L_x_4056:
[----:B0-----:R-:W-:-:S04]  /*2860*/  IMAD.U32 R2, R3, 0x10000, RZ ;  /* 0x0001000003027824 */ /* 0x001fc800078e00ff */
[----:B------:R-:W-:-:S06]  /*2870*/  FMUL.FTZ R2, R2, 1 ;  /* 0x3f80000002027820 */ /* 0x000fcc0000410000 */
[----:B------:R-:W0:Y:S02]  /*2880*/  F2F.F64.F32 R2, R2 ;  /* 0x0000000200027310 */ /* 0x000e240000201800 */
[----:B0-----:R0:W-:Y:S01]  /*2890*/  STG.E.64 desc[UR36][R16.64], R2 ;  /* 0x0000000210007986 */ /* 0x0011e2000c101b24 */
[----:B------:R-:W-:Y:S05]  /*28a0*/  BRA `(.L_x_4051) ;  /* 0x0000000800b87947 */ /* 0x000fea0003800000 */
.L_x_4046:
        /* <DEDUP_REMOVED lines=8> */
[----:B0-----:R-:W-:-:S05]  /*2930*/  IMAD.U32 R3, R3, 0x10000, RZ ;  /* 0x0001000003037824 */ /* 0x001fca00078e00ff */
[----:B------:R-:W-:-:S04]  /*2940*/  FSETP.NEU.FTZ.AND P0, PT, R3, RZ, PT ;  /* 0x000000ff0300720b */ /* 0x000fc80003f1d000 */
[----:B------:R-:W-:-:S05]  /*2950*/  SEL R3, RZ, 0x1, !P0 ;  /* 0x00000001ff037807 */ /* 0x000fca0004000000 */
[----:B------:R0:W-:Y:S01]  /*2960*/  STG.E.U8 desc[UR36][R16.64], R3 ;  /* 0x0000000310007986 */ /* 0x0001e2000c101124 */
[----:B------:R-:W-:Y:S05]  /*2970*/  BRA `(.L_x_4051) ;  /* 0x0000000800847947 */ /* 0x000fea0003800000 */
.L_x_4060:
[----:B0-----:R-:W-:Y:S01]  /*2980*/  IMAD.U32 R3, R3, 0x10000, RZ ;  /* 0x0001000003037824 */ /* 0x001fe200078e00ff */
[----:B------:R-:W-:-:S03]  /*2990*/  CS2R R6, SRZ ;  /* 0x0000000000067805 */ /* 0x000fc6000001ff00 */
[----:B------:R-:W-:-:S04]  /*29a0*/  FMUL.FTZ R3, R3, 1 ;  /* 0x3f80000003037820 */ /* 0x000fc80000410000 */
[----:B------:R-:W0:Y:S02]  /*29b0*/  F2F.F64.F32 R4, R3 ;  /* 0x0000000300047310 */ /* 0x000e240000201800 */
[----:B0-----:R0:W-:Y:S01]  /*29c0*/  STG.E.128 desc[UR36][R16.64], R4 ;  /* 0x0000000410007986 */ /* 0x0011e2000c101d24 */
[----:B------:R-:W-:Y:S05]  /*29d0*/  BRA `(.L_x_4051) ;  /* 0x00000008006c7947 */ /* 0x000fea0003800000 */
.L_x_4059:
[----:B------:R-:W-:-:S13]  /*29e0*/  ISETP.NE.AND P0, PT, R0, 0xf, PT ;  /* 0x0000000f0000780c */ /* 0x000fda0003f05270 */
[----:B------:R-:W-:Y:S05]  /*29f0*/  @!P0 BRA `(.L_x_4061) ;  /* 0x0000000000b48947 */ /* 0x000fea0003800000 */
[----:B------:R-:W-:-:S13]  /*2a00*/  ISETP.NE.AND P0, PT, R0, 0x17, PT ;  /* 0x000000170000780c */ /* 0x000fda0003f05270 */
[----:B------:R-:W-:Y:S05]  /*2a10*/  @!P0 BRA `(.L_x_4062) ;  /* 0x0000000000548947 */ /* 0x000fea0003800000 */
[----:B------:R-:W-:-:S13]  /*2a20*/  ISETP.NE.AND P0, PT, R0, 0x18, PT ;  /* 0x000000180000780c */ /* 0x000fda0003f05270 */
[----:B------:R-:W-:Y:S05]  /*2a30*/  @P0 BRA `(.L_x_4050) ;  /* 0x0000000400f40947 */ /* 0x000fea0003800000 */
[----:B0-----:R-:W-:Y:S01]  /*2a40*/  IMAD.U32 R5, R3, 0x10000, RZ ;  /* 0x0001000003057824 */ /* 0x001fe200078e00ff */
        /* <DEDUP_REMOVED lines=14> */
.L_x_4064:
[----:B------:R-:W-:Y:S05]  /*2b30*/  BSYNC B0 ;  /* 0x0000000000007941 */ /* 0x000fea0003800000 */
.L_x_4063:
[----:B------:R-:W-:-:S05]  /*2b40*/  LOP3.LUT R3, R0, R3, RZ, 0xfc, !PT ;  /* 0x0000000300037212 */ /* 0x000fca00078efcff */
[----:B------:R0:W-:Y:S01]  /*2b50*/  STG.E.U8 desc[UR36][R16.64], R3 ;  /* 0x0000000310007986 */ /* 0x0001e2000c101124 */
[----:B------:R-:W-:Y:S05]  /*2b60*/  BRA `(.L_x_4051) ;  /* 0x0000000800087947 */ /* 0x000fea0003800000 */
.L_x_4062:
[----:B0-----:R-:W-:Y:S01]  /*2b70*/  IMAD.U32 R3, R3, 0x10000, RZ ;  /* 0x0001000003037824 */ /* 0x001fe200078e00ff */
        /* <DEDUP_REMOVED lines=12> */
.L_x_4066:
[----:B------:R-:W-:Y:S01]  /*2c40*/  IMAD.MOV.U32 R0, RZ, RZ, 0x7f ;  /* 0x0000007fff007424 */ /* 0x000fe200078e00ff */
[----:B------:R-:W-:-:S04]  /*2c50*/  ISETP.GT.U32.AND P0, PT, R2, 0x7f800000, PT ;  /* 0x7f8000000200780c */ /* 0x000fc80003f04070 */
[----:B------:R-:W-:-:S09]  /*2c60*/  SEL R0, R0, 0x7c, P0 ;  /* 0x0000007c00007807 */ /* 0x000fd20000000000 */
.L_x_4067:
[----:B------:R-:W-:Y:S05]  /*2c70*/  BSYNC B0 ;  /* 0x0000000000007941 */ /* 0x000fea0003800000 */
.L_x_4065:
[----:B------:R-:W-:-:S04]  /*2c80*/  LOP3.LUT R2, R3, 0x80000000, RZ, 0xc0, !PT ;  /* 0x8000000003027812 */ /* 0x000fc800078ec0ff */
[----:B------:R-:W-:-:S04]  /*2c90*/  SHF.R.U32.HI R3, RZ, 0x18, R2 ;  /* 0x00000018ff037819 */ /* 0x000fc80000011602 */
[----:B------:R-:W-:-:S05]  /*2ca0*/  LOP3.LUT R3, R0, R3, RZ, 0xfc, !PT ;  /* 0x0000000300037212 */ /* 0x000fca00078efcff */
[----:B------:R0:W-:Y:S01]  /*2cb0*/  STG.E.U8 desc[UR36][R16.64], R3 ;  /* 0x0000000310007986 */ /* 0x0001e2000c101124 */
[----:B------:R-:W-:Y:S05]  /*2cc0*/  BRA `(.L_x_4051) ;  /* 0x0000000400b07947 */ /* 0x000fea0003800000 */
.L_x_4061:
[----:B0-----:R0:W-:Y:S01]  /*2cd0*/  STG.E.U16 desc[UR36][R16.64], R3 ;  /* 0x0000000310007986 */ /* 0x0011e2000c101524 */
[----:B------:R-:W-:Y:S05]  /*2ce0*/  BRA `(.L_x_4051) ;  /* 0x0000000400a87947 */ /* 0x000fea0003800000 */
.L_x_4058:
        /* <DEDUP_REMOVED lines=8> */
[----:B0-----:R-:W-:-:S06]  /*2d70*/  IMAD.U32 R3, R3, 0x10000, RZ ;  /* 0x0001000003037824 */ /* 0x001fcc00078e00ff */
[----:B------:R-:W0:Y:S02]  /*2d80*/  F2I.FTZ.U32.TRUNC.NTZ R3, R3 ;  /* 0x0000000300037305 */ /* 0x000e24000021f000 */
[----:B0-----:R0:W-:Y:S01]  /*2d90*/  STG.E.U16 desc[UR36][R16.64], R3 ;  /* 0x0000000310007986 */ /* 0x0011e2000c101524 */
[----:B------:R-:W-:Y:S05]  /*2da0*/  BRA `(.L_x_4051) ;  /* 0x0000000400787947 */ /* 0x000fea0003800000 */
.L_x_4070:
[----:B0-----:R-:W-:Y:S01]  /*2db0*/  IMAD.U32 R3, R3, 0x10000, RZ ;  /* 0x0001000003037824 */ /* 0x001fe200078e00ff */
        /* <DEDUP_REMOVED lines=16> */
.L_x_4073:
[----:B------:R-:W-:-:S04]  /*2ec0*/  LOP3.LUT R2, R3, 0x80000000, RZ, 0xc0, !PT ;  /* 0x8000000003027812 */ /* 0x000fc800078ec0ff */
[----:B------:R-:W-:-:S04]  /*2ed0*/  SHF.R.U32.HI R3, RZ, 0x18, R2 ;  /* 0x00000018ff037819 */ /* 0x000fc80000011602 */
[----:B------:R-:W-:-:S04]  /*2ee0*/  LOP3.LUT R0, R0, R3, RZ, 0xfc, !PT ;  /* 0x0000000300007212 */ /* 0x000fc800078efcff */
[----:B------:R-:W-:-:S07]  /*2ef0*/  PRMT R8, R0, 0x7610, R8 ;  /* 0x0000761000087816 */ /* 0x000fce0000000008 */
.L_x_4072:
[----:B------:R-:W-:Y:S05]  /*2f00*/  BSYNC B0 ;  /* 0x0000000000007941 */ /* 0x000fea0003800000 */
.L_x_4071:
[----:B------:R0:W-:Y:S01]  /*2f10*/  STG.E.U8 desc[UR36][R16.64], R8 ;  /* 0x0000000810007986 */ /* 0x0001e2000c101124 */
[----:B------:R-:W-:Y:S05]  /*2f20*/  BRA `(.L_x_4051) ;  /* 0x0000000400187947 */ /* 0x000fea0003800000 */
.L_x_4069:
        /* <DEDUP_REMOVED lines=17> */
.L_x_4076:
[----:B------:R-:W-:-:S04]  /*3040*/  LOP3.LUT R2, R3, 0x80000000, RZ, 0xc0, !PT ;  /* 0x8000000003027812 */ /* 0x000fc800078ec0ff */
[----:B------:R-:W-:-:S04]  /*3050*/  SHF.R.U32.HI R3, RZ, 0x18, R2 ;  /* 0x00000018ff037819 */ /* 0x000fc80000011602 */
[----:B------:R-:W-:-:S04]  /*3060*/  LOP3.LUT R0, R0, R3, RZ, 0xfc, !PT ;  /* 0x0000000300007212 */ /* 0x000fc800078efcff */
[----:B------:R-:W-:-:S07]  /*3070*/  PRMT R8, R0, 0x7610, R8 ;  /* 0x0000761000087816 */ /* 0x000fce0000000008 */
.L_x_4075:
[----:B------:R-:W-:Y:S05]  /*3080*/  BSYNC B0 ;  /* 0x0000000000007941 */ /* 0x000fea0003800000 */
.L_x_4074:
[----:B------:R0:W-:Y:S01]  /*3090*/  STG.E.U8 desc[UR36][R16.64], R8 ;  /* 0x0000000810007986 */ /* 0x0001e2000c101124 */
[----:B------:R-:W-:Y:S05]  /*30a0*/  BRA `(.L_x_4051) ;  /* 0x0000000000b87947 */ /* 0x000fea0003800000 */
.L_x_4068:
[----:B------:R-:W-:-:S13]  /*30b0*/  ISETP.NE.AND P0, PT, R0, 0x1c, PT ;  /* 0x0000001c0000780c */ /* 0x000fda0003f05270 */
[----:B------:R-:W-:Y:S05]  /*30c0*/  @!P0 BRA `(.L_x_4077) ;  /* 0x0000000000a48947 */ /* 0x000fea0003800000 */
[----:B------:R-:W-:-:S13]  /*30d0*/  ISETP.NE.AND P0, PT, R0, 0x1d, PT ;  /* 0x0000001d0000780c */ /* 0x000fda0003f05270 */
[----:B------:R-:W-:Y:S05]  /*30e0*/  @!P0 BRA `(.L_x_4078) ;  /* 0x00000000008c8947 */ /* 0x000fea0003800000 */
[----:B------:R-:W-:-:S13]  /*30f0*/  ISETP.NE.AND P0, PT, R0, 0x2c, PT ;  /* 0x0000002c0000780c */ /* 0x000fda0003f05270 */
[----:B------:R-:W-:Y:S05]  /*3100*/  @P0 BRA `(.L_x_4050) ;  /* 0x0000000000400947 */ /* 0x000fea0003800000 */
[----:B0-----:R-:W-:-:S05]  /*3110*/  IMAD.U32 R3, R3, 0x10000, RZ ;  /* 0x0001000003037824 */ /* 0x001fca00078e00ff */
        /* <DEDUP_REMOVED lines=15> */
.L_x_4050:
[----:B------:R-:W-:Y:S01]  /*3210*/  MOV R2, 0x0 ;  /* 0x0000000000027802 */ /* 0x000fe20000000f00 */
[----:B------:R-:W-:Y:S01]  /*3220*/  ULDC.64 UR4, c[0x4][0x128] ;  /* 0x01004a0000047ab9 */ /* 0x000fe20000000a00 */
[----:B------:R-:W-:Y:S01]  /*3230*/  ULDC.64 UR6, c[0x4][0x130] ;  /* 0x01004c0000067ab9 */ /* 0x000fe20000000a00 */
[----:B------:R-:W-:Y:S02]  /*3240*/  IMAD.U32 R4, RZ, RZ, UR4 ;  /* 0x00000004ff047e24 */ /* 0x000fe4000f8e00ff */
[----:B------:R-:W-:Y:S01]  /*3250*/  IMAD.U32 R5, RZ, RZ, UR5 ;  /* 0x00000005ff057e24 */ /* 0x000fe2000f8e00ff */
[----:B0-----:R-:W0:Y:S01]  /*3260*/  LDC.64 R2, c[0x4][R2] ;  /* 0x0100000002027b82 */ /* 0x001e220000000a00 */
        /* <DEDUP_REMOVED lines=10> */
.L_x_4079:
[----:B------:R-:W-:Y:S05]  /*3310*/  BRA `(.L_x_4051) ;  /* 0x00000000001c7947 */ /* 0x000fea0003800000 */
.L_x_4078:
[----:B0-----:R-:W-:-:S06]  /*3320*/  IMAD.U32 R3, R3, 0x10000, RZ ;  /* 0x0001000003037824 */ /* 0x001fcc00078e00ff */
[----:B------:R-:W0:Y:S02]  /*3330*/  F2I.U64.TRUNC R2, R3 ;  /* 0x0000000300027311 */ /* 0x000e24000020d800 */
[----:B0-----:R0:W-:Y:S01]  /*3340*/  STG.E.64 desc[UR36][R16.64], R2 ;  /* 0x0000000210007986 */ /* 0x0011e2000c101b24 */
[----:B------:R-:W-:Y:S05]  /*3350*/  BRA `(.L_x_4051) ;  /* 0x00000000000c7947 */ /* 0x000fea0003800000 */
.L_x_4077:
[----:B0-----:R-:W-:-:S06]  /*3360*/  IMAD.U32 R3, R3, 0x10000, RZ ;  /* 0x0001000003037824 */ /* 0x001fcc00078e00ff */
[----:B------:R-:W0:Y:S02]  /*3370*/  F2I.FTZ.U32.TRUNC.NTZ R3, R3 ;  /* 0x0000000300037305 */ /* 0x000e24000021f000 */
[----:B0-----:R0:W-:Y:S02]  /*3380*/  STG.E desc[UR36][R16.64], R3 ;  /* 0x0000000310007986 */ /* 0x0011e4000c101924 */
.L_x_4051:
[----:B------:R-:W-:-:S04]  /*3390*/  IMAD R18, R23, 0x200, R18 ;  /* 0x0000020017127824 */ /* 0x000fc800078e0212 */
[----:B------:R-:W-:-:S07]  /*33a0*/  VIADD R19, R18, 0x80 ;  /* 0x0000008012137836 */ /* 0x000fce0000000000 */
.L_x_4011:
[----:B------:R-:W-:Y:S05]  /*33b0*/  BSYNC B6 ;  /* 0x0000000000067941 */ /* 0x000fea0003800000 */
.L_x_4010:
[----:B------:R-:W-:Y:S01]  /*33c0*/  ULDC UR4, c[0x0][0x210] ;  /* 0x0000840000047ab9 */ /* 0x000fe20000000800 */
[----:B------:R-:W-:Y:S01]  /*33d0*/  BSSY B6, `(.L_x_4080) ;  /* 0x0000331000067945 */ /* 0x000fe20003800000 */
[----:B------:R-:W-:-:S13]  /*33e0*/  ISETP.GE.AND P0, PT, R19, UR4, PT ;  /* 0x0000000413007c0c */ /* 0x000fda000bf06270 */
[----:B------:R-:W-:Y:S05]  /*33f0*/  @P0 BRA `(.L_x_4081) ;  /* 0x0000003000b80947 */ /* 0x000fea0003800000 */
[----:B0-----:R-:W0:Y:S01]  /*3400*/  LDC R6, c[0x0][0x218] ;  /* 0x00008600ff067b82 */ /* 0x001e220000000800 */
[----:B------:R-:W-:Y:S02]  /*3410*/  IMAD.MOV.U32 R0, RZ, RZ, RZ ;  /* 0x000000ffff007224 */ /* 0x000fe400078e00ff */
[----:B-1234-:R-:W-:Y:S01]  /*3420*/  IMAD.MOV.U32 R16, RZ, RZ, RZ ;  /* 0x000000ffff107224 */ /* 0x01efe200078e00ff */
[----:B0-----:R-:W-:-:S13]  /*3430*/  ISETP.NE.AND P0, PT, R6, RZ, PT ;  /* 0x000000ff0600720c */ /* 0x001fda0003f05270 */
[----:B------:R-:W-:Y:S05]  /*3440*/  @!P0 BRA `(.L_x_4082) ;  /* 0x0000001000a88947 */ /* 0x000fea0003800000 */
        /* <DEDUP_REMOVED lines=298> */
.L_x_4082:
        /* <DEDUP_REMOVED lines=22> */
.L_x_4086:
[----:B------:R-:W2:Y:S02]  /*4850*/  LDG.E.U8 R2, desc[UR36][R2.64] ;  /* 0x0000002402027981 */ /* 0x000ea4000c1e1100 */
[----:B--2---:R-:W-:-:S04]  /*4860*/  I2FP.F32.U32 R0, R2 ;  /* 0x0000000200007245 */ /* 0x004fc80000201000 */
[----:B------:R-:W-:Y:S01]  /*4870*/  F2FP.BF16.F32.PACK_AB R0, RZ, R0 ;  /* 0x00000000ff00723e */ /* 0x000fe200000010ff */
[----:B------:R-:W-:Y:S06]  /*4880*/  BRA `(.L_x_4088) ;  /* 0x0000000c00907947 */ /* 0x000fec0003800000 */
.L_x_4085:
        /* <DEDUP_REMOVED lines=10> */
.L_x_4090:
[----:B------:R-:W2:Y:S02]  /*4930*/  LDG.E R2, desc[UR36][R2.64] ;  /* 0x0000002402027981 */ /* 0x000ea4000c1e1900 */
[----:B--2---:R-:W-:-:S04]  /*4940*/  I2FP.F32.S32 R0, R2 ;  /* 0x0000000200007245 */ /* 0x004fc80000201400 */
[----:B------:R-:W-:Y:S01]  /*4950*/  F2FP.BF16.F32.PACK_AB R0, RZ, R0 ;  /* 0x00000000ff00723e */ /* 0x000fe200000010ff */
[----:B------:R-:W-:Y:S06]  /*4960*/  BRA `(.L_x_4088) ;  /* 0x0000000c00587947 */ /* 0x000fec0003800000 */
.L_x_4089:
[----:B------:R-:W2:Y:S02]  /*4970*/  LDG.E.U16 R2, desc[UR36][R2.64] ;  /* 0x0000002402027981 */ /* 0x000ea4000c1e1500 */
[----:B--2---:R-:W0:Y:S02]  /*4980*/  I2F.S16 R0, R2 ;  /* 0x0000000200007306 */ /* 0x004e240000101400 */
[----:B0-----:R-:W-:Y:S01]  /*4990*/  F2FP.BF16.F32.PACK_AB R0, RZ, R0 ;  /* 0x00000000ff00723e */ /* 0x001fe200000010ff */
[----:B------:R-:W-:Y:S06]  /*49a0*/  BRA `(.L_x_4088) ;  /* 0x0000000c00487947 */ /* 0x000fec0003800000 */
.L_x_4084:
        /* <DEDUP_REMOVED lines=9> */
.L_x_4092:
[----:B------:R-:W2:Y:S02]  /*4a40*/  LDG.E.U16 R0, desc[UR36][R2.64] ;  /* 0x0000002402007981 */ /* 0x000ea4000c1e1500 */
[----:B--2---:R-:W-:-:S05]  /*4a50*/  HADD2.F32 R0, -RZ, R0.H0_H0 ;  /* 0x20000000ff007230 */ /* 0x004fca0000004100 */
[----:B------:R-:W-:Y:S01]  /*4a60*/  F2FP.BF16.F32.PACK_AB R0, RZ, R0 ;  /* 0x00000000ff00723e */ /* 0x000fe200000010ff */
[----:B------:R-:W-:Y:S06]  /*4a70*/  BRA `(.L_x_4088) ;  /* 0x0000000c00147947 */ /* 0x000fec0003800000 */
.L_x_4091:
        /* <DEDUP_REMOVED lines=9> */
.L_x_4094:
[----:B------:R-:W2:Y:S02]  /*4b10*/  LDG.E.U16 R2, desc[UR36][R2.64] ;  /* 0x0000002402027981 */ /* 0x000ea4000c1e1500 */
[----:B--2---:R-:W-:-:S05]  /*4b20*/  HADD2.F32 R0, -RZ, R2.H0_H0 ;  /* 0x20000002ff007230 */ /* 0x004fca0000004100 */
[----:B------:R-:W-:Y:S01]  /*4b30*/  F2FP.BF16.F32.PACK_AB R0, RZ, R0 ;  /* 0x00000000ff00723e */ /* 0x000fe200000010ff */
[----:B------:R-:W-:Y:S06]  /*4b40*/  BRA `(.L_x_4088) ;  /* 0x0000000800e07947 */ /* 0x000fec0003800000 */
.L_x_4093:
        /* <DEDUP_REMOVED lines=8> */
.L_x_4083:
        /* <DEDUP_REMOVED lines=13> */
.L_x_4097:
        /* <DEDUP_REMOVED lines=8> */
.L_x_4096:
        /* <DEDUP_REMOVED lines=28> */
.L_x_4099:
        /* <DEDUP_REMOVED lines=15> */
.L_x_4098:
[----:B------:R0:W5:Y:S01]  /*4fd0*/  LDG.E.U16 R0, desc[UR36][R2.64] ;  /* 0x0000002402007981 */ /* 0x000162000c1e1500 */
[----:B------:R-:W-:Y:S05]  /*4fe0*/  BRA `(.L_x_4088) ;  /* 0x0000000400b87947 */ /* 0x000fea0003800000 */
.L_x_4095:
        /* <DEDUP_REMOVED lines=12> */
.L_x_4102:
        /* <DEDUP_REMOVED lines=21> */
.L_x_4106:
[----:B------:R-:W-:Y:S05]  /*5200*/  BSYNC B1 ;  /* 0x0000000000017941 */ /* 0x000fea0003800000 */
.L_x_4105:
[----:B------:R-:W-:Y:S01]  /*5210*/  LEA R3, R0, 0x3b800000, 0x17 ;  /* 0x3b80000000037811 */ /* 0x000fe200078eb8ff */
[----:B------:R-:W-:-:S05]  /*5220*/  IMAD.SHL.U32 R0, R2, 0x100000, RZ ;  /* 0x0010000002007824 */ /* 0x000fca00078e00ff */
[----:B------:R-:W-:-:S07]  /*5230*/  LOP3.LUT R0, R3, R0, R4, 0xfe, !PT ;  /* 0x0000000003007212 */ /* 0x000fce00078efe04 */
.L_x_4104:
[----:B------:R-:W-:Y:S05]  /*5240*/  BSYNC B0 ;  /* 0x0000000000007941 */ /* 0x000fea0003800000 */
.L_x_4103:
[----:B------:R-:W-:Y:S01]  /*5250*/  F2FP.BF16.F32.PACK_AB R0, RZ, R0 ;  /* 0x00000000ff00723e */ /* 0x000fe200000010ff */
[----:B------:R-:W-:Y:S06]  /*5260*/  BRA `(.L_x_4088) ;  /* 0x0000000400187947 */ /* 0x000fec0003800000 */
.L_x_4101:
        /* <DEDUP_REMOVED lines=21> */
.L_x_4110:
[----:B------:R-:W-:Y:S05]  /*53c0*/  BSYNC B1 ;  /* 0x0000000000017941 */ /* 0x000fea0003800000 */
.L_x_4109:
[----:B------:R-:W-:Y:S01]  /*53d0*/  LEA R3, R0, 0x37800000, 0x17 ;  /* 0x3780000000037811 */ /* 0x000fe200078eb8ff */
[----:B------:R-:W-:-:S05]  /*53e0*/  IMAD.SHL.U32 R0, R2, 0x200000, RZ ;  /* 0x0020000002007824 */ /* 0x000fca00078e00ff */
[----:B------:R-:W-:-:S07]  /*53f0*/  LOP3.LUT R0, R3, R0, R4, 0xfe, !PT ;  /* 0x0000000003007212 */ /* 0x000fce00078efe04 */
.L_x_4108:
[----:B------:R-:W-:Y:S05]  /*5400*/  BSYNC B0 ;  /* 0x0000000000007941 */ /* 0x000fea0003800000 */
.L_x_4107:
[----:B------:R-:W-:Y:S01]  /*5410*/  F2FP.BF16.F32.PACK_AB R0, RZ, R0 ;  /* 0x00000000ff00723e */ /* 0x000fe200000010ff */
[----:B------:R-:W-:Y:S06]  /*5420*/  BRA `(.L_x_4088) ;  /* 0x0000000000a87947 */ /* 0x000fec0003800000 */
.L_x_4100:
        /* <DEDUP_REMOVED lines=14> */
.L_x_4114:
[----:B------:R-:W-:Y:S05]  /*5510*/  BSYNC B0 ;  /* 0x0000000000007941 */ /* 0x000fea0003800000 */
.L_x_4113:
[----:B------:R-:W-:Y:S01]  /*5520*/  F2FP.BF16.F32.PACK_AB R0, RZ, R0 ;  /* 0x00000000ff00723e */ /* 0x000fe200000010ff */
[----:B------:R-:W-:Y:S06]  /*5530*/  BRA `(.L_x_4088) ;  /* 0x0000000000647947 */ /* 0x000fec0003800000 */
.L_x_4087:
        /* <DEDUP_REMOVED lines=16> */
.L_x_4115:
[----:B------:R-:W-:Y:S01]  /*5640*/  PRMT R0, RZ, 0x7610, R0 ;  /* 0x00007610ff007816 */ /* 0x000fe20000000000 */
[----:B------:R-:W-:Y:S06]  /*5650*/  BRA `(.L_x_4088) ;  /* 0x00000000001c7947 */ /* 0x000fec0003800000 */
.L_x_4112:
[----:B------:R-:W2:Y:S02]  /*5660*/  LDG.E.64 R2, desc[UR36][R2.64] ;  /* 0x0000002402027981 */ /* 0x000ea4000c1e1b00 */
[----:B--2---:R-:W0:Y:S02]  /*5670*/  I2F.U64 R0, R2 ;  /* 0x0000000200007312 */ /* 0x004e240000301000 */
[----:B0-----:R-:W-:Y:S01]  /*5680*/  F2FP.BF16.F32.PACK_AB R0, RZ, R0 ;  /* 0x00000000ff00723e */ /* 0x001fe200000010ff */
[----:B------:R-:W-:Y:S06]  /*5690*/  BRA `(.L_x_4088) ;  /* 0x00000000000c7947 */ /* 0x000fec0003800000 */
.L_x_4111:
[----:B------:R-:W2:Y:S02]  /*56a0*/  LDG.E R2, desc[UR36][R2.64] ;  /* 0x0000002402027981 */ /* 0x000ea4000c1e1900 */
[----:B--2---:R-:W-:-:S04]  /*56b0*/  I2FP.F32.U32 R0, R2 ;  /* 0x0000000200007245 */ /* 0x004fc80000201000 */
[----:B------:R-:W-:-:S07]  /*56c0*/  F2FP.BF16.F32.PACK_AB R0, RZ, R0 ;  /* 0x00000000ff00723e */ /* 0x000fce00000010ff */
.L_x_4088:
        /* <DEDUP_REMOVED lines=27> */
.L_x_4119:
[----:B0-----:R-:W-:-:S06]  /*5880*/  IMAD.U32 R3, R3, 0x10000, RZ ;  /* 0x0001000003037824 */ /* 0x001fcc00078e00ff */
[----:B------:R-:W0:Y:S02]  /*5890*/  F2I.S64.TRUNC R2, R3 ;  /* 0x0000000300027311 */ /* 0x000e24000020d900 */
[----:B0-----:R0:W-:Y:S01]  /*58a0*/  STG.E.U8 desc[UR36][R16.64], R2 ;  /* 0x0000000210007986 */ /* 0x0011e2000c101124 */
[----:B------:R-:W-:Y:S05]  /*58b0*/  BRA `(.L_x_4121) ;  /* 0x0000000c00847947 */ /* 0x000fea0003800000 */
.L_x_4118:
        /* <DEDUP_REMOVED lines=10> */
.L_x_4123:
[----:B0-----:R-:W-:-:S06]  /*5960*/  IMAD.U32 R3, R3, 0x10000, RZ ;  /* 0x0001000003037824 */ /* 0x001fcc00078e00ff */
[----:B------:R-:W0:Y:S02]  /*5970*/  F2I.FTZ.TRUNC.NTZ R3, R3 ;  /* 0x0000000300037305 */ /* 0x000e24000021f100 */
[----:B0-----:R0:W-:Y:S01]  /*5980*/  STG.E desc[UR36][R16.64], R3 ;  /* 0x0000000310007986 */ /* 0x0011e2000c101924 */
[----:B------:R-:W-:Y:S05]  /*5990*/  BRA `(.L_x_4121) ;  /* 0x0000000c004c7947 */ /* 0x000fea0003800000 */
.L_x_4122:
[----:B0-----:R-:W-:-:S06]  /*59a0*/  IMAD.U32 R3, R3, 0x10000, RZ ;  /* 0x0001000003037824 */ /* 0x001fcc00078e00ff */
[----:B------:R-:W0:Y:S02]  /*59b0*/  F2I.FTZ.TRUNC.NTZ R3, R3 ;  /* 0x0000000300037305 */ /* 0x000e24000021f100 */
[----:B0-----:R0:W-:Y:S01]  /*59c0*/  STG.E.U16 desc[UR36][R16.64], R3 ;  /* 0x0000000310007986 */ /* 0x0011e2000c101524 */
[----:B------:R-:W-:Y:S05]  /*59d0*/  BRA `(.L_x_4121) ;  /* 0x0000000c003c7947 */ /* 0x000fea0003800000 */
.L_x_4117:
        /* <DEDUP_REMOVED lines=9> */
.L_x_4125:
[----:B0-----:R-:W-:-:S05]  /*5a70*/  IMAD.U32 R0, R3, 0x10000, RZ ;  /* 0x0001000003007824 */ /* 0x001fca00078e00ff */
[----:B------:R-:W-:-:S05]  /*5a80*/  F2FP.F16.F32.PACK_AB R0, RZ, R0 ;  /* 0x00000000ff00723e */ /* 0x000fca00000000ff */
[----:B------:R0:W-:Y:S01]  /*5a90*/  STG.E.U16 desc[UR36][R16.64], R0 ;  /* 0x0000000010007986 */ /* 0x0001e2000c101524 */
[----:B------:R-:W-:Y:S05]  /*5aa0*/  BRA `(.L_x_4121) ;  /* 0x0000000c00087947 */ /* 0x000fea0003800000 */
.L_x_4124:
        /* <DEDUP_REMOVED lines=10> */
.L_x_4127:
[----:B0-----:R-:W-:-:S05]  /*5b50*/  IMAD.U32 R3, R3, 0x10000, RZ ;  /* 0x0001000003037824 */ /* 0x001fca00078e00ff */
[----:B------:R-:W-:-:S04]  /*5b60*/  F2FP.F16.F32.PACK_AB R3, RZ, R3 ;  /* 0x00000003ff03723e */ /* 0x000fc800000000ff */
[----:B------:R-:W-:-:S05]  /*5b70*/  PRMT R3, R3, 0x5410, RZ ;  /* 0x0000541003037816 */ /* 0x000fca00000000ff */
[----:B------:R0:W-:Y:S01]  /*5b80*/  STG.E desc[UR36][R16.64], R3 ;  /* 0x0000000310007986 */ /* 0x0001e2000c101924 */
[----:B------:R-:W-:Y:S05]  /*5b90*/  BRA `(.L_x_4121) ;  /* 0x0000000800cc7947 */ /* 0x000fea0003800000 */
.L_x_4126:
[----:B0-----:R-:W-:-:S04]  /*5ba0*/  IMAD.U32 R2, R3, 0x10000, RZ ;  /* 0x0001000003027824 */ /* 0x001fc800078e00ff */
[----:B------:R-:W-:-:S06]  /*5bb0*/  FMUL.FTZ R2, R2, 1 ;  /* 0x3f80000002027820 */ /* 0x000fcc0000410000 */
[----:B------:R-:W0:Y:S02]  /*5bc0*/  F2F.F64.F32 R2, R2 ;  /* 0x0000000200027310 */ /* 0x000e240000201800 */
[----:B0-----:R0:W-:Y:S01]  /*5bd0*/  STG.E.64 desc[UR36][R16.64], R2 ;  /* 0x0000000210007986 */ /* 0x0011e2000c101b24 */
[----:B------:R-:W-:Y:S05]  /*5be0*/  BRA `(.L_x_4121) ;  /* 0x0000000800b87947 */ /* 0x000fea0003800000 */
.L_x_4116:
        /* <DEDUP_REMOVED lines=13> */
.L_x_4130:
[----:B0-----:R-:W-:Y:S01]  /*5cc0*/  IMAD.U32 R3, R3, 0x10000, RZ ;  /* 0x0001000003037824 */ /* 0x001fe200078e00ff */
[----:B------:R-:W-:-:S03]  /*5cd0*/  CS2R R6, SRZ ;  /* 0x0000000000067805 */ /* 0x000fc6000001ff00 */
[----:B------:R-:W-:-:S04]  /*5ce0*/  FMUL.FTZ R3, R3, 1 ;  /* 0x3f80000003037820 */ /* 0x000fc80000410000 */
[----:B------:R-:W0:Y:S02]  /*5cf0*/  F2F.F64.F32 R4, R3 ;  /* 0x0000000300047310 */ /* 0x000e240000201800 */
[----:B0-----:R0:W-:Y:S01]  /*5d00*/  STG.E.128 desc[UR36][R16.64], R4 ;  /* 0x0000000410007986 */ /* 0x0011e2000c101d24 */
[----:B------:R-:W-:Y:S05]  /*5d10*/  BRA `(.L_x_4121) ;  /* 0x00000008006c7947 */ /* 0x000fea0003800000 */
.L_x_4129:
        /* <DEDUP_REMOVED lines=21> */
.L_x_4134:
[----:B------:R-:W-:Y:S05]  /*5e70*/  BSYNC B0 ;  /* 0x0000000000007941 */ /* 0x000fea0003800000 */
.L_x_4133:
[----:B------:R-:W-:-:S05]  /*5e80*/  LOP3.LUT R3, R0, R3, RZ, 0xfc, !PT ;  /* 0x0000000300037212 */ /* 0x000fca00078efcff */
[----:B------:R0:W-:Y:S01]  /*5e90*/  STG.E.U8 desc[UR36][R16.64], R3 ;  /* 0x0000000310007986 */ /* 0x0001e2000c101124 */
[----:B------:R-:W-:Y:S05]  /*5ea0*/  BRA `(.L_x_4121) ;  /* 0x0000000800087947 */ /* 0x000fea0003800000 */
.L_x_4132:
        /* <DEDUP_REMOVED lines=13> */
.L_x_4136:
[----:B------:R-:W-:Y:S01]  /*5f80*/  IMAD.MOV.U32 R0, RZ, RZ, 0x7f ;  /* 0x0000007fff007424 */ /* 0x000fe200078e00ff */
[----:B------:R-:W-:-:S04]  /*5f90*/  ISETP.GT.U32.AND P0, PT, R2, 0x7f800000, PT ;  /* 0x7f8000000200780c */ /* 0x000fc80003f04070 */
[----:B------:R-:W-:-:S09]  /*5fa0*/  SEL R0, R0, 0x7c, P0 ;  /* 0x0000007c00007807 */ /* 0x000fd20000000000 */
.L_x_4137:
[----:B------:R-:W-:Y:S05]  /*5fb0*/  BSYNC B0 ;  /* 0x0000000000007941 */ /* 0x000fea0003800000 */
.L_x_4135:
[----:B------:R-:W-:-:S04]  /*5fc0*/  LOP3.LUT R2, R3, 0x80000000, RZ, 0xc0, !PT ;  /* 0x8000000003027812 */ /* 0x000fc800078ec0ff */
[----:B------:R-:W-:-:S04]  /*5fd0*/  SHF.R.U32.HI R3, RZ, 0x18, R2 ;  /* 0x00000018ff037819 */ /* 0x000fc80000011602 */
[----:B------:R-:W-:-:S05]  /*5fe0*/  LOP3.LUT R3, R0, R3, RZ, 0xfc, !PT ;  /* 0x0000000300037212 */ /* 0x000fca00078efcff */
[----:B------:R0:W-:Y:S01]  /*5ff0*/  STG.E.U8 desc[UR36][R16.64], R3 ;  /* 0x0000000310007986 */ /* 0x0001e2000c101124 */
[----:B------:R-:W-:Y:S05]  /*6000*/  BRA `(.L_x_4121) ;  /* 0x0000000400b07947 */ /* 0x000fea0003800000 */
.L_x_4131:
[----:B0-----:R0:W-:Y:S01]  /*6010*/  STG.E.U16 desc[UR36][R16.64], R3 ;  /* 0x0000000310007986 */ /* 0x0011e2000c101524 */
[----:B------:R-:W-:Y:S05]  /*6020*/  BRA `(.L_x_4121) ;  /* 0x0000000400a87947 */ /* 0x000fea0003800000 */
.L_x_4128:
        /* <DEDUP_REMOVED lines=12> */
.L_x_4140:
        /* <DEDUP_REMOVED lines=17> */
.L_x_4143:
[----:B------:R-:W-:-:S04]  /*6200*/  LOP3.LUT R2, R3, 0x80000000, RZ, 0xc0, !PT ;  /* 0x8000000003027812 */ /* 0x000fc800078ec0ff */
[----:B------:R-:W-:-:S04]  /*6210*/  SHF.R.U32.HI R3, RZ, 0x18, R2 ;  /* 0x00000018ff037819 */ /* 0x000fc80000011602 */
[----:B------:R-:W-:-:S04]  /*6220*/  LOP3.LUT R0, R0, R3, RZ, 0xfc, !PT ;  /* 0x0000000300007212 */ /* 0x000fc800078efcff */
[----:B------:R-:W-:-:S07]  /*6230*/  PRMT R8, R0, 0x7610, R8 ;  /* 0x0000761000087816 */ /* 0x000fce0000000008 */
.L_x_4142:
[----:B------:R-:W-:Y:S05]  /*6240*/  BSYNC B0 ;  /* 0x0000000000007941 */ /* 0x000fea0003800000 */
.L_x_4141:
[----:B------:R3:W-:Y:S01]  /*6250*/  STG.E.U8 desc[UR36][R16.64], R8 ;  /* 0x0000000810007986 */ /* 0x0007e2000c101124 */
[----:B------:R-:W-:Y:S05]  /*6260*/  BRA `(.L_x_4121) ;  /* 0x0000000400187947 */ /* 0x000fea0003800000 */
.L_x_4139:
        /* <DEDUP_REMOVED lines=17> */
.L_x_4146:
[----:B------:R-:W-:-:S04]  /*6380*/  LOP3.LUT R2, R3, 0x80000000, RZ, 0xc0, !PT ;  /* 0x8000000003027812 */ /* 0x000fc800078ec0ff */
[----:B------:R-:W-:-:S04]  /*6390*/  SHF.R.U32.HI R3, RZ, 0x18, R2 ;  /* 0x00000018ff037819 */ /* 0x000fc80000011602 */
[----:B------:R-:W-:-:S04]  /*63a0*/  LOP3.LUT R0, R0, R3, RZ, 0xfc, !PT ;  /* 0x0000000300007212 */ /* 0x000fc800078efcff */
[----:B------:R-:W-:-:S07]  /*63b0*/  PRMT R8, R0, 0x7610, R8 ;  /* 0x0000761000087816 */ /* 0x000fce0000000008 */
.L_x_4145:
[----:B------:R-:W-:Y:S05]  /*63c0*/  BSYNC B0 ;  /* 0x0000000000007941 */ /* 0x000fea0003800000 */
.L_x_4144:
[----:B------:R0:W-:Y:S01]  /*63d0*/  STG.E.U8 desc[UR36][R16.64], R8 ;  /* 0x0000000810007986 */ /* 0x0001e2000c101124 */
[----:B------:R-:W-:Y:S05]  /*63e0*/  BRA `(.L_x_4121) ;  /* 0x0000000000b87947 */ /* 0x000fea0003800000 */
.L_x_4138:
        /* <DEDUP_REMOVED lines=22> */
.L_x_4120:
[----:B------:R-:W-:Y:S01]  /*6550*/  MOV R0, 0x0 ;  /* 0x0000000000007802 */ /* 0x000fe20000000f00 */
[----:B------:R-:W-:Y:S01]  /*6560*/  ULDC.64 UR4, c[0x4][0x128] ;  /* 0x01004a0000047ab9 */ /* 0x000fe20000000a00 */
[----:B------:R-:W-:Y:S01]  /*6570*/  ULDC.64 UR6, c[0x4][0x40] ;  /* 0x0100100000067ab9 */ /* 0x000fe20000000a00 */
[----:B------:R-:W-:Y:S01]  /*6580*/  IMAD.U32 R4, RZ, RZ, UR4 ;  /* 0x00000004ff047e24 */ /* 0x000fe2000f8e00ff */
[----:B0-----:R0:W1:Y:S01]  /*6590*/  LDC.64 R2, c[0x4][R0] ;  /* 0x0100000000027b82 */ /* 0x0010620000000a00 */
        /* <DEDUP_REMOVED lines=11> */
.L_x_4149:
[----:B------:R-:W-:Y:S05]  /*6650*/  BRA `(.L_x_4121) ;  /* 0x00000000001c7947 */ /* 0x000fea0003800000 */
.L_x_4148:
[----:B0-----:R-:W-:-:S06]  /*6660*/  IMAD.U32 R3, R3, 0x10000, RZ ;  /* 0x0001000003037824 */ /* 0x001fcc00078e00ff */
[----:B------:R-:W0:Y:S02]  /*6670*/  F2I.U64.TRUNC R2, R3 ;  /* 0x0000000300027311 */ /* 0x000e24000020d800 */
[----:B0-----:R2:W-:Y:S01]  /*6680*/  STG.E.64 desc[UR36][R16.64], R2 ;  /* 0x0000000210007986 */ /* 0x0015e2000c101b24 */
[----:B------:R-:W-:Y:S05]  /*6690*/  BRA `(.L_x_4121) ;  /* 0x00000000000c7947 */ /* 0x000fea0003800000 */
.L_x_4147:
[----:B0-----:R-:W-:-:S06]  /*66a0*/  IMAD.U32 R3, R3, 0x10000, RZ ;  /* 0x0001000003037824 */ /* 0x001fcc00078e00ff */
[----:B------:R-:W0:Y:S02]  /*66b0*/  F2I.FTZ.U32.TRUNC.NTZ R3, R3 ;  /* 0x0000000300037305 */ /* 0x000e24000021f000 */
[----:B0-----:R0:W-:Y:S02]  /*66c0*/  STG.E desc[UR36][R16.64], R3 ;  /* 0x0000000310007986 */ /* 0x0011e4000c101924 */
.L_x_4121:
[----:B------:R-:W-:-:S07]  /*66d0*/  VIADD R19, R19, 0x80 ;  /* 0x0000008013137836 */ /* 0x000fce0000000000 */
.L_x_4081:
[----:B------:R-:W-:Y:S05]  /*66e0*/  BSYNC B6 ;  /* 0x0000000000067941 */ /* 0x000fea0003800000 */
.L_x_4080:
        /* <DEDUP_REMOVED lines=307> */
.L_x_4152:
        /* <DEDUP_REMOVED lines=22> */
.L_x_4156:
[----:B------:R-:W2:Y:S02]  /*7b80*/  LDG.E.U8 R2, desc[UR36][R2.64] ;  /* 0x0000002402027981 */ /* 0x000ea4000c1e1100 */
[----:B--2---:R-:W-:-:S04]  /*7b90*/  I2FP.F32.U32 R0, R2 ;  /* 0x0000000200007245 */ /* 0x004fc80000201000 */
[----:B------:R-:W-:Y:S01]  /*7ba0*/  F2FP.BF16.F32.PACK_AB R0, RZ, R0 ;  /* 0x00000000ff00723e */ /* 0x000fe200000010ff */
[----:B------:R-:W-:Y:S06]  /*7bb0*/  BRA `(.L_x_4158) ;  /* 0x0000000c00907947 */ /* 0x000fec0003800000 */
.L_x_4155:
        /* <DEDUP_REMOVED lines=10> */
.L_x_4160:
[----:B------:R-:W2:Y:S02]  /*7c60*/  LDG.E R2, desc[UR36][R2.64] ;  /* 0x0000002402027981 */ /* 0x000ea4000c1e1900 */
[----:B--2---:R-:W-:-:S04]  /*7c70*/  I2FP.F32.S32 R0, R2 ;  /* 0x0000000200007245 */ /* 0x004fc80000201400 */
[----:B------:R-:W-:Y:S01]  /*7c80*/  F2FP.BF16.F32.PACK_AB R0, RZ, R0 ;  /* 0x00000000ff00723e */ /* 0x000fe200000010ff */
[----:B------:R-:W-:Y:S06]  /*7c90*/  BRA `(.L_x_4158) ;  /* 0x0000000c00587947 */ /* 0x000fec0003800000 */
.L_x_4159:
[----:B------:R-:W2:Y:S02]  /*7ca0*/  LDG.E.U16 R2, desc[UR36][R2.64] ;  /* 0x0000002402027981 */ /* 0x000ea4000c1e1500 */
[----:B--2---:R-:W0:Y:S02]  /*7cb0*/  I2F.S16 R0, R2 ;  /* 0x0000000200007306 */ /* 0x004e240000101400 */
[----:B0-----:R-:W-:Y:S01]  /*7cc0*/  F2FP.BF16.F32.PACK_AB R0, RZ, R0 ;  /* 0x00000000ff00723e */ /* 0x001fe200000010ff */
[----:B------:R-:W-:Y:S06]  /*7cd0*/  BRA `(.L_x_4158) ;  /* 0x0000000c00487947 */ /* 0x000fec0003800000 */
.L_x_4154:
        /* <DEDUP_REMOVED lines=9> */
.L_x_4162:
[----:B------:R-:W2:Y:S02]  /*7d70*/  LDG.E.U16 R0, desc[UR36][R2.64] ;  /* 0x0000002402007981 */ /* 0x000ea4000c1e1500 */
[----:B--2---:R-:W-:-:S05]  /*7d80*/  HADD2.F32 R0, -RZ, R0.H0_H0 ;  /* 0x20000000ff007230 */ /* 0x004fca0000004100 */
[----:B------:R-:W-:Y:S01]  /*7d90*/  F2FP.BF16.F32.PACK_AB R0, RZ, R0 ;  /* 0x00000000ff00723e */ /* 0x000fe200000010ff */
[----:B------:R-:W-:Y:S06]  /*7da0*/  BRA `(.L_x_4158) ;  /* 0x0000000c00147947 */ /* 0x000fec0003800000 */
.L_x_4161:
        /* <DEDUP_REMOVED lines=9> */
.L_x_4164:
[----:B------:R-:W2:Y:S02]  /*7e40*/  LDG.E.U16 R2, desc[UR36][R2.64] ;  /* 0x0000002402027981 */ /* 0x000ea4000c1e1500 */
[----:B--2---:R-:W-:-:S05]  /*7e50*/  HADD2.F32 R0, -RZ, R2.H0_H0 ;  /* 0x20000002ff007230 */ /* 0x004fca0000004100 */
[----:B------:R-:W-:Y:S01]  /*7e60*/  F2FP.BF16.F32.PACK_AB R0, RZ, R0 ;  /* 0x00000000ff00723e */ /* 0x000fe200000010ff */
[----:B------:R-:W-:Y:S06]  /*7e70*/  BRA `(.L_x_4158) ;  /* 0x0000000800e07947 */ /* 0x000fec0003800000 */
.L_x_4163:
        /* <DEDUP_REMOVED lines=8> */
.L_x_4153:
        /* <DEDUP_REMOVED lines=13> */
.L_x_4167:
        /* <DEDUP_REMOVED lines=8> */
.L_x_4166:
        /* <DEDUP_REMOVED lines=28> */
.L_x_4169:
        /* <DEDUP_REMOVED lines=15> */
.L_x_4168:
[----:B------:R0:W5:Y:S01]  /*8300*/  LDG.E.U16 R0, desc[UR36][R2.64] ;  /* 0x0000002402007981 */ /* 0x000162000c1e1500 */
[----:B------:R-:W-:Y:S05]  /*8310*/  BRA `(.L_x_4158) ;  /* 0x0000000400b87947 */ /* 0x000fea0003800000 */
.L_x_4165:
        /* <DEDUP_REMOVED lines=12> */
.L_x_4172:
        /* <DEDUP_REMOVED lines=21> */
.L_x_4176:
[----:B------:R-:W-:Y:S05]  /*8530*/  BSYNC B1 ;  /* 0x0000000000017941 */ /* 0x000fea0003800000 */
.L_x_4175:
[----:B------:R-:W-:Y:S01]  /*8540*/  LEA R3, R0, 0x3b800000, 0x17 ;  /* 0x3b80000000037811 */ /* 0x000fe200078eb8ff */
[----:B------:R-:W-:-:S05]  /*8550*/  IMAD.SHL.U32 R0, R2, 0x100000, RZ ;  /* 0x0010000002007824 */ /* 0x000fca00078e00ff */
[----:B------:R-:W-:-:S07]  /*8560*/  LOP3.LUT R0, R3, R0, R4, 0xfe, !PT ;  /* 0x0000000003007212 */ /* 0x000fce00078efe04 */
.L_x_4174:
[----:B------:R-:W-:Y:S05]  /*8570*/  BSYNC B0 ;  /* 0x0000000000007941 */ /* 0x000fea0003800000 */
.L_x_4173:
[----:B------:R-:W-:Y:S01]  /*8580*/  F2FP.BF16.F32.PACK_AB R0, RZ, R0 ;  /* 0x00000000ff00723e */ /* 0x000fe200000010ff */
[----:B------:R-:W-:Y:S06]  /*8590*/  BRA `(.L_x_4158) ;  /* 0x0000000400187947 */ /* 0x000fec0003800000 */
.L_x_4171:
        /* <DEDUP_REMOVED lines=21> */
.L_x_4180:
[----:B------:R-:W-:Y:S05]  /*86f0*/  BSYNC B1 ;  /* 0x0000000000017941 */ /* 0x000fea0003800000 */
.L_x_4179:
[----:B------:R-:W-:Y:S01]  /*8700*/  LEA R3, R0, 0x37800000, 0x17 ;  /* 0x3780000000037811 */ /* 0x000fe200078eb8ff */
[----:B------:R-:W-:-:S05]  /*8710*/  IMAD.SHL.U32 R0, R2, 0x200000, RZ ;  /* 0x0020000002007824 */ /* 0x000fca00078e00ff */
[----:B------:R-:W-:-:S07]  /*8720*/  LOP3.LUT R0, R3, R0, R4, 0xfe, !PT ;  /* 0x0000000003007212 */ /* 0x000fce00078efe04 */
.L_x_4178:
[----:B------:R-:W-:Y:S05]  /*8730*/  BSYNC B0 ;  /* 0x0000000000007941 */ /* 0x000fea0003800000 */
.L_x_4177:
[----:B------:R-:W-:Y:S01]  /*8740*/  F2FP.BF16.F32.PACK_AB R0, RZ, R0 ;  /* 0x00000000ff00723e */ /* 0x000fe200000010ff */
[----:B------:R-:W-:Y:S06]  /*8750*/  BRA `(.L_x_4158) ;  /* 0x0000000000a87947 */ /* 0x000fec0003800000 */
.L_x_4170:
        /* <DEDUP_REMOVED lines=14> */
.L_x_4184:
[----:B------:R-:W-:Y:S05]  /*8840*/  BSYNC B0 ;  /* 0x0000000000007941 */ /* 0x000fea0003800000 */
.L_x_4183:
[----:B------:R-:W-:Y:S01]  /*8850*/  F2FP.BF16.F32.PACK_AB R0, RZ, R0 ;  /* 0x00000000ff00723e */ /* 0x000fe200000010ff */
[----:B------:R-:W-:Y:S06]  /*8860*/  BRA `(.L_x_4158) ;  /* 0x0000000000647947 */ /* 0x000fec0003800000 */
.L_x_4157:
        /* <DEDUP_REMOVED lines=16> */
.L_x_4185:
[----:B------:R-:W-:Y:S01]  /*8970*/  PRMT R0, RZ, 0x7610, R0 ;  /* 0x00007610ff007816 */ /* 0x000fe20000000000 */
[----:B------:R-:W-:Y:S06]  /*8980*/  BRA `(.L_x_4158) ;  /* 0x00000000001c7947 */ /* 0x000fec0003800000 */
.L_x_4182:
[----:B------:R-:W2:Y:S02]  /*8990*/  LDG.E.64 R2, desc[UR36][R2.64] ;  /* 0x0000002402027981 */ /* 0x000ea4000c1e1b00 */
[----:B--2---:R-:W0:Y:S02]  /*89a0*/  I2F.U64 R0, R2 ;  /* 0x0000000200007312 */ /* 0x004e240000301000 */
[----:B0-----:R-:W-:Y:S01]  /*89b0*/  F2FP.BF16.F32.PACK_AB R0, RZ, R0 ;  /* 0x00000000ff00723e */ /* 0x001fe200000010ff */
[----:B------:R-:W-:Y:S06]  /*89c0*/  BRA `(.L_x_4158) ;  /* 0x00000000000c7947 */ /* 0x000fec0003800000 */
.L_x_4181:
[----:B------:R-:W2:Y:S02]  /*89d0*/  LDG.E R2, desc[UR36][R2.64] ;  /* 0x0000002402027981 */ /* 0x000ea4000c1e1900 */
[----:B--2---:R-:W-:-:S04]  /*89e0*/  I2FP.F32.U32 R0, R2 ;  /* 0x0000000200007245 */ /* 0x004fc80000201000 */
[----:B------:R-:W-:-:S07]  /*89f0*/  F2FP.BF16.F32.PACK_AB R0, RZ, R0 ;  /* 0x00000000ff00723e */ /* 0x000fce00000010ff */
.L_x_4158:
        /* <DEDUP_REMOVED lines=27> */
.L_x_4189:
[----:B0-----:R-:W-:-:S06]  /*8bb0*/  IMAD.U32 R3, R3, 0x10000, RZ ;  /* 0x0001000003037824 */ /* 0x001fcc00078e00ff */
[----:B------:R-:W0:Y:S02]  /*8bc0*/  F2I.S64.TRUNC R2, R3 ;  /* 0x0000000300027311 */ /* 0x000e24000020d900 */
[----:B0-----:R3:W-:Y:S01]  /*8bd0*/  STG.E.U8 desc[UR36][R16.64], R2 ;  /* 0x0000000210007986 */ /* 0x0017e2000c101124 */
[----:B------:R-:W-:Y:S05]  /*8be0*/  BRA `(.L_x_4191) ;  /* 0x0000000c00847947 */ /* 0x000fea0003800000 */
.L_x_4188:
        /* <DEDUP_REMOVED lines=10> */
.L_x_4193:
[----:B0-----:R-:W-:-:S06]  /*8c90*/  IMAD.U32 R3, R3, 0x10000, RZ ;  /* 0x0001000003037824 */ /* 0x001fcc00078e00ff */
[----:B------:R-:W0:Y:S02]  /*8ca0*/  F2I.FTZ.TRUNC.NTZ R3, R3 ;  /* 0x0000000300037305 */ /* 0x000e24000021f100 */
[----:B0-----:R2:W-:Y:S01]  /*8cb0*/  STG.E desc[UR36][R16.64], R3 ;  /* 0x0000000310007986 */ /* 0x0015e2000c101924 */
[----:B------:R-:W-:Y:S05]  /*8cc0*/  BRA `(.L_x_4191) ;  /* 0x0000000c004c7947 */ /* 0x000fea0003800000 */
.L_x_4192:
[----:B0-----:R-:W-:-:S06]  /*8cd0*/  IMAD.U32 R3, R3, 0x10000, RZ ;  /* 0x0001000003037824 */ /* 0x001fcc00078e00ff */
[----:B------:R-:W0:Y:S02]  /*8ce0*/  F2I.FTZ.TRUNC.NTZ R3, R3 ;  /* 0x0000000300037305 */ /* 0x000e24000021f100 */
[----:B0-----:R0:W-:Y:S01]  /*8cf0*/  STG.E.U16 desc[UR36][R16.64], R3 ;  /* 0x0000000310007986 */ /* 0x0011e2000c101524 */
[----:B------:R-:W-:Y:S05]  /*8d00*/  BRA `(.L_x_4191) ;  /* 0x0000000c003c7947 */ /* 0x000fea0003800000 */
.L_x_4187:
        /* <DEDUP_REMOVED lines=9> */
.L_x_4195:
[----:B0-----:R-:W-:-:S05]  /*8da0*/  IMAD.U32 R0, R3, 0x10000, RZ ;  /* 0x0001000003007824 */ /* 0x001fca00078e00ff */
[----:B------:R-:W-:-:S05]  /*8db0*/  F2FP.F16.F32.PACK_AB R0, RZ, R0 ;  /* 0x00000000ff00723e */ /* 0x000fca00000000ff */
[----:B------:R0:W-:Y:S01]  /*8dc0*/  STG.E.U16 desc[UR36][R16.64], R0 ;  /* 0x0000000010007986 */ /* 0x0001e2000c101524 */
[----:B------:R-:W-:Y:S05]  /*8dd0*/  BRA `(.L_x_4191) ;  /* 0x0000000c00087947 */ /* 0x000fea0003800000 */
.L_x_4194:
        /* <DEDUP_REMOVED lines=10> */
.L_x_4197:
[----:B0-----:R-:W-:-:S05]  /*8e80*/  IMAD.U32 R3, R3, 0x10000, RZ ;  /* 0x0001000003037824 */ /* 0x001fca00078e00ff */
[----:B------:R-:W-:-:S04]  /*8e90*/  F2FP.F16.F32.PACK_AB R3, RZ, R3 ;  /* 0x00000003ff03723e */ /* 0x000fc800000000ff */
[----:B------:R-:W-:-:S05]  /*8ea0*/  PRMT R3, R3, 0x5410, RZ ;  /* 0x0000541003037816 */ /* 0x000fca00000000ff */
[----:B------:R0:W-:Y:S01]  /*8eb0*/  STG.E desc[UR36][R16.64], R3 ;  /* 0x0000000310007986 */ /* 0x0001e2000c101924 */
[----:B------:R-:W-:Y:S05]  /*8ec0*/  BRA `(.L_x_4191) ;  /* 0x0000000800cc7947 */ /* 0x000fea0003800000 */
.L_x_4196:
[----:B0-----:R-:W-:-:S04]  /*8ed0*/  IMAD.U32 R2, R3, 0x10000, RZ ;  /* 0x0001000003027824 */ /* 0x001fc800078e00ff */
[----:B------:R-:W-:-:S06]  /*8ee0*/  FMUL.FTZ R2, R2, 1 ;  /* 0x3f80000002027820 */ /* 0x000fcc0000410000 */
[----:B------:R-:W0:Y:S02]  /*8ef0*/  F2F.F64.F32 R2, R2 ;  /* 0x0000000200027310 */ /* 0x000e240000201800 */
[----:B0-----:R0:W-:Y:S01]  /*8f00*/  STG.E.64 desc[UR36][R16.64], R2 ;  /* 0x0000000210007986 */ /* 0x0011e2000c101b24 */
[----:B------:R-:W-:Y:S05]  /*8f10*/  BRA `(.L_x_4191) ;  /* 0x0000000800b87947 */ /* 0x000fea0003800000 */
.L_x_4186:
        /* <DEDUP_REMOVED lines=13> */
.L_x_4200:
[----:B0-----:R-:W-:Y:S01]  /*8ff0*/  IMAD.U32 R3, R3, 0x10000, RZ ;  /* 0x0001000003037824 */ /* 0x001fe200078e00ff */
[----:B------:R-:W-:-:S03]  /*9000*/  CS2R R6, SRZ ;  /* 0x0000000000067805 */ /* 0x000fc6000001ff00 */
[----:B------:R-:W-:-:S04]  /*9010*/  FMUL.FTZ R3, R3, 1 ;  /* 0x3f80000003037820 */ /* 0x000fc80000410000 */
[----:B------:R-:W0:Y:S02]  /*9020*/  F2F.F64.F32 R4, R3 ;  /* 0x0000000300047310 */ /* 0x000e240000201800 */
[----:B0-----:R0:W-:Y:S01]  /*9030*/  STG.E.128 desc[UR36][R16.64], R4 ;  /* 0x0000000410007986 */ /* 0x0011e2000c101d24 */
[----:B------:R-:W-:Y:S05]  /*9040*/  BRA `(.L_x_4191) ;  /* 0x00000008006c7947 */ /* 0x000fea0003800000 */
.L_x_4199:
        /* <DEDUP_REMOVED lines=21> */
.L_x_4204:
[----:B------:R-:W-:Y:S05]  /*91a0*/  BSYNC B0 ;  /* 0x0000000000007941 */ /* 0x000fea0003800000 */
.L_x_4203:
[----:B------:R-:W-:-:S05]  /*91b0*/  LOP3.LUT R3, R0, R3, RZ, 0xfc, !PT ;  /* 0x0000000300037212 */ /* 0x000fca00078efcff */
[----:B------:R0:W-:Y:S01]  /*91c0*/  STG.E.U8 desc[UR36][R16.64], R3 ;  /* 0x0000000310007986 */ /* 0x0001e2000c101124 */
[----:B------:R-:W-:Y:S05]  /*91d0*/  BRA `(.L_x_4191) ;  /* 0x0000000800087947 */ /* 0x000fea0003800000 */
.L_x_4202:
        /* <DEDUP_REMOVED lines=13> */
.L_x_4206:
[----:B------:R-:W-:Y:S01]  /*92b0*/  IMAD.MOV.U32 R0, RZ, RZ, 0x7f ;  /* 0x0000007fff007424 */ /* 0x000fe200078e00ff */
[----:B------:R-:W-:-:S04]  /*92c0*/  ISETP.GT.U32.AND P0, PT, R2, 0x7f800000, PT ;  /* 0x7f8000000200780c */ /* 0x000fc80003f04070 */
[----:B------:R-:W-:-:S09]  /*92d0*/  SEL R0, R0, 0x7c, P0 ;  /* 0x0000007c00007807 */ /* 0x000fd20000000000 */
.L_x_4207:
[----:B------:R-:W-:Y:S05]  /*92e0*/  BSYNC B0 ;  /* 0x0000000000007941 */ /* 0x000fea0003800000 */
.L_x_4205:
[----:B------:R-:W-:-:S04]  /*92f0*/  LOP3.LUT R2, R3, 0x80000000, RZ, 0xc0, !PT ;  /* 0x8000000003027812 */ /* 0x000fc800078ec0ff */
[----:B------:R-:W-:-:S04]  /*9300*/  SHF.R.U32.HI R3, RZ, 0x18, R2 ;  /* 0x00000018ff037819 */ /* 0x000fc80000011602 */
[----:B------:R-:W-:-:S05]  /*9310*/  LOP3.LUT R3, R0, R3, RZ, 0xfc, !PT ;  /* 0x0000000300037212 */ /* 0x000fca00078efcff */
[----:B------:R0:W-:Y:S01]  /*9320*/  STG.E.U8 desc[UR36][R16.64], R3 ;  /* 0x0000000310007986 */ /* 0x0001e2000c101124 */
[----:B------:R-:W-:Y:S05]  /*9330*/  BRA `(.L_x_4191) ;  /* 0x0000000400b07947 */ /* 0x000fea0003800000 */
.L_x_4201:
[----:B0-----:R0:W-:Y:S01]  /*9340*/  STG.E.U16 desc[UR36][R16.64], R3 ;  /* 0x0000000310007986 */ /* 0x0011e2000c101524 */
[----:B------:R-:W-:Y:S05]  /*9350*/  BRA `(.L_x_4191) ;  /* 0x0000000400a87947 */ /* 0x000fea0003800000 */
.L_x_4198:
        /* <DEDUP_REMOVED lines=12> */
.L_x_4210:
        /* <DEDUP_REMOVED lines=17> */
.L_x_4213:
[----:B------:R-:W-:-:S04]  /*9530*/  LOP3.LUT R2, R3, 0x80000000, RZ, 0xc0, !PT ;  /* 0x8000000003027812 */ /* 0x000fc800078ec0ff */
[----:B------:R-:W-:-:S04]  /*9540*/  SHF.R.U32.HI R3, RZ, 0x18, R2 ;  /* 0x00000018ff037819 */ /* 0x000fc80000011602 */
[----:B------:R-:W-:-:S04]  /*9550*/  LOP3.LUT R0, R0, R3, RZ, 0xfc, !PT ;  /* 0x0000000300007212 */ /* 0x000fc800078efcff */
[----:B------:R-:W-:-:S07]  /*9560*/  PRMT R8, R0, 0x7610, R8 ;  /* 0x0000761000087816 */ /* 0x000fce0000000008 */
.L_x_4212:
[----:B------:R-:W-:Y:S05]  /*9570*/  BSYNC B0 ;  /* 0x0000000000007941 */ /* 0x000fea0003800000 */
.L_x_4211:
[----:B------:R0:W-:Y:S01]  /*9580*/  STG.E.U8 desc[UR36][R16.64], R8 ;  /* 0x0000000810007986 */ /* 0x0001e2000c101124 */
[----:B------:R-:W-:Y:S05]  /*9590*/  BRA `(.L_x_4191) ;  /* 0x0000000400187947 */ /* 0x000fea0003800000 */
.L_x_4209:
        /* <DEDUP_REMOVED lines=17> */
.L_x_4216:
[----:B------:R-:W-:-:S04]  /*96b0*/  LOP3.LUT R2, R3, 0x80000000, RZ, 0xc0, !PT ;  /* 0x8000000003027812 */ /* 0x000fc800078ec0ff */
[----:B------:R-:W-:-:S04]  /*96c0*/  SHF.R.U32.HI R3, RZ, 0x18, R2 ;  /* 0x00000018ff037819 */ /* 0x000fc80000011602 */
[----:B------:R-:W-:-:S04]  /*96d0*/  LOP3.LUT R0, R0, R3, RZ, 0xfc, !PT ;  /* 0x0000000300007212 */ /* 0x000fc800078efcff */
[----:B------:R-:W-:-:S07]  /*96e0*/  PRMT R8, R0, 0x7610, R8 ;  /* 0x0000761000087816 */ /* 0x000fce0000000008 */
.L_x_4215:
[----:B------:R-:W-:Y:S05]  /*96f0*/  BSYNC B0 ;  /* 0x0000000000007941 */ /* 0x000fea0003800000 */
.L_x_4214:
[----:B------:R0:W-:Y:S01]  /*9700*/  STG.E.U8 desc[UR36][R16.64], R8 ;  /* 0x0000000810007986 */ /* 0x0001e2000c101124 */
[----:B------:R-:W-:Y:S05]  /*9710*/  BRA `(.L_x_4191) ;  /* 0x0000000000b87947 */ /* 0x000fea0003800000 */
.L_x_4208:
        /* <DEDUP_REMOVED lines=22> */
.L_x_4190:
        /* <DEDUP_REMOVED lines=16> */
.L_x_4219:
[----:B------:R-:W-:Y:S05]  /*9980*/  BRA `(.L_x_4191) ;  /* 0x00000000001c7947 */ /* 0x000fea0003800000 */
.L_x_4218:
[----:B0-----:R-:W-:-:S06]  /*9990*/  IMAD.U32 R3, R3, 0x10000, RZ ;  /* 0x0001000003037824 */ /* 0x001fcc00078e00ff */
[----:B------:R-:W0:Y:S02]  /*99a0*/  F2I.U64.TRUNC R2, R3 ;  /* 0x0000000300027311 */ /* 0x000e24000020d800 */
[----:B0-----:R0:W-:Y:S01]  /*99b0*/  STG.E.64 desc[UR36][R16.64], R2 ;  /* 0x0000000210007986 */ /* 0x0011e2000c101b24 */
[----:B------:R-:W-:Y:S05]  /*99c0*/  BRA `(.L_x_4191) ;  /* 0x00000000000c7947 */ /* 0x000fea0003800000 */
.L_x_4217:
[----:B0-----:R-:W-:-:S06]  /*99d0*/  IMAD.U32 R3, R3, 0x10000, RZ ;  /* 0x0001000003037824 */ /* 0x001fcc00078e00ff */
[----:B------:R-:W0:Y:S02]  /*99e0*/  F2I.FTZ.U32.TRUNC.NTZ R3, R3 ;  /* 0x0000000300037305 */ /* 0x000e24000021f000 */
[----:B0-----:R0:W-:Y:S02]  /*99f0*/  STG.E desc[UR36][R16.64], R3 ;  /* 0x0000000310007986 */ /* 0x0011e4000c101924 */
.L_x_4191:
[----:B------:R-:W-:-:S07]  /*9a00*/  VIADD R19, R19, 0x80 ;  /* 0x0000008013137836 */ /* 0x000fce0000000000 */
.L_x_4151:
[----:B------:R-:W-:Y:S05]  /*9a10*/  BSYNC B6 ;  /* 0x0000000000067941 */ /* 0x000fea0003800000 */
.L_x_4150:
[----:B------:R-:W-:Y:S02]  /*9a20*/  ULDC UR4, c[0x0][0x210] ;  /* 0x0000840000047ab9 */ /* 0x000fe40000000800 */
[----:B------:R-:W-:-:S13]  /*9a30*/  ISETP.GE.AND P0, PT, R19, UR4, PT ;  /* 0x0000000413007c0c */ /* 0x000fda000bf06270 */
[----:B------:R-:W-:Y:S05]  /*9a40*/  @P0 EXIT ;  /* 0x000000000000094d */ /* 0x000fea0003800000 */
        /* <DEDUP_REMOVED lines=303> */
.L_x_4220:
        /* <DEDUP_REMOVED lines=22> */
.L_x_4224:
[----:B------:R-:W2:Y:S02]  /*aea0*/  LDG.E.U8 R2, desc[UR36][R2.64] ;  /* 0x0000002402027981 */ /* 0x000ea4000c1e1100 */
[----:B--2---:R-:W-:-:S04]  /*aeb0*/  I2FP.F32.U32 R0, R2 ;  /* 0x0000000200007245 */ /* 0x004fc80000201000 */
[----:B------:R-:W-:Y:S01]  /*aec0*/  F2FP.BF16.F32.PACK_AB R0, RZ, R0 ;  /* 0x00000000ff00723e */ /* 0x000fe200000010ff */
[----:B------:R-:W-:Y:S06]  /*aed0*/  BRA `(.L_x_4226) ;  /* 0x0000000c00907947 */ /* 0x000fec0003800000 */
.L_x_4223:
        /* <DEDUP_REMOVED lines=10> */
.L_x_4228:
[----:B------:R-:W2:Y:S02]  /*af80*/  LDG.E R2, desc[UR36][R2.64] ;  /* 0x0000002402027981 */ /* 0x000ea4000c1e1900 */
[----:B--2---:R-:W-:-:S04]  /*af90*/  I2FP.F32.S32 R0, R2 ;  /* 0x0000000200007245 */ /* 0x004fc80000201400 */
[----:B------:R-:W-:Y:S01]  /*afa0*/  F2FP.BF16.F32.PACK_AB R0, RZ, R0 ;  /* 0x00000000ff00723e */ /* 0x000fe200000010ff */
[----:B------:R-:W-:Y:S06]  /*afb0*/  BRA `(.L_x_4226) ;  /* 0x0000000c00587947 */ /* 0x000fec0003800000 */
.L_x_4227:
[----:B------:R-:W2:Y:S02]  /*afc0*/  LDG.E.U16 R2, desc[UR36][R2.64] ;  /* 0x0000002402027981 */ /* 0x000ea4000c1e1500 */
[----:B--2---:R-:W0:Y:S02]  /*afd0*/  I2F.S16 R0, R2 ;  /* 0x0000000200007306 */ /* 0x004e240000101400 */
[----:B0-----:R-:W-:Y:S01]  /*afe0*/  F2FP.BF16.F32.PACK_AB R0, RZ, R0 ;  /* 0x00000000ff00723e */ /* 0x001fe200000010ff */
[----:B------:R-:W-:Y:S06]  /*aff0*/  BRA `(.L_x_4226) ;  /* 0x0000000c00487947 */ /* 0x000fec0003800000 */
.L_x_4222:
        /* <DEDUP_REMOVED lines=9> */
.L_x_4230:
[----:B------:R-:W2:Y:S02]  /*b090*/  LDG.E.U16 R0, desc[UR36][R2.64] ;  /* 0x0000002402007981 */ /* 0x000ea4000c1e1500 */
[----:B--2---:R-:W-:-:S05]  /*b0a0*/  HADD2.F32 R0, -RZ, R0.H0_H0 ;  /* 0x20000000ff007230 */ /* 0x004fca0000004100 */
[----:B------:R-:W-:Y:S01]  /*b0b0*/  F2FP.BF16.F32.PACK_AB R0, RZ, R0 ;  /* 0x00000000ff00723e */ /* 0x000fe200000010ff */
[----:B------:R-:W-:Y:S06]  /*b0c0*/  BRA `(.L_x_4226) ;  /* 0x0000000c00147947 */ /* 0x000fec0003800000 */
.L_x_4229:
        /* <DEDUP_REMOVED lines=9> */
.L_x_4232:
[----:B------:R-:W2:Y:S02]  /*b160*/  LDG.E.U16 R2, desc[UR36][R2.64] ;  /* 0x0000002402027981 */ /* 0x000ea4000c1e1500 */
[----:B--2---:R-:W-:-:S05]  /*b170*/  HADD2.F32 R0, -RZ, R2.H0_H0 ;  /* 0x20000002ff007230 */ /* 0x004fca0000004100 */
[----:B------:R-:W-:Y:S01]  /*b180*/  F2FP.BF16.F32.PACK_AB R0, RZ, R0 ;  /* 0x00000000ff00723e */ /* 0x000fe200000010ff */
[----:B------:R-:W-:Y:S06]  /*b190*/  BRA `(.L_x_4226) ;  /* 0x0000000800e07947 */ /* 0x000fec0003800000 */
.L_x_4231:
        /* <DEDUP_REMOVED lines=8> */
.L_x_4221:
        /* <DEDUP_REMOVED lines=13> */
.L_x_4235:
        /* <DEDUP_REMOVED lines=8> */
.L_x_4234:
        /* <DEDUP_REMOVED lines=28> */
.L_x_4237:
        /* <DEDUP_REMOVED lines=15> */
.L_x_4236:
[----:B------:R0:W5:Y:S01]  /*b620*/  LDG.E.U16 R0, desc[UR36][R2.64] ;  /* 0x0000002402007981 */ /* 0x000162000c1e1500 */
[----:B------:R-:W-:Y:S05]  /*b630*/  BRA `(.L_x_4226) ;  /* 0x0000000400b87947 */ /* 0x000fea0003800000 */
.L_x_4233:
        /* <DEDUP_REMOVED lines=12> */
.L_x_4240:
        /* <DEDUP_REMOVED lines=21> */
.L_x_4244:
[----:B------:R-:W-:Y:S05]  /*b850*/  BSYNC B1 ;  /* 0x0000000000017941 */ /* 0x000fea0003800000 */
.L_x_4243:
[----:B------:R-:W-:Y:S01]  /*b860*/  LEA R3, R0, 0x3b800000, 0x17 ;  /* 0x3b80000000037811 */ /* 0x000fe200078eb8ff */
[----:B------:R-:W-:-:S05]  /*b870*/  IMAD.SHL.U32 R0, R2, 0x100000, RZ ;  /* 0x0010000002007824 */ /* 0x000fca00078e00ff */
[----:B------:R-:W-:-:S07]  /*b880*/  LOP3.LUT R0, R3, R0, R4, 0xfe, !PT ;  /* 0x0000000003007212 */ /* 0x000fce00078efe04 */
.L_x_4242:
[----:B------:R-:W-:Y:S05]  /*b890*/  BSYNC B0 ;  /* 0x0000000000007941 */ /* 0x000fea0003800000 */
.L_x_4241:
[----:B------:R-:W-:Y:S01]  /*b8a0*/  F2FP.BF16.F32.PACK_AB R0, RZ, R0 ;  /* 0x00000000ff00723e */ /* 0x000fe200000010ff */
[----:B------:R-:W-:Y:S06]  /*b8b0*/  BRA `(.L_x_4226) ;  /* 0x0000000400187947 */ /* 0x000fec0003800000 */
.L_x_4239:
        /* <DEDUP_REMOVED lines=21> */
.L_x_4248:
[----:B------:R-:W-:Y:S05]  /*ba10*/  BSYNC B1 ;  /* 0x0000000000017941 */ /* 0x000fea0003800000 */
.L_x_4247:
[----:B------:R-:W-:Y:S01]  /*ba20*/  LEA R3, R0, 0x37800000, 0x17 ;  /* 0x3780000000037811 */ /* 0x000fe200078eb8ff */
[----:B------:R-:W-:-:S05]  /*ba30*/  IMAD.SHL.U32 R0, R2, 0x200000, RZ ;  /* 0x0020000002007824 */ /* 0x000fca00078e00ff */
[----:B------:R-:W-:-:S07]  /*ba40*/  LOP3.LUT R0, R3, R0, R4, 0xfe, !PT ;  /* 0x0000000003007212 */ /* 0x000fce00078efe04 */
.L_x_4246:
[----:B------:R-:W-:Y:S05]  /*ba50*/  BSYNC B0 ;  /* 0x0000000000007941 */ /* 0x000fea0003800000 */
.L_x_4245:
[----:B------:R-:W-:Y:S01]  /*ba60*/  F2FP.BF16.F32.PACK_AB R0, RZ, R0 ;  /* 0x00000000ff00723e */ /* 0x000fe200000010ff */
[----:B------:R-:W-:Y:S06]  /*ba70*/  BRA `(.L_x_4226) ;  /* 0x0000000000a87947 */ /* 0x000fec0003800000 */
.L_x_4238:
        /* <DEDUP_REMOVED lines=14> */
.L_x_4252:
[----:B------:R-:W-:Y:S05]  /*bb60*/  BSYNC B0 ;  /* 0x0000000000007941 */ /* 0x000fea0003800000 */
.L_x_4251:
[----:B------:R-:W-:Y:S01]  /*bb70*/  F2FP.BF16.F32.PACK_AB R0, RZ, R0 ;  /* 0x00000000ff00723e */ /* 0x000fe200000010ff */
[----:B------:R-:W-:Y:S06]  /*bb80*/  BRA `(.L_x_4226) ;  /* 0x0000000000647947 */ /* 0x000fec0003800000 */
.L_x_4225:
        /* <DEDUP_REMOVED lines=16> */
.L_x_4253:
[----:B------:R-:W-:Y:S01]  /*bc90*/  PRMT R0, RZ, 0x7610, R0 ;  /* 0x00007610ff007816 */ /* 0x000fe20000000000 */
[----:B------:R-:W-:Y:S06]  /*bca0*/  BRA `(.L_x_4226) ;  /* 0x00000000001c7947 */ /* 0x000fec0003800000 */
.L_x_4250:
[----:B------:R-:W2:Y:S02]  /*bcb0*/  LDG.E.64 R2, desc[UR36][R2.64] ;  /* 0x0000002402027981 */ /* 0x000ea4000c1e1b00 */
[----:B--2---:R-:W0:Y:S02]  /*bcc0*/  I2F.U64 R0, R2 ;  /* 0x0000000200007312 */ /* 0x004e240000301000 */
[----:B0-----:R-:W-:Y:S01]  /*bcd0*/  F2FP.BF16.F32.PACK_AB R0, RZ, R0 ;  /* 0x00000000ff00723e */ /* 0x001fe200000010ff */
[----:B------:R-:W-:Y:S06]  /*bce0*/  BRA `(.L_x_4226) ;  /* 0x00000000000c7947 */ /* 0x000fec0003800000 */
.L_x_4249:
[----:B------:R-:W2:Y:S02]  /*bcf0*/  LDG.E R2, desc[UR36][R2.64] ;  /* 0x0000002402027981 */ /* 0x000ea4000c1e1900 */
[----:B--2---:R-:W-:-:S04]  /*bd00*/  I2FP.F32.U32 R0, R2 ;  /* 0x0000000200007245 */ /* 0x004fc80000201000 */
[----:B------:R-:W-:-:S07]  /*bd10*/  F2FP.BF16.F32.PACK_AB R0, RZ, R0 ;  /* 0x00000000ff00723e */ /* 0x000fce00000010ff */
.L_x_4226:
        /* <DEDUP_REMOVED lines=25> */
[----:B0-----:R-:W-:Y:S01]  /*beb0*/  STG.E.U8 desc[UR36][R16.64], R3 ;  /* 0x0000000310007986 */ /* 0x001fe2000c101124 */
[----:B------:R-:W-:Y:S05]  /*bec0*/  EXIT ;  /* 0x000000000000794d */ /* 0x000fea0003800000 */
.L_x_4257:
[----:B0-----:R-:W-:-:S06]  /*bed0*/  IMAD.U32 R3, R3, 0x10000, RZ ;  /* 0x0001000003037824 */ /* 0x001fcc00078e00ff */
[----:B------:R-:W0:Y:S02]  /*bee0*/  F2I.S64.TRUNC R2, R3 ;  /* 0x0000000300027311 */ /* 0x000e24000020d900 */
[----:B0-----:R-:W-:Y:S01]  /*bef0*/  STG.E.U8 desc[UR36][R16.64], R2 ;  /* 0x0000000210007986 */ /* 0x001fe2000c101124 */
[----:B------:R-:W-:Y:S05]  /*bf00*/  EXIT ;  /* 0x000000000000794d */ /* 0x000fea0003800000 */
.L_x_4256:
        /* <DEDUP_REMOVED lines=8> */
[----:B0-----:R-:W-:Y:S01]  /*bf90*/  STG.E.64 desc[UR36][R16.64], R2 ;  /* 0x0000000210007986 */ /* 0x001fe2000c101b24 */
[----:B------:R-:W-:Y:S05]  /*bfa0*/  EXIT ;  /* 0x000000000000794d */ /* 0x000fea0003800000 */
.L_x_4260:
[----:B0-----:R-:W-:-:S06]  /*bfb0*/  IMAD.U32 R3, R3, 0x10000, RZ ;  /* 0x0001000003037824 */ /* 0x001fcc00078e00ff */
[----:B------:R-:W0:Y:S02]  /*bfc0*/  F2I.FTZ.TRUNC.NTZ R3, R3 ;  /* 0x0000000300037305 */ /* 0x000e24000021f100 */
[----:B0-----:R-:W-:Y:S01]  /*bfd0*/  STG.E desc[UR36][R16.64], R3 ;  /* 0x0000000310007986 */ /* 0x001fe2000c101924 */
[----:B------:R-:W-:Y:S05]  /*bfe0*/  EXIT ;  /* 0x000000000000794d */ /* 0x000fea0003800000 */
.L_x_4259:
[----:B0-----:R-:W-:-:S06]  /*bff0*/  IMAD.U32 R3, R3, 0x10000, RZ ;  /* 0x0001000003037824 */ /* 0x001fcc00078e00ff */
[----:B------:R-:W0:Y:S02]  /*c000*/  F2I.FTZ.TRUNC.NTZ R3, R3 ;  /* 0x0000000300037305 */ /* 0x000e24000021f100 */
[----:B0-----:R-:W-:Y:S01]  /*c010*/  STG.E.U16 desc[UR36][R16.64], R3 ;  /* 0x0000000310007986 */ /* 0x001fe2000c101524 */
[----:B------:R-:W-:Y:S05]  /*c020*/  EXIT ;  /* 0x000000000000794d */ /* 0x000fea0003800000 */
.L_x_4255:
[----:B------:R-:W-:-:S13]  /*c030*/  ISETP.GT.AND P0, PT, R0, 0x6, PT ;  /* 0x000000060000780c */ /* 0x000fda0003f04270 */
[----:B------:R-:W-:Y:S05]  /*c040*/  @P0 BRA `(.L_x_4261) ;  /* 0x00000000002c0947 */ /* 0x000fea0003800000 */
[----:B------:R-:W-:-:S13]  /*c050*/  ISETP.NE.AND P0, PT, R0, 0x5, PT ;  /* 0x000000050000780c */ /* 0x000fda0003f05270 */
[----:B------:R-:W-:Y:S05]  /*c060*/  @!P0 BRA `(.L_x_4262) ;  /* 0x0000000000148947 */ /* 0x000fea0003800000 */
[----:B------:R-:W-:-:S13]  /*c070*/  ISETP.NE.AND P0, PT, R0, 0x6, PT ;  /* 0x000000060000780c */ /* 0x000fda0003f05270 */
[----:B------:R-:W-:Y:S05]  /*c080*/  @P0 BRA `(.L_x_4258) ;  /* 0x0000000800c40947 */ /* 0x000fea0003800000 */
[----:B0-----:R-:W-:-:S05]  /*c090*/  IMAD.U32 R3, R3, 0x10000, RZ ;  /* 0x0001000003037824 */ /* 0x001fca00078e00ff */
[----:B------:R-:W-:Y:S01]  /*c0a0*/  STG.E desc[UR36][R16.64], R3 ;  /* 0x0000000310007986 */ /* 0x000fe2000c101924 */
[----:B------:R-:W-:Y:S05]  /*c0b0*/  EXIT ;  /* 0x000000000000794d */ /* 0x000fea0003800000 */
.L_x_4262:
[----:B0-----:R-:W-:-:S05]  /*c0c0*/  IMAD.U32 R0, R3, 0x10000, RZ ;  /* 0x0001000003007824 */ /* 0x001fca00078e00ff */
[----:B------:R-:W-:-:S05]  /*c0d0*/  F2FP.F16.F32.PACK_AB R0, RZ, R0 ;  /* 0x00000000ff00723e */ /* 0x000fca00000000ff */
[----:B------:R-:W-:Y:S01]  /*c0e0*/  STG.E.U16 desc[UR36][R16.64], R0 ;  /* 0x0000000010007986 */ /* 0x000fe2000c101524 */
[----:B------:R-:W-:Y:S05]  /*c0f0*/  EXIT ;  /* 0x000000000000794d */ /* 0x000fea0003800000 */
.L_x_4261:
        /* <DEDUP_REMOVED lines=8> */
[----:B------:R-:W-:Y:S01]  /*c180*/  STG.E.64 desc[UR36][R16.64], R2 ;  /* 0x0000000210007986 */ /* 0x000fe2000c101b24 */
[----:B------:R-:W-:Y:S05]  /*c190*/  EXIT ;  /* 0x000000000000794d */ /* 0x000fea0003800000 */
.L_x_4264:
[----:B0-----:R-:W-:-:S05]  /*c1a0*/  IMAD.U32 R3, R3, 0x10000, RZ ;  /* 0x0001000003037824 */ /* 0x001fca00078e00ff */
[----:B------:R-:W-:-:S04]  /*c1b0*/  F2FP.F16.F32.PACK_AB R3, RZ, R3 ;  /* 0x00000003ff03723e */ /* 0x000fc800000000ff */
[----:B------:R-:W-:-:S05]  /*c1c0*/  PRMT R3, R3, 0x5410, RZ ;  /* 0x0000541003037816 */ /* 0x000fca00000000ff */
[----:B------:R-:W-:Y:S01]  /*c1d0*/  STG.E desc[UR36][R16.64], R3 ;  /* 0x0000000310007986 */ /* 0x000fe2000c101924 */
[----:B------:R-:W-:Y:S05]  /*c1e0*/  EXIT ;  /* 0x000000000000794d */ /* 0x000fea0003800000 */
.L_x_4263:
[----:B0-----:R-:W-:-:S04]  /*c1f0*/  IMAD.U32 R2, R3, 0x10000, RZ ;  /* 0x0001000003027824 */ /* 0x001fc800078e00ff */
[----:B------:R-:W-:-:S06]  /*c200*/  FMUL.FTZ R2, R2, 1 ;  /* 0x3f80000002027820 */ /* 0x000fcc0000410000 */
[----:B------:R-:W0:Y:S02]  /*c210*/  F2F.F64.F32 R2, R2 ;  /* 0x0000000200027310 */ /* 0x000e240000201800 */
[----:B0-----:R-:W-:Y:S01]  /*c220*/  STG.E.64 desc[UR36][R16.64], R2 ;  /* 0x0000000210007986 */ /* 0x001fe2000c101b24 */
[----:B------:R-:W-:Y:S05]  /*c230*/  EXIT ;  /* 0x000000000000794d */ /* 0x000fea0003800000 */
.L_x_4254:
        /* <DEDUP_REMOVED lines=11> */
[----:B------:R-:W-:Y:S01]  /*c2f0*/  STG.E.U8 desc[UR36][R16.64], R3 ;  /* 0x0000000310007986 */ /* 0x000fe2000c101124 */
[----:B------:R-:W-:Y:S05]  /*c300*/  EXIT ;  /* 0x000000000000794d */ /* 0x000fea0003800000 */
.L_x_4267:
[----:B0-----:R-:W-:Y:S01]  /*c310*/  IMAD.U32 R3, R3, 0x10000, RZ ;  /* 0x0001000003037824 */ /* 0x001fe200078e00ff */
[----:B------:R-:W-:-:S03]  /*c320*/  CS2R R6, SRZ ;  /* 0x0000000000067805 */ /* 0x000fc6000001ff00 */
[----:B------:R-:W-:-:S04]  /*c330*/  FMUL.FTZ R3, R3, 1 ;  /* 0x3f80000003037820 */ /* 0x000fc80000410000 */
[----:B------:R-:W0:Y:S02]  /*c340*/  F2F.F64.F32 R4, R3 ;  /* 0x0000000300047310 */ /* 0x000e240000201800 */
[----:B0-----:R-:W-:Y:S01]  /*c350*/  STG.E.128 desc[UR36][R16.64], R4 ;  /* 0x0000000410007986 */ /* 0x001fe2000c101d24 */
[----:B------:R-:W-:Y:S05]  /*c360*/  EXIT ;  /* 0x000000000000794d */ /* 0x000fea0003800000 */
.L_x_4266:
        /* <DEDUP_REMOVED lines=21> */
.L_x_4271:
[----:B------:R-:W-:Y:S05]  /*c4c0*/  BSYNC B0 ;  /* 0x0000000000007941 */ /* 0x000fea0003800000 */
.L_x_4270:
[----:B------:R-:W-:-:S05]  /*c4d0*/  LOP3.LUT R3, R0, R3, RZ, 0xfc, !PT ;  /* 0x0000000300037212 */ /* 0x000fca00078efcff */
[----:B------:R-:W-:Y:S01]  /*c4e0*/  STG.E.U8 desc[UR36][R16.64], R3 ;  /* 0x0000000310007986 */ /* 0x000fe2000c101124 */
[----:B------:R-:W-:Y:S05]  /*c4f0*/  EXIT ;  /* 0x000000000000794d */ /* 0x000fea0003800000 */
.L_x_4269:
        /* <DEDUP_REMOVED lines=13> */
.L_x_4273:
[----:B------:R-:W-:Y:S01]  /*c5d0*/  IMAD.MOV.U32 R0, RZ, RZ, 0x7f ;  /* 0x0000007fff007424 */ /* 0x000fe200078e00ff */
[----:B------:R-:W-:-:S04]  /*c5e0*/  ISETP.GT.U32.AND P0, PT, R2, 0x7f800000, PT ;  /* 0x7f8000000200780c */ /* 0x000fc80003f04070 */
[----:B------:R-:W-:-:S09]  /*c5f0*/  SEL R0, R0, 0x7c, P0 ;  /* 0x0000007c00007807 */ /* 0x000fd20000000000 */
.L_x_4274:
[----:B------:R-:W-:Y:S05]  /*c600*/  BSYNC B0 ;  /* 0x0000000000007941 */ /* 0x000fea0003800000 */
.L_x_4272:
[----:B------:R-:W-:-:S04]  /*c610*/  LOP3.LUT R2, R3, 0x80000000, RZ, 0xc0, !PT ;  /* 0x8000000003027812 */ /* 0x000fc800078ec0ff */
[----:B------:R-:W-:-:S04]  /*c620*/  SHF.R.U32.HI R3, RZ, 0x18, R2 ;  /* 0x00000018ff037819 */ /* 0x000fc80000011602 */
[----:B------:R-:W-:-:S05]  /*c630*/  LOP3.LUT R3, R0, R3, RZ, 0xfc, !PT ;  /* 0x0000000300037212 */ /* 0x000fca00078efcff */
[----:B------:R-:W-:Y:S01]  /*c640*/  STG.E.U8 desc[UR36][R16.64], R3 ;  /* 0x0000000310007986 */ /* 0x000fe2000c101124 */
[----:B------:R-:W-:Y:S05]  /*c650*/  EXIT ;  /* 0x000000000000794d */ /* 0x000fea0003800000 */
.L_x_4268:
[----:B0-----:R-:W-:Y:S01]  /*c660*/  STG.E.U16 desc[UR36][R16.64], R3 ;  /* 0x0000000310007986 */ /* 0x001fe2000c101524 */
[----:B------:R-:W-:Y:S05]  /*c670*/  EXIT ;  /* 0x000000000000794d */ /* 0x000fea0003800000 */
.L_x_4265:
        /* <DEDUP_REMOVED lines=10> */
[----:B0-----:R-:W-:Y:S01]  /*c720*/  STG.E.U16 desc[UR36][R16.64], R3 ;  /* 0x0000000310007986 */ /* 0x001fe2000c101524 */
[----:B------:R-:W-:Y:S05]  /*c730*/  EXIT ;  /* 0x000000000000794d */ /* 0x000fea0003800000 */
.L_x_4277:
        /* <DEDUP_REMOVED lines=17> */
.L_x_4280:
[----:B------:R-:W-:-:S04]  /*c850*/  LOP3.LUT R2, R3, 0x80000000, RZ, 0xc0, !PT ;  /* 0x8000000003027812 */ /* 0x000fc800078ec0ff */
[----:B------:R-:W-:-:S04]  /*c860*/  SHF.R.U32.HI R3, RZ, 0x18, R2 ;  /* 0x00000018ff037819 */ /* 0x000fc80000011602 */
[----:B------:R-:W-:-:S04]  /*c870*/  LOP3.LUT R0, R0, R3, RZ, 0xfc, !PT ;  /* 0x0000000300007212 */ /* 0x000fc800078efcff */
[----:B------:R-:W-:-:S07]  /*c880*/  PRMT R8, R0, 0x7610, R8 ;  /* 0x0000761000087816 */ /* 0x000fce0000000008 */
.L_x_4279:
[----:B------:R-:W-:Y:S05]  /*c890*/  BSYNC B0 ;  /* 0x0000000000007941 */ /* 0x000fea0003800000 */
.L_x_4278:
[----:B------:R-:W-:Y:S01]  /*c8a0*/  STG.E.U8 desc[UR36][R16.64], R8 ;  /* 0x0000000810007986 */ /* 0x000fe2000c101124 */
[----:B------:R-:W-:Y:S05]  /*c8b0*/  EXIT ;  /* 0x000000000000794d */ /* 0x000fea0003800000 */
.L_x_4276:
        /* <DEDUP_REMOVED lines=17> */
.L_x_4283:
[----:B------:R-:W-:-:S04]  /*c9d0*/  LOP3.LUT R2, R3, 0x80000000, RZ, 0xc0, !PT ;  /* 0x8000000003027812 */ /* 0x000fc800078ec0ff */
[----:B------:R-:W-:-:S04]  /*c9e0*/  SHF.R.U32.HI R3, RZ, 0x18, R2 ;  /* 0x00000018ff037819 */ /* 0x000fc80000011602 */
[----:B------:R-:W-:-:S04]  /*c9f0*/  LOP3.LUT R0, R0, R3, RZ, 0xfc, !PT ;  /* 0x0000000300007212 */ /* 0x000fc800078efcff */
[----:B------:R-:W-:-:S07]  /*ca00*/  PRMT R8, R0, 0x7610, R8 ;  /* 0x0000761000087816 */ /* 0x000fce0000000008 */
.L_x_4282:
[----:B------:R-:W-:Y:S05]  /*ca10*/  BSYNC B0 ;  /* 0x0000000000007941 */ /* 0x000fea0003800000 */
.L_x_4281:
[----:B------:R-:W-:Y:S01]  /*ca20*/  STG.E.U8 desc[UR36][R16.64], R8 ;  /* 0x0000000810007986 */ /* 0x000fe2000c101124 */
[----:B------:R-:W-:Y:S05]  /*ca30*/  EXIT ;  /* 0x000000000000794d */ /* 0x000fea0003800000 */
.L_x_4275:
        /* <DEDUP_REMOVED lines=22> */
.L_x_4258:
        /* <DEDUP_REMOVED lines=16> */
.L_x_4286:
[----:B------:R-:W-:Y:S05]  /*cca0*/  EXIT ;  /* 0x000000000000794d */ /* 0x000fea0003800000 */
.L_x_4285:
[----:B0-----:R-:W-:-:S06]  /*ccb0*/  IMAD.U32 R3, R3, 0x10000, RZ ;  /* 0x0001000003037824 */ /* 0x001fcc00078e00ff */
[----:B------:R-:W0:Y:S02]  /*ccc0*/  F2I.U64.TRUNC R2, R3 ;  /* 0x0000000300027311 */ /* 0x000e24000020d800 */
[----:B0-----:R-:W-:Y:S01]  /*ccd0*/  STG.E.64 desc[UR36][R16.64], R2 ;  /* 0x0000000210007986 */ /* 0x001fe2000c101b24 */
[----:B------:R-:W-:Y:S05]  /*cce0*/  EXIT ;  /* 0x000000000000794d */ /* 0x000fea0003800000 */
.L_x_4284:
[----:B0-----:R-:W-:-:S06]  /*ccf0*/  IMAD.U32 R3, R3, 0x10000, RZ ;  /* 0x0001000003037824 */ /* 0x001fcc00078e00ff */
[----:B------:R-:W0:Y:S02]  /*cd00*/  F2I.FTZ.U32.TRUNC.NTZ R3, R3 ;  /* 0x0000000300037305 */ /* 0x000e24000021f000 */
[----:B0-----:R-:W-:Y:S01]  /*cd10*/  STG.E desc[UR36][R16.64], R3 ;  /* 0x0000000310007986 */ /* 0x001fe2000c101924 */
[----:B------:R-:W-:Y:S05]  /*cd20*/  EXIT ;  /* 0x000000000000794d */ /* 0x000fea0003800000 */
.L_x_4287:
        /* <DEDUP_REMOVED lines=13> */
.L_x_6632:


//--------------------- .text._ZN2at6native27unrolled_elementwise_kernelIZZZNS0_66_GLOBAL__N__a0cfb035_28_ActivationHardswishKernel_cu_f5210f67_355216hardswish_kernelERNS_14TensorIteratorEENKUlvE_clEvENKUlvE2_clEvEUlN3c108BFloat16EE_St5arrayIPcLm2EELi4E23TrivialOffsetCalculatorILi1EjESE_NS0_6memory12LoadWithCastILi1EEENSF_13StoreWithCastILi1EEEEEviT_T0_T2_T3_T4_T5_ --------------------------
	.section	.text._ZN2at6native27unrolled_elementwise_kernelIZZZNS0_66_GLOBAL__N__a0cfb035_28_ActivationHardswishKernel_cu_f5210f67_355216hardswish_kernelERNS_14TensorIteratorEENKUlvE_clEvENKUlvE2_clEvEUlN3c108BFloat16EE_St5arrayIPcLm2EELi4E23TrivialOffsetCalculatorILi1EjESE_NS0_6memory12LoadWithCastILi1EEENSF_13StoreWithCastILi1EEEEEviT_T0_T2_T3_T4_T5_,"ax",@progbits
	.align	128
        .global         _ZN2at6native27unrolled_elementwise_kernelIZZZNS0_66_GLOBAL__N__a0cfb035_28_ActivationHardswishKernel_cu_f5210f67_355216hardswish_kernelERNS_14TensorIteratorEENKUlvE_clEvENKUlvE2_clEvEUlN3c108BFloat16EE_St5arrayIPcLm2EELi4E23TrivialOffsetCalculatorILi1EjESE_NS0_6memory12LoadWithCastILi1EEENSF_13StoreWithCastILi1EEEEEviT_T0_T2_T3_T4_T5_
        .type           _ZN2at6native27unrolled_elementwise_kernelIZZZNS0_66_GLOBAL__N__a0cfb035_28_ActivationHardswishKernel_cu_f5210f67_355216hardswish_kernelERNS_14TensorIteratorEENKUlvE_clEvENKUlvE2_clEvEUlN3c108BFloat16EE_St5arrayIPcLm2EELi4E23TrivialOffsetCalculatorILi1EjESE_NS0_6memory12LoadWithCastILi1EEENSF_13StoreWithCastILi1EEEEEviT_T0_T2_T3_T4_T5_,@function
        .size           _ZN2at6native27unrolled_elementwise_kernelIZZZNS0_66_GLOBAL__N__a0cfb035_28_ActivationHardswishKernel_cu_f5210f67_355216hardswish_kernelERNS_14TensorIteratorEENKUlvE_clEvENKUlvE2_clEvEUlN3c108BFloat16EE_St5arrayIPcLm2EELi4E23TrivialOffsetCalculatorILi1EjESE_NS0_6memory12LoadWithCastILi1EEENSF_13StoreWithCastILi1EEEEEviT_T0_T2_T3_T4_T5_,(.L_x_6633 - _ZN2at6native27unrolled_elementwise_kernelIZZZNS0_66_GLOBAL__N__a0cfb035_28_ActivationHardswishKernel_cu_f5210f67_355216hardswish_kernelERNS_14TensorIteratorEENKUlvE_clEvENKUlvE2_clEvEUlN3c108BFloat16EE_St5arrayIPcLm2EELi4E23TrivialOffsetCalculatorILi1EjESE_NS0_6memory12LoadWithCastILi1EEENSF_13StoreWithCastILi1EEEEEviT_T0_T2_T3_T4_T5_)
        .other          _ZN2at6native27unrolled_elementwise_kernelIZZZNS0_66_GLOBAL__N__a0cfb035_28_ActivationHardswishKernel_cu_f5210f67_355216hardswish_kernelERNS_14TensorIteratorEENKUlvE_clEvENKUlvE2_clEvEUlN3c108BFloat16EE_St5arrayIPcLm2EELi4E23TrivialOffsetCalculatorILi1EjESE_NS0_6memory12LoadWithCastILi1EEENSF_13StoreWithCastILi1EEEEEviT_T0_T2_T3_T4_T5_,@"STO_CUDA_ENTRY STV_DEFAULT"
_ZN2at6native27unrolled_elementwise_kernelIZZZNS0_66_GLOBAL__N__a0cfb035_28_ActivationHardswishKernel_cu_f5210f67_355216hardswish_kernelERNS_14TensorIteratorEENKUlvE_clEvENKUlvE2_clEvEUlN3c108BFloat16EE_St5arrayIPcLm2EELi4E23TrivialOffsetCalculatorILi1EjESE_NS0_6memory12LoadWithCastILi1EEENSF_13StoreWithCastILi1EEEEEviT_T0_T2_T3_T4_T5_:
.text._ZN2at6native27unrolled_elementwise_kernelIZZZNS0_66_GLOBAL__N__a0cfb035_28_ActivationHardswishKernel_cu_f5210f67_355216hardswish_kernelERNS_14TensorIteratorEENKUlvE_clEvENKUlvE2_clEvEUlN3c108BFloat16EE_St5arrayIPcLm2EELi4E23TrivialOffsetCalculatorILi1EjESE_NS0_6memory12LoadWithCastILi1EEENSF_13StoreWithCastILi1EEEEEviT_T0_T2_T3_T4_T5_:
        /* <DEDUP_REMOVED lines=9> */
[----:B-1----:R-:W-:-:S05]  /*0090*/  IMAD R16, R2, -0x200, R3 ;  /* 0xfffffe0002107824 */ /* 0x002fca00078e0203 */
[----:B--2---:R-:W-:-:S13]  /*00a0*/  ISETP.GE.AND P0, PT, R17, R16, PT ;  /* 0x000000101100720c */ /* 0x004fda0003f06270 */
[----:B0--3--:R-:W-:Y:S05]  /*00b0*/  @P0 BRA `(.L_x_4289) ;  /* 0x0000001000400947 */ /* 0x009fea0003800000 */
        /* <DEDUP_REMOVED lines=22> */
.L_x_4293:
[----:B------:R-:W2:Y:S02]  /*0220*/  LDG.E.U8 R4, desc[UR36][R4.64] ;  /* 0x0000002404047981 */ /* 0x000ea4000c1e1100 */
[----:B--2---:R-:W-:-:S04]  /*0230*/  I2FP.F32.U32 R0, R4 ;  /* 0x0000000400007245 */ /* 0x004fc80000201000 */
[----:B------:R-:W-:-:S04]  /*0240*/  F2FP.BF16.F32.PACK_AB R0, RZ, R0 ;  /* 0x00000000ff00723e */ /* 0x000fc800000010ff */
[----:B------:R-:W-:Y:S01]  /*0250*/  PRMT R22, R0, 0x7610, R22 ;  /* 0x0000761000167816 */ /* 0x000fe20000000016 */
[----:B------:R-:W-:Y:S06]  /*0260*/  BRA `(.L_x_4295) ;  /* 0x0000000c00cc7947 */ /* 0x000fec0003800000 */
.L_x_4292:
        /* <DEDUP_REMOVED lines=11> */
.L_x_4297:
[----:B------:R-:W2:Y:S02]  /*0320*/  LDG.E R4, desc[UR36][R4.64] ;  /* 0x0000002404047981 */ /* 0x000ea4000c1e1900 */
[----:B--2---:R-:W-:-:S04]  /*0330*/  I2FP.F32.S32 R0, R4 ;  /* 0x0000000400007245 */ /* 0x004fc80000201400 */
[----:B------:R-:W-:-:S04]  /*0340*/  F2FP.BF16.F32.PACK_AB R0, RZ, R0 ;  /* 0x00000000ff00723e */ /* 0x000fc800000010ff */
[----:B------:R-:W-:Y:S01]  /*0350*/  PRMT R22, R0, 0x7610, R22 ;  /* 0x0000761000167816 */ /* 0x000fe20000000016 */
[----:B------:R-:W-:Y:S06]  /*0360*/  BRA `(.L_x_4295) ;  /* 0x0000000c008c7947 */ /* 0x000fec0003800000 */
.L_x_4296:
[----:B------:R-:W2:Y:S02]  /*0370*/  LDG.E.U16 R4, desc[UR36][R4.64] ;  /* 0x0000002404047981 */ /* 0x000ea4000c1e1500 */
[----:B--2---:R-:W0:Y:S02]  /*0380*/  I2F.S16 R0, R4 ;  /* 0x0000000400007306 */ /* 0x004e240000101400 */
[----:B0-----:R-:W-:-:S04]  /*0390*/  F2FP.BF16.F32.PACK_AB R0, RZ, R0 ;  /* 0x00000000ff00723e */ /* 0x001fc800000010ff */
[----:B------:R-:W-:Y:S01]  /*03a0*/  PRMT R22, R0, 0x7610, R22 ;  /* 0x0000761000167816 */ /* 0x000fe20000000016 */
[----:B------:R-:W-:Y:S06]  /*03b0*/  BRA `(.L_x_4295) ;  /* 0x0000000c00787947 */ /* 0x000fec0003800000 */
.L_x_4291:
        /* <DEDUP_REMOVED lines=9> */
.L_x_4299:
[----:B------:R-:W2:Y:S02]  /*0450*/  LDG.E.U16 R0, desc[UR36][R4.64] ;  /* 0x0000002404007981 */ /* 0x000ea4000c1e1500 */
[----:B--2---:R-:W-:-:S05]  /*0460*/  HADD2.F32 R0, -RZ, R0.H0_H0 ;  /* 0x20000000ff007230 */ /* 0x004fca0000004100 */
[----:B------:R-:W-:-:S04]  /*0470*/  F2FP.BF16.F32.PACK_AB R0, RZ, R0 ;  /* 0x00000000ff00723e */ /* 0x000fc800000010ff */
[----:B------:R-:W-:Y:S01]  /*0480*/  PRMT R22, R0, 0x7610, R22 ;  /* 0x0000761000167816 */ /* 0x000fe20000000016 */
[----:B------:R-:W-:Y:S06]  /*0490*/  BRA `(.L_x_4295) ;  /* 0x0000000c00407947 */ /* 0x000fec0003800000 */
.L_x_4298:
        /* <DEDUP_REMOVED lines=9> */
.L_x_4301:
[----:B------:R-:W2:Y:S02]  /*0530*/  LDG.E.U16 R4, desc[UR36][R4.64] ;  /* 0x0000002404047981 */ /* 0x000ea4000c1e1500 */
[----:B--2---:R-:W-:-:S05]  /*0540*/  HADD2.F32 R0, -RZ, R4.H0_H0 ;  /* 0x20000004ff007230 */ /* 0x004fca0000004100 */
[----:B------:R-:W-:-:S04]  /*0550*/  F2FP.BF16.F32.PACK_AB R0, RZ, R0 ;  /* 0x00000000ff00723e */ /* 0x000fc800000010ff */
[----:B------:R-:W-:Y:S01]  /*0560*/  PRMT R22, R0, 0x7610, R22 ;  /* 0x0000761000167816 */ /* 0x000fe20000000016 */
[----:B------:R-:W-:Y:S06]  /*0570*/  BRA `(.L_x_4295) ;  /* 0x0000000c00087947 */ /* 0x000fec0003800000 */
.L_x_4300:
        /* <DEDUP_REMOVED lines=9> */
.L_x_4290:
        /* <DEDUP_REMOVED lines=14> */
.L_x_4304:
        /* <DEDUP_REMOVED lines=9> */
.L_x_4303:
        /* <DEDUP_REMOVED lines=28> */
.L_x_4306:
        /* <DEDUP_REMOVED lines=16> */
.L_x_4305:
[----:B------:R0:W5:Y:S01]  /*0a40*/  LDG.E.U16 R22, desc[UR36][R4.64] ;  /* 0x0000002404167981 */ /* 0x000162000c1e1500 */
[----:B------:R-:W-:Y:S05]  /*0a50*/  BRA `(.L_x_4295) ;  /* 0x0000000400d07947 */ /* 0x000fea0003800000 */
.L_x_4302:
        /* <DEDUP_REMOVED lines=13> */
.L_x_4309:
        /* <DEDUP_REMOVED lines=21> */
.L_x_4313:
[----:B------:R-:W-:Y:S05]  /*0c80*/  BSYNC B1 ;  /* 0x0000000000017941 */ /* 0x000fea0003800000 */
.L_x_4312:
[----:B------:R-:W-:Y:S01]  /*0c90*/  LEA R5, R0, 0x3b800000, 0x17 ;  /* 0x3b80000000057811 */ /* 0x000fe200078eb8ff */
[----:B------:R-:W-:-:S05]  /*0ca0*/  IMAD.SHL.U32 R0, R3, 0x100000, RZ ;  /* 0x0010000003007824 */ /* 0x000fca00078e00ff */
[----:B------:R-:W-:-:S07]  /*0cb0*/  LOP3.LUT R0, R5, R0, R6, 0xfe, !PT ;  /* 0x0000000005007212 */ /* 0x000fce00078efe06 */
.L_x_4311:
[----:B------:R-:W-:Y:S05]  /*0cc0*/  BSYNC B0 ;  /* 0x0000000000007941 */ /* 0x000fea0003800000 */
.L_x_4310:
[----:B------:R-:W-:-:S04]  /*0cd0*/  F2FP.BF16.F32.PACK_AB R0, RZ, R0 ;  /* 0x00000000ff00723e */ /* 0x000fc800000010ff */
[----:B------:R-:W-:Y:S01]  /*0ce0*/  PRMT R22, R0, 0x7610, R22 ;  /* 0x0000761000167816 */ /* 0x000fe20000000016 */
[----:B------:R-:W-:Y:S06]  /*0cf0*/  BRA `(.L_x_4295) ;  /* 0x0000000400287947 */ /* 0x000fec0003800000 */
.L_x_4308:
        /* <DEDUP_REMOVED lines=21> */
.L_x_4317:
[----:B------:R-:W-:Y:S05]  /*0e50*/  BSYNC B1 ;  /* 0x0000000000017941 */ /* 0x000fea0003800000 */
.L_x_4316:
[----:B------:R-:W-:Y:S01]  /*0e60*/  LEA R5, R0, 0x37800000, 0x17 ;  /* 0x3780000000057811 */ /* 0x000fe200078eb8ff */
[----:B------:R-:W-:-:S05]  /*0e70*/  IMAD.SHL.U32 R0, R3, 0x200000, RZ ;  /* 0x0020000003007824 */ /* 0x000fca00078e00ff */
[----:B------:R-:W-:-:S07]  /*0e80*/  LOP3.LUT R0, R5, R0, R6, 0xfe, !PT ;  /* 0x0000000005007212 */ /* 0x000fce00078efe06 */
.L_x_4315:
[----:B------:R-:W-:Y:S05]  /*0e90*/  BSYNC B0 ;  /* 0x0000000000007941 */ /* 0x000fea0003800000 */
.L_x_4314:
[----:B------:R-:W-:-:S04]  /*0ea0*/  F2FP.BF16.F32.PACK_AB R0, RZ, R0 ;  /* 0x00000000ff00723e */ /* 0x000fc800000010ff */
[----:B------:R-:W-:Y:S01]  /*0eb0*/  PRMT R22, R0, 0x7610, R22 ;  /* 0x0000761000167816 */ /* 0x000fe20000000016 */
[----:B------:R-:W-:Y:S06]  /*0ec0*/  BRA `(.L_x_4295) ;  /* 0x0000000000b47947 */ /* 0x000fec0003800000 */
.L_x_4307:
        /* <DEDUP_REMOVED lines=14> */
.L_x_4321:
[----:B------:R-:W-:Y:S05]  /*0fb0*/  BSYNC B0 ;  /* 0x0000000000007941 */ /* 0x000fea0003800000 */
.L_x_4320:
[----:B------:R-:W-:-:S04]  /*0fc0*/  F2FP.BF16.F32.PACK_AB R0, RZ, R0 ;  /* 0x00000000ff00723e */ /* 0x000fc800000010ff */
[----:B------:R-:W-:Y:S01]  /*0fd0*/  PRMT R22, R0, 0x7610, R22 ;  /* 0x0000761000167816 */ /* 0x000fe20000000016 */
[----:B------:R-:W-:Y:S06]  /*0fe0*/  BRA `(.L_x_4295) ;  /* 0x00000000006c7947 */ /* 0x000fec0003800000 */
.L_x_4294:
        /* <DEDUP_REMOVED lines=16> */
.L_x_4322:
[----:B------:R-:W-:Y:S01]  /*10f0*/  PRMT R22, RZ, 0x7610, R22 ;  /* 0x00007610ff167816 */ /* 0x000fe20000000016 */
[----:B------:R-:W-:Y:S06]  /*1100*/  BRA `(.L_x_4295) ;  /* 0x0000000000247947 */ /* 0x000fec0003800000 */
.L_x_4319:
[----:B------:R-:W2:Y:S02]  /*1110*/  LDG.E.64 R4, desc[UR36][R4.64] ;  /* 0x0000002404047981 */ /* 0x000ea4000c1e1b00 */
[----:B--2---:R-:W0:Y:S02]  /*1120*/  I2F.U64 R0, R4 ;  /* 0x0000000400007312 */ /* 0x004e240000301000 */
[----:B0-----:R-:W-:-:S04]  /*1130*/  F2FP.BF16.F32.PACK_AB R0, RZ, R0 ;  /* 0x00000000ff00723e */ /* 0x001fc800000010ff */
[----:B------:R-:W-:Y:S01]  /*1140*/  PRMT R22, R0, 0x7610, R22 ;  /* 0x0000761000167816 */ /* 0x000fe20000000016 */
[----:B------:R-:W-:Y:S06]  /*1150*/  BRA `(.L_x_4295) ;  /* 0x0000000000107947 */ /* 0x000fec0003800000 */
.L_x_4318:
[----:B------:R-:W2:Y:S02]  /*1160*/  LDG.E R4, desc[UR36][R4.64] ;  /* 0x0000002404047981 */ /* 0x000ea4000c1e1900 */
[----:B--2---:R-:W-:-:S04]  /*1170*/  I2FP.F32.U32 R0, R4 ;  /* 0x0000000400007245 */ /* 0x004fc80000201000 */
[----:B------:R-:W-:-:S04]  /*1180*/  F2FP.BF16.F32.PACK_AB R0, RZ, R0 ;  /* 0x00000000ff00723e */ /* 0x000fc800000010ff */
[----:B------:R-:W-:-:S07]  /*1190*/  PRMT R22, R0, 0x7610, R22 ;  /* 0x0000761000167816 */ /* 0x000fce0000000016 */
.L_x_4295:
[----:B------:R-:W1:Y:S02]  /*11a0*/  S2R R17, SR_TID.X ;  /* 0x0000000000117919 */ /* 0x000e640000002100 */
[----:B-1----:R-:W-:-:S07]  /*11b0*/  VIADD R17, R17, 0x80 ;  /* 0x0000008011117836 */ /* 0x002fce0000000000 */
.L_x_4289:
[----:B------:R-:W-:Y:S05]  /*11c0*/  BSYNC B6 ;  /* 0x0000000000067941 */ /* 0x000fea0003800000 */
.L_x_4288:
[----:B------:R-:W-:Y:S01]  /*11d0*/  ISETP.GE.AND P0, PT, R17, R16, PT ;  /* 0x000000101100720c */ /* 0x000fe20003f06270 */
[----:B------:R-:W-:-:S12]  /*11e0*/  BSSY B6, `(.L_x_4323) ;  /* 0x0000111000067945 */ /* 0x000fd80003800000 */
[----:B------:R-:W-:Y:S05]  /*11f0*/  @P0 BRA `(.L_x_4324) ;  /* 0x00000010003c0947 */ /* 0x000fea0003800000 */
[----:B0-----:R-:W0:Y:S01]  /*1200*/  LDC.64 R4, c[0x0][0x238] ;  /* 0x00008e00ff047b82 */ /* 0x001e220000000a00 */
        /* <DEDUP_REMOVED lines=22> */
.L_x_4328:
[----:B------:R-:W2:Y:S02]  /*1370*/  LDG.E.U8 R4, desc[UR36][R4.64] ;  /* 0x0000002404047981 */ /* 0x000ea4000c1e1100 */
[----:B--2---:R-:W-:-:S04]  /*1380*/  I2FP.F32.U32 R0, R4 ;  /* 0x0000000400007245 */ /* 0x004fc80000201000 */
[----:B------:R-:W-:-:S04]  /*1390*/  F2FP.BF16.F32.PACK_AB R0, RZ, R0 ;  /* 0x00000000ff00723e */ /* 0x000fc800000010ff */
[----:B------:R-:W-:Y:S01]  /*13a0*/  PRMT R18, R0, 0x7610, R18 ;  /* 0x0000761000127816 */ /* 0x000fe20000000012 */
[----:B------:R-:W-:Y:S06]  /*13b0*/  BRA `(.L_x_4330) ;  /* 0x0000000c00c87947 */ /* 0x000fec0003800000 */
.L_x_4327:
        /* <DEDUP_REMOVED lines=11> */
.L_x_4332:
[----:B------:R-:W2:Y:S02]  /*1470*/  LDG.E R4, desc[UR36][R4.64] ;  /* 0x0000002404047981 */ /* 0x000ea4000c1e1900 */
[----:B--2---:R-:W-:-:S04]  /*1480*/  I2FP.F32.S32 R0, R4 ;  /* 0x0000000400007245 */ /* 0x004fc80000201400 */
[----:B------:R-:W-:-:S04]  /*1490*/  F2FP.BF16.F32.PACK_AB R0, RZ, R0 ;  /* 0x00000000ff00723e */ /* 0x000fc800000010ff */
[----:B------:R-:W-:Y:S01]  /*14a0*/  PRMT R18, R0, 0x7610, R18 ;  /* 0x0000761000127816 */ /* 0x000fe20000000012 */
[----:B------:R-:W-:Y:S06]  /*14b0*/  BRA `(.L_x_4330) ;  /* 0x0000000c00887947 */ /* 0x000fec0003800000 */
.L_x_4331:
[----:B------:R-:W2:Y:S02]  /*14c0*/  LDG.E.U16 R4, desc[UR36][R4.64] ;  /* 0x0000002404047981 */ /* 0x000ea4000c1e1500 */
[----:B--2---:R-:W0:Y:S02]  /*14d0*/  I2F.S16 R0, R4 ;  /* 0x0000000400007306 */ /* 0x004e240000101400 */
[----:B0-----:R-:W-:-:S04]  /*14e0*/  F2FP.BF16.F32.PACK_AB R0, RZ, R0 ;  /* 0x00000000ff00723e */ /* 0x001fc800000010ff */
[----:B------:R-:W-:Y:S01]  /*14f0*/  PRMT R18, R0, 0x7610, R18 ;  /* 0x0000761000127816 */ /* 0x000fe20000000012 */
[----:B------:R-:W-:Y:S06]  /*1500*/  BRA `(.L_x_4330) ;  /* 0x0000000c00747947 */ /* 0x000fec0003800000 */
.L_x_4326:
        /* <DEDUP_REMOVED lines=9> */
.L_x_4334:
[----:B------:R-:W2:Y:S02]  /*15a0*/  LDG.E.U16 R0, desc[UR36][R4.64] ;  /* 0x0000002404007981 */ /* 0x000ea4000c1e1500 */
[----:B--2---:R-:W-:-:S05]  /*15b0*/  HADD2.F32 R0, -RZ, R0.H0_H0 ;  /* 0x20000000ff007230 */ /* 0x004fca0000004100 */
[----:B------:R-:W-:-:S04]  /*15c0*/  F2FP.BF16.F32.PACK_AB R0, RZ, R0 ;  /* 0x00000000ff00723e */ /* 0x000fc800000010ff */
[----:B------:R-:W-:Y:S01]  /*15d0*/  PRMT R18, R0, 0x7610, R18 ;  /* 0x0000761000127816 */ /* 0x000fe20000000012 */
[----:B------:R-:W-:Y:S06]  /*15e0*/  BRA `(.L_x_4330) ;  /* 0x0000000c003c7947 */ /* 0x000fec0003800000 */
.L_x_4333:
        /* <DEDUP_REMOVED lines=9> */
.L_x_4336:
[----:B------:R-:W2:Y:S02]  /*1680*/  LDG.E.U16 R4, desc[UR36][R4.64] ;  /* 0x0000002404047981 */ /* 0x000ea4000c1e1500 */
[----:B--2---:R-:W-:-:S05]  /*1690*/  HADD2.F32 R0, -RZ, R4.H0_H0 ;  /* 0x20000004ff007230 */ /* 0x004fca0000004100 */
[----:B------:R-:W-:-:S04]  /*16a0*/  F2FP.BF16.F32.PACK_AB R0, RZ, R0 ;  /* 0x00000000ff00723e */ /* 0x000fc800000010ff */
[----:B------:R-:W-:Y:S01]  /*16b0*/  PRMT R18, R0, 0x7610, R18 ;  /* 0x0000761000127816 */ /* 0x000fe20000000012 */
[----:B------:R-:W-:Y:S06]  /*16c0*/  BRA `(.L_x_4330) ;  /* 0x0000000c00047947 */ /* 0x000fec0003800000 */
.L_x_4335:
        /* <DEDUP_REMOVED lines=9> */
.L_x_4325:
        /* <DEDUP_REMOVED lines=14> */
.L_x_4339:
        /* <DEDUP_REMOVED lines=9> */
.L_x_4338:
        /* <DEDUP_REMOVED lines=28> */
.L_x_4341:
        /* <DEDUP_REMOVED lines=15> */
.L_x_4340:
[----:B------:R0:W5:Y:S01]  /*1b80*/  LDG.E.U16 R18, desc[UR36][R4.64] ;  /* 0x0000002404127981 */ /* 0x000162000c1e1500 */
[----:B------:R-:W-:Y:S05]  /*1b90*/  BRA `(.L_x_4330) ;  /* 0x0000000400d07947 */ /* 0x000fea0003800000 */
.L_x_4337:
        /* <DEDUP_REMOVED lines=13> */
.L_x_4344:
        /* <DEDUP_REMOVED lines=21> */
.L_x_4348:
[----:B------:R-:W-:Y:S05]  /*1dc0*/  BSYNC B1 ;  /* 0x0000000000017941 */ /* 0x000fea0003800000 */
.L_x_4347:
[----:B------:R-:W-:Y:S01]  /*1dd0*/  LEA R5, R0, 0x3b800000, 0x17 ;  /* 0x3b80000000057811 */ /* 0x000fe200078eb8ff */
[----:B------:R-:W-:-:S05]  /*1de0*/  IMAD.SHL.U32 R0, R3, 0x100000, RZ ;  /* 0x0010000003007824 */ /* 0x000fca00078e00ff */
[----:B------:R-:W-:-:S07]  /*1df0*/  LOP3.LUT R0, R5, R0, R6, 0xfe, !PT ;  /* 0x0000000005007212 */ /* 0x000fce00078efe06 */
.L_x_4346:
[----:B------:R-:W-:Y:S05]  /*1e00*/  BSYNC B0 ;  /* 0x0000000000007941 */ /* 0x000fea0003800000 */
.L_x_4345:
[----:B------:R-:W-:-:S04]  /*1e10*/  F2FP.BF16.F32.PACK_AB R0, RZ, R0 ;  /* 0x00000000ff00723e */ /* 0x000fc800000010ff */
[----:B------:R-:W-:Y:S01]  /*1e20*/  PRMT R18, R0, 0x7610, R18 ;  /* 0x0000761000127816 */ /* 0x000fe20000000012 */
[----:B------:R-:W-:Y:S06]  /*1e30*/  BRA `(.L_x_4330) ;  /* 0x0000000400287947 */ /* 0x000fec0003800000 */
.L_x_4343:
        /* <DEDUP_REMOVED lines=21> */
.L_x_4352:
[----:B------:R-:W-:Y:S05]  /*1f90*/  BSYNC B1 ;  /* 0x0000000000017941 */ /* 0x000fea0003800000 */
.L_x_4351:
[----:B------:R-:W-:Y:S01]  /*1fa0*/  LEA R5, R0, 0x37800000, 0x17 ;  /* 0x3780000000057811 */ /* 0x000fe200078eb8ff */
[----:B------:R-:W-:-:S05]  /*1fb0*/  IMAD.SHL.U32 R0, R3, 0x200000, RZ ;  /* 0x0020000003007824 */ /* 0x000fca00078e00ff */
[----:B------:R-:W-:-:S07]  /*1fc0*/  LOP3.LUT R0, R5, R0, R6, 0xfe, !PT ;  /* 0x0000000005007212 */ /* 0x000fce00078efe06 */
.L_x_4350:
[----:B------:R-:W-:Y:S05]  /*1fd0*/  BSYNC B0 ;  /* 0x0000000000007941 */ /* 0x000fea0003800000 */
.L_x_4349:
[----:B------:R-:W-:-:S04]  /*1fe0*/  F2FP.BF16.F32.PACK_AB R0, RZ, R0 ;  /* 0x00000000ff00723e */ /* 0x000fc800000010ff */
[----:B------:R-:W-:Y:S01]  /*1ff0*/  PRMT R18, R0, 0x7610, R18 ;  /* 0x0000761000127816 */ /* 0x000fe20000000012 */
[----:B------:R-:W-:Y:S06]  /*2000*/  BRA `(.L_x_4330) ;  /* 0x0000000000b47947 */ /* 0x000fec0003800000 */
.L_x_4342:
        /* <DEDUP_REMOVED lines=14> */
.L_x_4356:
[----:B------:R-:W-:Y:S05]  /*20f0*/  BSYNC B0 ;  /* 0x0000000000007941 */ /* 0x000fea0003800000 */
.L_x_4355:
[----:B------:R-:W-:-:S04]  /*2100*/  F2FP.BF16.F32.PACK_AB R0, RZ, R0 ;  /* 0x00000000ff00723e */ /* 0x000fc800000010ff */
[----:B------:R-:W-:Y:S01]  /*2110*/  PRMT R18, R0, 0x7610, R18 ;  /* 0x0000761000127816 */ /* 0x000fe20000000012 */
[----:B------:R-:W-:Y:S06]  /*2120*/  BRA `(.L_x_4330) ;  /* 0x00000000006c7947 */ /* 0x000fec0003800000 */
.L_x_4329:
        /* <DEDUP_REMOVED lines=16> */
.L_x_4357:
[----:B------:R-:W-:Y:S01]  /*2230*/  PRMT R18, RZ, 0x7610, R18 ;  /* 0x00007610ff127816 */ /* 0x000fe20000000012 */
[----:B------:R-:W-:Y:S06]  /*2240*/  BRA `(.L_x_4330) ;  /* 0x0000000000247947 */ /* 0x000fec0003800000 */
.L_x_4354:
[----:B------:R-:W2:Y:S02]  /*2250*/  LDG.E.64 R4, desc[UR36][R4.64] ;  /* 0x0000002404047981 */ /* 0x000ea4000c1e1b00 */
[----:B--2---:R-:W0:Y:S02]  /*2260*/  I2F.U64 R0, R4 ;  /* 0x0000000400007312 */ /* 0x004e240000301000 */
[----:B0-----:R-:W-:-:S04]  /*2270*/  F2FP.BF16.F32.PACK_AB R0, RZ, R0 ;  /* 0x00000000ff00723e */ /* 0x001fc800000010ff */
[----:B------:R-:W-:Y:S01]  /*2280*/  PRMT R18, R0, 0x7610, R18 ;  /* 0x0000761000127816 */ /* 0x000fe20000000012 */
[----:B------:R-:W-:Y:S06]  /*2290*/  BRA `(.L_x_4330) ;  /* 0x0000000000107947 */ /* 0x000fec0003800000 */
.L_x_4353:
[----:B------:R-:W2:Y:S02]  /*22a0*/  LDG.E R4, desc[UR36][R4.64] ;  /* 0x0000002404047981 */ /* 0x000ea4000c1e1900 */
[----:B--2---:R-:W-:-:S04]  /*22b0*/  I2FP.F32.U32 R0, R4 ;  /* 0x0000000400007245 */ /* 0x004fc80000201000 */
[----:B------:R-:W-:-:S04]  /*22c0*/  F2FP.BF16.F32.PACK_AB R0, RZ, R0 ;  /* 0x00000000ff00723e */ /* 0x000fc800000010ff */
[----:B------:R-:W-:-:S07]  /*22d0*/  PRMT R18, R0, 0x7610, R18 ;  /* 0x0000761000127816 */ /* 0x000fce0000000012 */
.L_x_4330:
[----:B------:R-:W-:-:S07]  /*22e0*/  VIADD R17, R17, 0x80 ;  /* 0x0000008011117836 */ /* 0x000fce0000000000 */
.L_x_4324:
[----:B------:R-:W-:Y:S05]  /*22f0*/  BSYNC B6 ;  /* 0x0000000000067941 */ /* 0x000fea0003800000 */
.L_x_4323:
[----:B------:R-:W-:Y:S01]  /*2300*/  ISETP.GE.AND P0, PT, R17, R16, PT ;  /* 0x000000101100720c */ /* 0x000fe20003f06270 */
[----:B------:R-:W-:Y:S01]  /*2310*/  BSSY B6, `(.L_x_4358) ;  /* 0x0000113000067945 */ /* 0x000fe20003800000 */
[----:B------:R-:W-:Y:S02]  /*2320*/  PRMT R19, RZ, 0x7610, R19 ;  /* 0x00007610ff137816 */ /* 0x000fe40000000013 */
[----:B------:R-:W-:-:S09]  /*2330*/  PRMT R24, RZ, 0x7610, R24 ;  /* 0x00007610ff187816 */ /* 0x000fd20000000018 */
        /* <DEDUP_REMOVED lines=24> */
.L_x_4363:
[----:B------:R-:W2:Y:S02]  /*24c0*/  LDG.E.U8 R4, desc[UR36][R4.64] ;  /* 0x0000002404047981 */ /* 0x000ea4000c1e1100 */
[----:B--2---:R-:W-:-:S04]  /*24d0*/  I2FP.F32.U32 R0, R4 ;  /* 0x0000000400007245 */ /* 0x004fc80000201000 */
[----:B------:R-:W-:-:S04]  /*24e0*/  F2FP.BF16.F32.PACK_AB R0, RZ, R0 ;  /* 0x00000000ff00723e */ /* 0x000fc800000010ff */
[----:B------:R-:W-:Y:S01]  /*24f0*/  PRMT R24, R0, 0x7610, R24 ;  /* 0x0000761000187816 */ /* 0x000fe20000000018 */
[----:B------:R-:W-:Y:S06]  /*2500*/  BRA `(.L_x_4365) ;  /* 0x0000000c00c87947 */ /* 0x000fec0003800000 */
.L_x_4362:
        /* <DEDUP_REMOVED lines=11> */
.L_x_4367:
[----:B------:R-:W2:Y:S02]  /*25c0*/  LDG.E R4, desc[UR36][R4.64] ;  /* 0x0000002404047981 */ /* 0x000ea4000c1e1900 */
[----:B--2---:R-:W-:-:S04]  /*25d0*/  I2FP.F32.S32 R0, R4 ;  /* 0x0000000400007245 */ /* 0x004fc80000201400 */
[----:B------:R-:W-:-:S04]  /*25e0*/  F2FP.BF16.F32.PACK_AB R0, RZ, R0 ;  /* 0x00000000ff00723e */ /* 0x000fc800000010ff */
[----:B------:R-:W-:Y:S01]  /*25f0*/  PRMT R24, R0, 0x7610, R24 ;  /* 0x0000761000187816 */ /* 0x000fe20000000018 */
[----:B------:R-:W-:Y:S06]  /*2600*/  BRA `(.L_x_4365) ;  /* 0x0000000c00887947 */ /* 0x000fec0003800000 */
.L_x_4366:
[----:B------:R-:W2:Y:S02]  /*2610*/  LDG.E.U16 R4, desc[UR36][R4.64] ;  /* 0x0000002404047981 */ /* 0x000ea4000c1e1500 */
[----:B--2---:R-:W0:Y:S02]  /*2620*/  I2F.S16 R0, R4 ;  /* 0x0000000400007306 */ /* 0x004e240000101400 */
[----:B0-----:R-:W-:-:S04]  /*2630*/  F2FP.BF16.F32.PACK_AB R0, RZ, R0 ;  /* 0x00000000ff00723e */ /* 0x001fc800000010ff */
[----:B------:R-:W-:Y:S01]  /*2640*/  PRMT R24, R0, 0x7610, R24 ;  /* 0x0000761000187816 */ /* 0x000fe20000000018 */
[----:B------:R-:W-:Y:S06]  /*2650*/  BRA `(.L_x_4365) ;  /* 0x0000000c00747947 */ /* 0x000fec0003800000 */
.L_x_4361:
        /* <DEDUP_REMOVED lines=9> */
.L_x_4369:
[----:B------:R-:W2:Y:S02]  /*26f0*/  LDG.E.U16 R0, desc[UR36][R4.64] ;  /* 0x0000002404007981 */ /* 0x000ea4000c1e1500 */
[----:B--2---:R-:W-:-:S05]  /*2700*/  HADD2.F32 R0, -RZ, R0.H0_H0 ;  /* 0x20000000ff007230 */ /* 0x004fca0000004100 */
[----:B------:R-:W-:-:S04]  /*2710*/  F2FP.BF16.F32.PACK_AB R0, RZ, R0 ;  /* 0x00000000ff00723e */ /* 0x000fc800000010ff */
[----:B------:R-:W-:Y:S01]  /*2720*/  PRMT R24, R0, 0x7610, R24 ;  /* 0x0000761000187816 */ /* 0x000fe20000000018 */
[----:B------:R-:W-:Y:S06]  /*2730*/  BRA `(.L_x_4365) ;  /* 0x0000000c003c7947 */ /* 0x000fec0003800000 */
.L_x_4368:
        /* <DEDUP_REMOVED lines=9> */
.L_x_4371:
[----:B------:R-:W2:Y:S02]  /*27d0*/  LDG.E.U16 R4, desc[UR36][R4.64] ;  /* 0x0000002404047981 */ /* 0x000ea4000c1e1500 */
[----:B--2---:R-:W-:-:S05]  /*27e0*/  HADD2.F32 R0, -RZ, R4.H0_H0 ;  /* 0x20000004ff007230 */ /* 0x004fca0000004100 */
[----:B------:R-:W-:-:S04]  /*27f0*/  F2FP.BF16.F32.PACK_AB R0, RZ, R0 ;  /* 0x00000000ff00723e */ /* 0x000fc800000010ff */
[----:B------:R-:W-:Y:S01]  /*2800*/  PRMT R24, R0, 0x7610, R24 ;  /* 0x0000761000187816 */ /* 0x000fe20000000018 */
[----:B------:R-:W-:Y:S06]  /*2810*/  BRA `(.L_x_4365) ;  /* 0x0000000c00047947 */ /* 0x000fec0003800000 */
.L_x_4370:
        /* <DEDUP_REMOVED lines=9> */
.L_x_4360:
        /* <DEDUP_REMOVED lines=14> */
.L_x_4374:
        /* <DEDUP_REMOVED lines=9> */
.L_x_4373:
        /* <DEDUP_REMOVED lines=28> */
.L_x_4376:
        /* <DEDUP_REMOVED lines=15> */
.L_x_4375:
[----:B------:R0:W5:Y:S01]  /*2cd0*/  LDG.E.U16 R24, desc[UR36][R4.64] ;  /* 0x0000002404187981 */ /* 0x000162000c1e1500 */
[----:B------:R-:W-:Y:S05]  /*2ce0*/  BRA `(.L_x_4365) ;  /* 0x0000000400d07947 */ /* 0x000fea0003800000 */
.L_x_4372:
        /* <DEDUP_REMOVED lines=13> */
.L_x_4379:
        /* <DEDUP_REMOVED lines=21> */
.L_x_4383:
[----:B------:R-:W-:Y:S05]  /*2f10*/  BSYNC B1 ;  /* 0x0000000000017941 */ /* 0x000fea0003800000 */
.L_x_4382:
[----:B------:R-:W-:Y:S01]  /*2f20*/  LEA R5, R0, 0x3b800000, 0x17 ;  /* 0x3b80000000057811 */ /* 0x000fe200078eb8ff */
[----:B------:R-:W-:-:S05]  /*2f30*/  IMAD.SHL.U32 R0, R3, 0x100000, RZ ;  /* 0x0010000003007824 */ /* 0x000fca00078e00ff */
[----:B------:R-:W-:-:S07]  /*2f40*/  LOP3.LUT R0, R5, R0, R6, 0xfe, !PT ;  /* 0x0000000005007212 */ /* 0x000fce00078efe06 */
.L_x_4381:
[----:B------:R-:W-:Y:S05]  /*2f50*/  BSYNC B0 ;  /* 0x0000000000007941 */ /* 0x000fea0003800000 */
.L_x_4380:
[----:B------:R-:W-:-:S04]  /*2f60*/  F2FP.BF16.F32.PACK_AB R0, RZ, R0 ;  /* 0x00000000ff00723e */ /* 0x000fc800000010ff */
[----:B------:R-:W-:Y:S01]  /*2f70*/  PRMT R24, R0, 0x7610, R24 ;  /* 0x0000761000187816 */ /* 0x000fe20000000018 */
[----:B------:R-:W-:Y:S06]  /*2f80*/  BRA `(.L_x_4365) ;  /* 0x0000000400287947 */ /* 0x000fec0003800000 */
.L_x_4378:
        /* <DEDUP_REMOVED lines=21> */
.L_x_4387:
[----:B------:R-:W-:Y:S05]  /*30e0*/  BSYNC B1 ;  /* 0x0000000000017941 */ /* 0x000fea0003800000 */
.L_x_4386:
[----:B------:R-:W-:Y:S01]  /*30f0*/  LEA R5, R0, 0x37800000, 0x17 ;  /* 0x3780000000057811 */ /* 0x000fe200078eb8ff */
[----:B------:R-:W-:-:S05]  /*3100*/  IMAD.SHL.U32 R0, R3, 0x200000, RZ ;  /* 0x0020000003007824 */ /* 0x000fca00078e00ff */
[----:B------:R-:W-:-:S07]  /*3110*/  LOP3.LUT R0, R5, R0, R6, 0xfe, !PT ;  /* 0x0000000005007212 */ /* 0x000fce00078efe06 */
.L_x_4385:
[----:B------:R-:W-:Y:S05]  /*3120*/  BSYNC B0 ;  /* 0x0000000000007941 */ /* 0x000fea0003800000 */
.L_x_4384:
[----:B------:R-:W-:-:S04]  /*3130*/  F2FP.BF16.F32.PACK_AB R0, RZ, R0 ;  /* 0x00000000ff00723e */ /* 0x000fc800000010ff */
[----:B------:R-:W-:Y:S01]  /*3140*/  PRMT R24, R0, 0x7610, R24 ;  /* 0x0000761000187816 */ /* 0x000fe20000000018 */
[----:B------:R-:W-:Y:S06]  /*3150*/  BRA `(.L_x_4365) ;  /* 0x0000000000b47947 */ /* 0x000fec0003800000 */
.L_x_4377:
        /* <DEDUP_REMOVED lines=14> */
.L_x_4391:
[----:B------:R-:W-:Y:S05]  /*3240*/  BSYNC B0 ;  /* 0x0000000000007941 */ /* 0x000fea0003800000 */
.L_x_4390:
[----:B------:R-:W-:-:S04]  /*3250*/  F2FP.BF16.F32.PACK_AB R0, RZ, R0 ;  /* 0x00000000ff00723e */ /* 0x000fc800000010ff */
[----:B------:R-:W-:Y:S01]  /*3260*/  PRMT R24, R0, 0x7610, R24 ;  /* 0x0000761000187816 */ /* 0x000fe20000000018 */
[----:B------:R-:W-:Y:S06]  /*3270*/  BRA `(.L_x_4365) ;  /* 0x00000000006c7947 */ /* 0x000fec0003800000 */
.L_x_4364:
        /* <DEDUP_REMOVED lines=16> */
.L_x_4392:
[----:B------:R-:W-:Y:S01]  /*3380*/  PRMT R24, RZ, 0x7610, R24 ;  /* 0x00007610ff187816 */ /* 0x000fe20000000018 */
[----:B------:R-:W-:Y:S06]  /*3390*/  BRA `(.L_x_4365) ;  /* 0x0000000000247947 */ /* 0x000fec0003800000 */
.L_x_4389:
[----:B------:R-:W2:Y:S02]  /*33a0*/  LDG.E.64 R4, desc[UR36][R4.64] ;  /* 0x0000002404047981 */ /* 0x000ea4000c1e1b00 */
[----:B--2---:R-:W0:Y:S02]  /*33b0*/  I2F.U64 R0, R4 ;  /* 0x0000000400007312 */ /* 0x004e240000301000 */
[----:B0-----:R-:W-:-:S04]  /*33c0*/  F2FP.BF16.F32.PACK_AB R0, RZ, R0 ;  /* 0x00000000ff00723e */ /* 0x001fc800000010ff */
[----:B------:R-:W-:Y:S01]  /*33d0*/  PRMT R24, R0, 0x7610, R24 ;  /* 0x0000761000187816 */ /* 0x000fe20000000018 */
[----:B------:R-:W-:Y:S06]  /*33e0*/  BRA `(.L_x_4365) ;  /* 0x0000000000107947 */ /* 0x000fec0003800000 */
.L_x_4388:
[----:B------:R-:W2:Y:S02]  /*33f0*/  LDG.E R4, desc[UR36][R4.64] ;  /* 0x0000002404047981 */ /* 0x000ea4000c1e1900 */
[----:B--2---:R-:W-:-:S04]  /*3400*/  I2FP.F32.U32 R0, R4 ;  /* 0x0000000400007245 */ /* 0x004fc80000201000 */
[----:B------:R-:W-:-:S04]  /*3410*/  F2FP.BF16.F32.PACK_AB R0, RZ, R0 ;  /* 0x00000000ff00723e */ /* 0x000fc800000010ff */
[----:B------:R-:W-:-:S07]  /*3420*/  PRMT R24, R0, 0x7610, R24 ;  /* 0x0000761000187816 */ /* 0x000fce0000000018 */
.L_x_4365:
[----:B------:R-:W-:-:S07]  /*3430*/  VIADD R17, R17, 0x80 ;  /* 0x0000008011117836 */ /* 0x000fce0000000000 */
.L_x_4359:
[----:B------:R-:W-:Y:S05]  /*3440*/  BSYNC B6 ;  /* 0x0000000000067941 */ /* 0x000fea0003800000 */
.L_x_4358:
[----:B------:R-:W-:Y:S01]  /*3450*/  ISETP.GE.AND P0, PT, R17, R16, PT ;  /* 0x000000101100720c */ /* 0x000fe20003f06270 */
[----:B------:R-:W-:-:S12]  /*3460*/  BSSY B6, `(.L_x_4393) ;  /* 0x000010f000067945 */ /* 0x000fd80003800000 */
        /* <DEDUP_REMOVED lines=23> */
.L_x_4398:
[----:B------:R-:W2:Y:S02]  /*35e0*/  LDG.E.U8 R4, desc[UR36][R4.64] ;  /* 0x0000002404047981 */ /* 0x000ea4000c1e1100 */
[----:B--2---:R-:W-:-:S04]  /*35f0*/  I2FP.F32.U32 R0, R4 ;  /* 0x0000000400007245 */ /* 0x004fc80000201000 */
[----:B------:R-:W-:-:S04]  /*3600*/  F2FP.BF16.F32.PACK_AB R0, RZ, R0 ;  /* 0x00000000ff00723e */ /* 0x000fc800000010ff */
[----:B------:R-:W-:Y:S01]  /*3610*/  PRMT R19, R0, 0x7610, R19 ;  /* 0x0000761000137816 */ /* 0x000fe20000000013 */
[----:B------:R-:W-:Y:S06]  /*3620*/  BRA `(.L_x_4394) ;  /* 0x0000000c00c87947 */ /* 0x000fec0003800000 */
.L_x_4397:
        /* <DEDUP_REMOVED lines=11> */
.L_x_4401:
[----:B------:R-:W2:Y:S02]  /*36e0*/  LDG.E R4, desc[UR36][R4.64] ;  /* 0x0000002404047981 */ /* 0x000ea4000c1e1900 */
[----:B--2---:R-:W-:-:S04]  /*36f0*/  I2FP.F32.S32 R0, R4 ;  /* 0x0000000400007245 */ /* 0x004fc80000201400 */
[----:B------:R-:W-:-:S04]  /*3700*/  F2FP.BF16.F32.PACK_AB R0, RZ, R0 ;  /* 0x00000000ff00723e */ /* 0x000fc800000010ff */
[----:B------:R-:W-:Y:S01]  /*3710*/  PRMT R19, R0, 0x7610, R19 ;  /* 0x0000761000137816 */ /* 0x000fe20000000013 */
[----:B------:R-:W-:Y:S06]  /*3720*/  BRA `(.L_x_4394) ;  /* 0x0000000c00887947 */ /* 0x000fec0003800000 */
.L_x_4400:
[----:B------:R-:W2:Y:S02]  /*3730*/  LDG.E.U16 R4, desc[UR36][R4.64] ;  /* 0x0000002404047981 */ /* 0x000ea4000c1e1500 */
[----:B--2---:R-:W0:Y:S02]  /*3740*/  I2F.S16 R0, R4 ;  /* 0x0000000400007306 */ /* 0x004e240000101400 */
[----:B0-----:R-:W-:-:S04]  /*3750*/  F2FP.BF16.F32.PACK_AB R0, RZ, R0 ;  /* 0x00000000ff00723e */ /* 0x001fc800000010ff */
[----:B------:R-:W-:Y:S01]  /*3760*/  PRMT R19, R0, 0x7610, R19 ;  /* 0x0000761000137816 */ /* 0x000fe20000000013 */
[----:B------:R-:W-:Y:S06]  /*3770*/  BRA `(.L_x_4394) ;  /* 0x0000000c00747947 */ /* 0x000fec0003800000 */
.L_x_4396:
        /* <DEDUP_REMOVED lines=9> */
.L_x_4403:
[----:B------:R-:W2:Y:S02]  /*3810*/  LDG.E.U16 R0, desc[UR36][R4.64] ;  /* 0x0000002404007981 */ /* 0x000ea4000c1e1500 */
[----:B--2---:R-:W-:-:S05]  /*3820*/  HADD2.F32 R0, -RZ, R0.H0_H0 ;  /* 0x20000000ff007230 */ /* 0x004fca0000004100 */
[----:B------:R-:W-:-:S04]  /*3830*/  F2FP.BF16.F32.PACK_AB R0, RZ, R0 ;  /* 0x00000000ff00723e */ /* 0x000fc800000010ff */
[----:B------:R-:W-:Y:S01]  /*3840*/  PRMT R19, R0, 0x7610, R19 ;  /* 0x0000761000137816 */ /* 0x000fe20000000013 */
[----:B------:R-:W-:Y:S06]  /*3850*/  BRA `(.L_x_4394) ;  /* 0x0000000c003c7947 */ /* 0x000fec0003800000 */
.L_x_4402:
        /* <DEDUP_REMOVED lines=9> */
.L_x_4405:
[----:B------:R-:W2:Y:S02]  /*38f0*/  LDG.E.U16 R4, desc[UR36][R4.64] ;  /* 0x0000002404047981 */ /* 0x000ea4000c1e1500 */
[----:B--2---:R-:W-:-:S05]  /*3900*/  HADD2.F32 R0, -RZ, R4.H0_H0 ;  /* 0x20000004ff007230 */ /* 0x004fca0000004100 */
[----:B------:R-:W-:-:S04]  /*3910*/  F2FP.BF16.F32.PACK_AB R0, RZ, R0 ;  /* 0x00000000ff00723e */ /* 0x000fc800000010ff */
[----:B------:R-:W-:Y:S01]  /*3920*/  PRMT R19, R0, 0x7610, R19 ;  /* 0x0000761000137816 */ /* 0x000fe20000000013 */
[----:B------:R-:W-:Y:S06]  /*3930*/  BRA `(.L_x_4394) ;  /* 0x0000000c00047947 */ /* 0x000fec0003800000 */
.L_x_4404:
        /* <DEDUP_REMOVED lines=9> */
.L_x_4395:
        /* <DEDUP_REMOVED lines=14> */
.L_x_4408:
        /* <DEDUP_REMOVED lines=9> */
.L_x_4407:
        /* <DEDUP_REMOVED lines=28> */
.L_x_4410:
        /* <DEDUP_REMOVED lines=15> */
.L_x_4409:
[----:B------:R1:W5:Y:S01]  /*3df0*/  LDG.E.U16 R19, desc[UR36][R4.64] ;  /* 0x0000002404137981 */ /* 0x000362000c1e1500 */
[----:B------:R-:W-:Y:S05]  /*3e00*/  BRA `(.L_x_4394) ;  /* 0x0000000400d07947 */ /* 0x000fea0003800000 */
.L_x_4406:
        /* <DEDUP_REMOVED lines=13> */
.L_x_4413:
        /* <DEDUP_REMOVED lines=21> */
.L_x_4417:
[----:B------:R-:W-:Y:S05]  /*4030*/  BSYNC B1 ;  /* 0x0000000000017941 */ /* 0x000fea0003800000 */
.L_x_4416:
[----:B------:R-:W-:Y:S01]  /*4040*/  LEA R5, R0, 0x3b800000, 0x17 ;  /* 0x3b80000000057811 */ /* 0x000fe200078eb8ff */
[----:B------:R-:W-:-:S05]  /*4050*/  IMAD.SHL.U32 R0, R3, 0x100000, RZ ;  /* 0x0010000003007824 */ /* 0x000fca00078e00ff */
[----:B------:R-:W-:-:S07]  /*4060*/  LOP3.LUT R0, R5, R0, R6, 0xfe, !PT ;  /* 0x0000000005007212 */ /* 0x000fce00078efe06 */
.L_x_4415:
[----:B------:R-:W-:Y:S05]  /*4070*/  BSYNC B0 ;  /* 0x0000000000007941 */ /* 0x000fea0003800000 */
.L_x_4414:
[----:B------:R-:W-:-:S04]  /*4080*/  F2FP.BF16.F32.PACK_AB R0, RZ, R0 ;  /* 0x00000000ff00723e */ /* 0x000fc800000010ff */
[----:B------:R-:W-:Y:S01]  /*4090*/  PRMT R19, R0, 0x7610, R19 ;  /* 0x0000761000137816 */ /* 0x000fe20000000013 */
[----:B------:R-:W-:Y:S06]  /*40a0*/  BRA `(.L_x_4394) ;  /* 0x0000000400287947 */ /* 0x000fec0003800000 */
.L_x_4412:
        /* <DEDUP_REMOVED lines=21> */
.L_x_4421:
[----:B------:R-:W-:Y:S05]  /*4200*/  BSYNC B1 ;  /* 0x0000000000017941 */ /* 0x000fea0003800000 */
.L_x_4420:
[----:B------:R-:W-:Y:S01]  /*4210*/  LEA R5, R0, 0x37800000, 0x17 ;  /* 0x3780000000057811 */ /* 0x000fe200078eb8ff */
[----:B------:R-:W-:-:S05]  /*4220*/  IMAD.SHL.U32 R0, R3, 0x200000, RZ ;  /* 0x0020000003007824 */ /* 0x000fca00078e00ff */
[----:B------:R-:W-:-:S07]  /*4230*/  LOP3.LUT R0, R5, R0, R6, 0xfe, !PT ;  /* 0x0000000005007212 */ /* 0x000fce00078efe06 */
.L_x_4419:
[----:B------:R-:W-:Y:S05]  /*4240*/  BSYNC B0 ;  /* 0x0000000000007941 */ /* 0x000fea0003800000 */
.L_x_4418:
[----:B------:R-:W-:-:S04]  /*4250*/  F2FP.BF16.F32.PACK_AB R0, RZ, R0 ;  /* 0x00000000ff00723e */ /* 0x000fc800000010ff */
[----:B------:R-:W-:Y:S01]  /*4260*/  PRMT R19, R0, 0x7610, R19 ;  /* 0x0000761000137816 */ /* 0x000fe20000000013 */
[----:B------:R-:W-:Y:S06]  /*4270*/  BRA `(.L_x_4394) ;  /* 0x0000000000b47947 */ /* 0x000fec0003800000 */
.L_x_4411:
        /* <DEDUP_REMOVED lines=14> */
.L_x_4425:
[----:B------:R-:W-:Y:S05]  /*4360*/  BSYNC B0 ;  /* 0x0000000000007941 */ /* 0x000fea0003800000 */
.L_x_4424:
[----:B------:R-:W-:-:S04]  /*4370*/  F2FP.BF16.F32.PACK_AB R0, RZ, R0 ;  /* 0x00000000ff00723e */ /* 0x000fc800000010ff */
[----:B------:R-:W-:Y:S01]  /*4380*/  PRMT R19, R0, 0x7610, R19 ;  /* 0x0000761000137816 */ /* 0x000fe20000000013 */
[----:B------:R-:W-:Y:S06]  /*4390*/  BRA `(.L_x_4394) ;  /* 0x00000000006c7947 */ /* 0x000fec0003800000 */
.L_x_4399:
        /* <DEDUP_REMOVED lines=16> */
.L_x_4426:
[----:B------:R-:W-:Y:S01]  /*44a0*/  PRMT R19, RZ, 0x7610, R19 ;  /* 0x00007610ff137816 */ /* 0x000fe20000000013 */
[----:B------:R-:W-:Y:S06]  /*44b0*/  BRA `(.L_x_4394) ;  /* 0x0000000000247947 */ /* 0x000fec0003800000 */
.L_x_4423:
[----:B------:R-:W2:Y:S02]  /*44c0*/  LDG.E.64 R4, desc[UR36][R4.64] ;  /* 0x0000002404047981 */ /* 0x000ea4000c1e1b00 */
[----:B--2---:R-:W0:Y:S02]  /*44d0*/  I2F.U64 R0, R4 ;  /* 0x0000000400007312 */ /* 0x004e240000301000 */
[----:B0-----:R-:W-:-:S04]  /*44e0*/  F2FP.BF16.F32.PACK_AB R0, RZ, R0 ;  /* 0x00000000ff00723e */ /* 0x001fc800000010ff */
[----:B------:R-:W-:Y:S01]  /*44f0*/  PRMT R19, R0, 0x7610, R19 ;  /* 0x0000761000137816 */ /* 0x000fe20000000013 */
[----:B------:R-:W-:Y:S06]  /*4500*/  BRA `(.L_x_4394) ;  /* 0x0000000000107947 */ /* 0x000fec0003800000 */
.L_x_4422:
[----:B------:R-:W2:Y:S02]  /*4510*/  LDG.E R4, desc[UR36][R4.64] ;  /* 0x0000002404047981 */ /* 0x000ea4000c1e1900 */
[----:B--2---:R-:W-:-:S04]  /*4520*/  I2FP.F32.U32 R0, R4 ;  /* 0x0000000400007245 */ /* 0x004fc80000201000 */
[----:B------:R-:W-:-:S04]  /*4530*/  F2FP.BF16.F32.PACK_AB R0, RZ, R0 ;  /* 0x00000000ff00723e */ /* 0x000fc800000010ff */
[----:B------:R-:W-:-:S07]  /*4540*/  PRMT R19, R0, 0x7610, R19 ;  /* 0x0000761000137816 */ /* 0x000fce0000000013 */
.L_x_4394:
[----:B------:R-:W-:Y:S05]  /*4550*/  BSYNC B6 ;  /* 0x0000000000067941 */ /* 0x000fea0003800000 */
.L_x_4393:
        /* <DEDUP_REMOVED lines=11> */
[----:B-----5:R-:W-:Y:S01]  /*4610*/  IMAD.U32 R22, R22, 0x10000, RZ ;  /* 0x0001000016167824 */ /* 0x020fe200078e00ff */
[----:B------:R-:W-:-:S03]  /*4620*/  ULDC UR4, c[0x0][0x218] ;  /* 0x0000860000047ab9 */ /* 0x000fc60000000800 */
[----:B------:R-:W-:-:S05]  /*4630*/  FADD.FTZ R0, R22, 3 ;  /* 0x4040000016007421 */ /* 0x000fca0000010000 */
[----:B------:R-:W-:-:S04]  /*4640*/  FSETP.GEU.FTZ.AND P4, PT, R0, UR4, PT ;  /* 0x0000000400007c0b */ /* 0x000fc8000bf9e000 */
[----:B------:R-:W-:Y:S01]  /*4650*/  FSEL R0, R0, UR4, P4 ;  /* 0x0000000400007c08 */ /* 0x000fe2000a000000 */
[----:B------:R-:W-:-:S03]  /*4660*/  ULDC UR4, c[0x0][0x224] ;  /* 0x0000890000047ab9 */ /* 0x000fc60000000800 */
[----:B------:R-:W-:-:S04]  /*4670*/  FSETP.GT.FTZ.AND P4, PT, R0, UR4, PT ;  /* 0x0000000400007c0b */ /* 0x000fc8000bf94000 */
[----:B------:R-:W-:-:S05]  /*4680*/  FSEL R3, R0, UR4, !P4 ;  /* 0x0000000400037c08 */ /* 0x000fca000e000000 */
[----:B------:R-:W-:-:S04]  /*4690*/  FMUL.FTZ R3, R22, R3 ;  /* 0x0000000316037220 */ /* 0x000fc80000410000 */
[----:B------:R-:W-:-:S06]  /*46a0*/  FMUL.FTZ R3, R3, 0.16666667163372039795 ;  /* 0x3e2aaaab03037820 */ /* 0x000fcc0000410000 */
[----:B------:R-:W0:Y:S02]  /*46b0*/  F2F.BF16.F32 R3, R3 ;  /* 0x0000000300037304 */ /* 0x000e240000202000 */
.L_x_4428:
[----:B------:R-:W-:Y:S05]  /*46c0*/  BSYNC B0 ;  /* 0x0000000000007941 */ /* 0x000fea0003800000 */
.L_x_4427:
[----:B------:R-:W-:Y:S04]  /*46d0*/  BSSY B0, `(.L_x_4429) ;  /* 0x000000d000007945 */ /* 0x000fe80003800000 */
[----:B------:R-:W-:Y:S05]  /*46e0*/  @P3 BRA `(.L_x_4430) ;  /* 0x00000000002c3947 */ /* 0x000fea0003800000 */
        /* <DEDUP_REMOVED lines=9> */
[----:B------:R-:W-:-:S04]  /*4780*/  FMUL.FTZ R5, R5, 0.16666667163372039795 ;  /* 0x3e2aaaab05057820 */ /* 0x000fc80000410000 */
[----:B------:R1:W2:Y:S03]  /*4790*/  F2F.BF16.F32 R22, R5 ;  /* 0x0000000500167304 */ /* 0x0002a60000202000 */
.L_x_4430:
[----:B------:R-:W-:Y:S05]  /*47a0*/  BSYNC B0 ;  /* 0x0000000000007941 */ /* 0x000fea0003800000 */
.L_x_4429:
        /* <DEDUP_REMOVED lines=9> */
[----:B-1----:R-:W-:-:S05]  /*4840*/  FSEL R5, R0, UR4, !P0 ;  /* 0x0000000400057c08 */ /* 0x002fca000c000000 */
[----:B------:R-:W-:-:S04]  /*4850*/  FMUL.FTZ R5, R24, R5 ;  /* 0x0000000518057220 */ /* 0x000fc80000410000 */
[----:B------:R-:W-:-:S04]  /*4860*/  FMUL.FTZ R5, R5, 0.16666667163372039795 ;  /* 0x3e2aaaab05057820 */ /* 0x000fc80000410000 */
[----:B------:R4:W1:Y:S03]  /*4870*/  F2F.BF16.F32 R18, R5 ;  /* 0x0000000500127304 */ /* 0x0008660000202000 */
.L_x_4432:
[----:B------:R-:W-:Y:S05]  /*4880*/  BSYNC B0 ;  /* 0x0000000000007941 */ /* 0x000fea0003800000 */
.L_x_4431:
        /* <DEDUP_REMOVED lines=12> */
[----:B------:R0:W0:Y:S03]  /*4950*/  F2F.BF16.F32 R19, R0 ;  /* 0x0000000000137304 */ /* 0x0000260000202000 */
.L_x_4434:
[----:B------:R-:W-:Y:S05]  /*4960*/  BSYNC B0 ;  /* 0x0000000000007941 */ /* 0x000fea0003800000 */
.L_x_4433:
[----:B------:R-:W-:Y:S04]  /*4970*/  BSSY B6, `(.L_x_4435) ;  /* 0x0000112000067945 */ /* 0x000fe80003800000 */
[----:B------:R-:W-:Y:S05]  /*4980*/  @P2 BRA `(.L_x_4436) ;  /* 0x0000001000402947 */ /* 0x000fea0003800000 */
[----:B------:R-:W1:Y:S01]  /*4990*/  LDC.64 R8, c[0x0][0x230] ;  /* 0x00008c00ff087b82 */ /* 0x000e620000000a00 */
[----:B0--3--:R-:W-:Y:S01]  /*49a0*/  PRMT R0, R17, 0x9910, RZ ;  /* 0x0000991011007816 */ /* 0x009fe200000000ff */
[----:B------:R-:W-:Y:S01]  /*49b0*/  IMAD R25, R2, 0x200, R25 ;  /* 0x0000020002197824 */ /* 0x000fe200078e0219 */
[----:B------:R-:W-:Y:S02]  /*49c0*/  ULDC UR4, c[0x0][0x250] ;  /* 0x0000940000047ab9 */ /* 0x000fe40000000800 */
[----:B------:R-:W-:Y:S01]  /*49d0*/  ISETP.GT.AND P0, PT, R0, 0x9, PT ;  /* 0x000000090000780c */ /* 0x000fe20003f04270 */
[----:B------:R-:W-:-:S05]  /*49e0*/  IMAD R25, R25, UR4, RZ ;  /* 0x0000000419197c24 */ /* 0x000fca000f8e02ff */
[----:B-1----:R-:W-:-:S05]  /*49f0*/  IADD3 R8, P1, R25, R8, RZ ;  /* 0x0000000819087210 */ /* 0x002fca0007f3e0ff */
        /* <DEDUP_REMOVED lines=15> */
.L_x_4440:
[----:B----4-:R-:W-:Y:S02]  /*4af0*/  IMAD.U32 R5, R3, 0x10000, RZ ;  /* 0x0001000003057824 */ /* 0x010fe400078e00ff */
[----:B------:R-:W-:-:S04]  /*4b00*/  IMAD.MOV.U32 R25, RZ, RZ, R23 ;  /* 0x000000ffff197224 */ /* 0x000fc800078e0017 */
[----:B------:R-:W0:Y:S02]  /*4b10*/  F2I.S64.TRUNC R4, R5 ;  /* 0x0000000500047311 */ /* 0x000e24000020d900 */
[----:B0-----:R0:W-:Y:S01]  /*4b20*/  STG.E.U8 desc[UR36][R8.64], R4 ;  /* 0x0000000408007986 */ /* 0x0011e2000c101124 */
[----:B------:R-:W-:Y:S05]  /*4b30*/  BRA `(.L_x_4436) ;  /* 0x0000000c00d47947 */ /* 0x000fea0003800000 */
.L_x_4439:
        /* <DEDUP_REMOVED lines=8> */
[----:B----4-:R-:W0:Y:S02]  /*4bc0*/  F2I.S64.TRUNC R4, R4 ;  /* 0x0000000400047311 */ /* 0x010e24000020d900 */
[----:B0-----:R0:W-:Y:S01]  /*4bd0*/  STG.E.64 desc[UR36][R8.64], R4 ;  /* 0x0000000408007986 */ /* 0x0011e2000c101b24 */
[----:B------:R-:W-:Y:S05]  /*4be0*/  BRA `(.L_x_4436) ;  /* 0x0000000c00a87947 */ /* 0x000fea0003800000 */
.L_x_4443:
[----:B------:R-:W-:Y:S02]  /*4bf0*/  IMAD.U32 R3, R3, 0x10000, RZ ;  /* 0x0001000003037824 */ /* 0x000fe400078e00ff */
[----:B------:R-:W-:-:S04]  /*4c00*/  IMAD.MOV.U32 R25, RZ, RZ, R23 ;  /* 0x000000ffff197224 */ /* 0x000fc800078e0017 */
[----:B------:R-:W0:Y:S02]  /*4c10*/  F2I.FTZ.TRUNC.NTZ R3, R3 ;  /* 0x0000000300037305 */ /* 0x000e24000021f100 */
[----:B0-----:R0:W-:Y:S01]  /*4c20*/  STG.E desc[UR36][R8.64], R3 ;  /* 0x0000000308007986 */ /* 0x0011e2000c101924 */
[----:B------:R-:W-:Y:S05]  /*4c30*/  BRA `(.L_x_4436) ;  /* 0x0000000c00947947 */ /* 0x000fea0003800000 */
.L_x_4442:
[----:B------:R-:W-:Y:S02]  /*4c40*/  IMAD.U32 R3, R3, 0x10000, RZ ;  /* 0x0001000003037824 */ /* 0x000fe400078e00ff */
[----:B------:R-:W-:-:S04]  /*4c50*/  IMAD.MOV.U32 R25, RZ, RZ, R23 ;  /* 0x000000ffff197224 */ /* 0x000fc800078e0017 */
[----:B------:R-:W0:Y:S02]  /*4c60*/  F2I.FTZ.TRUNC.NTZ R3, R3 ;  /* 0x0000000300037305 */ /* 0x000e24000021f100 */
[----:B0-----:R0:W-:Y:S01]  /*4c70*/  STG.E.U16 desc[UR36][R8.64], R3 ;  /* 0x0000000308007986 */ /* 0x0011e2000c101524 */
[----:B------:R-:W-:Y:S05]  /*4c80*/  BRA `(.L_x_4436) ;  /* 0x0000000c00807947 */ /* 0x000fea0003800000 */
.L_x_4438:
        /* <DEDUP_REMOVED lines=10> */
.L_x_4445:
[----:B------:R-:W-:Y:S02]  /*4d30*/  IMAD.U32 R0, R3, 0x10000, RZ ;  /* 0x0001000003007824 */ /* 0x000fe400078e00ff */
[----:B------:R-:W-:-:S03]  /*4d40*/  IMAD.MOV.U32 R25, RZ, RZ, R23 ;  /* 0x000000ffff197224 */ /* 0x000fc600078e0017 */
[----:B------:R-:W-:-:S05]  /*4d50*/  F2FP.F16.F32.PACK_AB R0, RZ, R0 ;  /* 0x00000000ff00723e */ /* 0x000fca00000000ff */
[----:B------:R0:W-:Y:S01]  /*4d60*/  STG.E.U16 desc[UR36][R8.64], R0 ;  /* 0x0000000008007986 */ /* 0x0001e2000c101524 */
[----:B------:R-:W-:Y:S05]  /*4d70*/  BRA `(.L_x_4436) ;  /* 0x0000000c00447947 */ /* 0x000fea0003800000 */
.L_x_4444:
[----:B------:R-:W-:-:S13]  /*4d80*/  ISETP.NE.AND P0, PT, R0, 0x7, PT ;  /* 0x000000070000780c */ /* 0x000fda0003f05270 */
[----:B------:R-:W-:Y:S05]  /*4d90*/  @!P0 BRA `(.L_x_4446) ;  /* 0x00000000003c8947 */ /* 0x000fea0003800000 */
[----:B------:R-:W-:-:S13]  /*4da0*/  ISETP.NE.AND P0, PT, R0, 0x8, PT ;  /* 0x000000080000780c */ /* 0x000fda0003f05270 */
[----:B------:R-:W-:Y:S05]  /*4db0*/  @!P0 BRA `(.L_x_4447) ;  /* 0x00000000001c8947 */ /* 0x000fea0003800000 */
[----:B------:R-:W-:-:S13]  /*4dc0*/  ISETP.NE.AND P0, PT, R0, 0x9, PT ;  /* 0x000000090000780c */ /* 0x000fda0003f05270 */
[----:B------:R-:W-:Y:S05]  /*4dd0*/  @P0 BRA `(.L_x_4441) ;  /* 0x0000000800c00947 */ /* 0x000fea0003800000 */
[----:B------:R-:W-:Y:S02]  /*4de0*/  IMAD.U32 R4, R3, 0x10000, RZ ;  /* 0x0001000003047824 */ /* 0x000fe400078e00ff */
[----:B----4-:R-:W-:Y:S02]  /*4df0*/  IMAD.MOV.U32 R5, RZ, RZ, RZ ;  /* 0x000000ffff057224 */ /* 0x010fe400078e00ff */
[----:B------:R-:W-:-:S03]  /*4e00*/  IMAD.MOV.U32 R25, RZ, RZ, R23 ;  /* 0x000000ffff197224 */ /* 0x000fc600078e0017 */
[----:B------:R0:W-:Y:S01]  /*4e10*/  STG.E.64 desc[UR36][R8.64], R4 ;  /* 0x0000000408007986 */ /* 0x0001e2000c101b24 */
[----:B------:R-:W-:Y:S05]  /*4e20*/  BRA `(.L_x_4436) ;  /* 0x0000000c00187947 */ /* 0x000fea0003800000 */
.L_x_4447:
[----:B------:R-:W-:Y:S02]  /*4e30*/  IMAD.U32 R3, R3, 0x10000, RZ ;  /* 0x0001000003037824 */ /* 0x000fe400078e00ff */
[----:B------:R-:W-:-:S03]  /*4e40*/  IMAD.MOV.U32 R25, RZ, RZ, R23 ;  /* 0x000000ffff197224 */ /* 0x000fc600078e0017 */
[----:B------:R-:W-:-:S04]  /*4e50*/  F2FP.F16.F32.PACK_AB R3, RZ, R3 ;  /* 0x00000003ff03723e */ /* 0x000fc800000000ff */
[----:B------:R-:W-:-:S05]  /*4e60*/  PRMT R3, R3, 0x5410, RZ ;  /* 0x0000541003037816 */ /* 0x000fca00000000ff */
[----:B------:R0:W-:Y:S01]  /*4e70*/  STG.E desc[UR36][R8.64], R3 ;  /* 0x0000000308007986 */ /* 0x0001e2000c101924 */
[----:B------:R-:W-:Y:S05]  /*4e80*/  BRA `(.L_x_4436) ;  /* 0x0000000c00007947 */ /* 0x000fea0003800000 */
.L_x_4446:
[----:B------:R-:W-:Y:S02]  /*4e90*/  IMAD.U32 R4, R3, 0x10000, RZ ;  /* 0x0001000003047824 */ /* 0x000fe400078e00ff */
[----:B------:R-:W-:Y:S02]  /*4ea0*/  IMAD.MOV.U32 R25, RZ, RZ, R23 ;  /* 0x000000ffff197224 */ /* 0x000fe400078e0017 */
[----:B------:R-:W-:-:S06]  /*4eb0*/  FMUL.FTZ R4, R4, 1 ;  /* 0x3f80000004047820 */ /* 0x000fcc0000410000 */
[----:B----4-:R-:W0:Y:S02]  /*4ec0*/  F2F.F64.F32 R4, R4 ;  /* 0x0000000400047310 */ /* 0x010e240000201800 */
[----:B0-----:R0:W-:Y:S01]  /*4ed0*/  STG.E.64 desc[UR36][R8.64], R4 ;  /* 0x0000000408007986 */ /* 0x0011e2000c101b24 */
[----:B------:R-:W-:Y:S05]  /*4ee0*/  BRA `(.L_x_4436) ;  /* 0x0000000800e87947 */ /* 0x000fea0003800000 */
.L_x_4437:
        /* <DEDUP_REMOVED lines=14> */
.L_x_4450:
[----:B------:R-:W-:Y:S01]  /*4fd0*/  IMAD.U32 R3, R3, 0x10000, RZ ;  /* 0x0001000003037824 */ /* 0x000fe200078e00ff */
[----:B------:R-:W-:Y:S01]  /*4fe0*/  CS2R R6, SRZ ;  /* 0x0000000000067805 */ /* 0x000fe2000001ff00 */
[----:B------:R-:W-:Y:S02]  /*4ff0*/  IMAD.MOV.U32 R25, RZ, RZ, R23 ;  /* 0x000000ffff197224 */ /* 0x000fe400078e0017 */
[----:B------:R-:W-:-:S04]  /*5000*/  FMUL.FTZ R3, R3, 1 ;  /* 0x3f80000003037820 */ /* 0x000fc80000410000 */
[----:B----4-:R-:W0:Y:S02]  /*5010*/  F2F.F64.F32 R4, R3 ;  /* 0x0000000300047310 */ /* 0x010e240000201800 */
[----:B0-----:R0:W-:Y:S01]  /*5020*/  STG.E.128 desc[UR36][R8.64], R4 ;  /* 0x0000000408007986 */ /* 0x0011e2000c101d24 */
[----:B------:R-:W-:Y:S05]  /*5030*/  BRA `(.L_x_4436) ;  /* 0x0000000800947947 */ /* 0x000fea0003800000 */
.L_x_4449:
        /* <DEDUP_REMOVED lines=11> */
[----:B----4-:R-:W-:Y:S01]  /*50f0*/  SHF.R.U32.HI R5, RZ, 0x18, R0 ;  /* 0x00000018ff057819 */ /* 0x010fe20000011600 */
        /* <DEDUP_REMOVED lines=9> */
.L_x_4454:
[----:B------:R-:W-:Y:S05]  /*5190*/  BSYNC B0 ;  /* 0x0000000000007941 */ /* 0x000fea0003800000 */
.L_x_4453:
[----:B------:R-:W-:Y:S01]  /*51a0*/  LOP3.LUT R5, R0, R5, RZ, 0xfc, !PT ;  /* 0x0000000500057212 */ /* 0x000fe200078efcff */
[----:B------:R-:W-:-:S04]  /*51b0*/  IMAD.MOV.U32 R25, RZ, RZ, R23 ;  /* 0x000000ffff197224 */ /* 0x000fc800078e0017 */
[----:B------:R0:W-:Y:S01]  /*51c0*/  STG.E.U8 desc[UR36][R8.64], R5 ;  /* 0x0000000508007986 */ /* 0x0001e2000c101124 */
[----:B------:R-:W-:Y:S05]  /*51d0*/  BRA `(.L_x_4436) ;  /* 0x00000008002c7947 */ /* 0x000fea0003800000 */
.L_x_4452:
[----:B----4-:R-:W-:Y:S01]  /*51e0*/  IMAD.U32 R5, R3, 0x10000, RZ ;  /* 0x0001000003057824 */ /* 0x010fe200078e00ff */
        /* <DEDUP_REMOVED lines=12> */
.L_x_4456:
[----:B------:R-:W-:Y:S01]  /*52b0*/  IMAD.MOV.U32 R0, RZ, RZ, 0x7f ;  /* 0x0000007fff007424 */ /* 0x000fe200078e00ff */
[----:B------:R-:W-:-:S04]  /*52c0*/  ISETP.GT.U32.AND P0, PT, R3, 0x7f800000, PT ;  /* 0x7f8000000300780c */ /* 0x000fc80003f04070 */
[----:B------:R-:W-:-:S09]  /*52d0*/  SEL R0, R0, 0x7c, P0 ;  /* 0x0000007c00007807 */ /* 0x000fd20000000000 */
.L_x_4457:
[----:B------:R-:W-:Y:S05]  /*52e0*/  BSYNC B0 ;  /* 0x0000000000007941 */ /* 0x000fea0003800000 */
.L_x_4455:
[----:B------:R-:W-:Y:S01]  /*52f0*/  LOP3.LUT R3, R5, 0x80000000, RZ, 0xc0, !PT ;  /* 0x8000000005037812 */ /* 0x000fe200078ec0ff */
[----:B------:R-:W-:-:S03]  /*5300*/  IMAD.MOV.U32 R25, RZ, RZ, R23 ;  /* 0x000000ffff197224 */ /* 0x000fc600078e0017 */
[----:B------:R-:W-:-:S04]  /*5310*/  SHF.R.U32.HI R3, RZ, 0x18, R3 ;  /* 0x00000018ff037819 */ /* 0x000fc80000011603 */
[----:B------:R-:W-:-:S05]  /*5320*/  LOP3.LUT R3, R0, R3, RZ, 0xfc, !PT ;  /* 0x0000000300037212 */ /* 0x000fca00078efcff */
[----:B------:R0:W-:Y:S01]  /*5330*/  STG.E.U8 desc[UR36][R8.64], R3 ;  /* 0x0000000308007986 */ /* 0x0001e2000c101124 */
[----:B------:R-:W-:Y:S05]  /*5340*/  BRA `(.L_x_4436) ;  /* 0x0000000400d07947 */ /* 0x000fea0003800000 */
.L_x_4451:
[----:B------:R0:W-:Y:S01]  /*5350*/  STG.E.U16 desc[UR36][R8.64], R3 ;  /* 0x0000000308007986 */ /* 0x0001e2000c101524 */
[----:B------:R-:W-:Y:S01]  /*5360*/  IMAD.MOV.U32 R25, RZ, RZ, R23 ;  /* 0x000000ffff197224 */ /* 0x000fe200078e0017 */
[----:B------:R-:W-:Y:S06]  /*5370*/  BRA `(.L_x_4436) ;  /* 0x0000000400c47947 */ /* 0x000fec0003800000 */
.L_x_4448:
        /* <DEDUP_REMOVED lines=13> */
.L_x_4460:
[----:B----4-:R-:W-:Y:S01]  /*5450*/  IMAD.U32 R5, R3, 0x10000, RZ ;  /* 0x0001000003057824 */ /* 0x010fe200078e00ff */
        /* <DEDUP_REMOVED lines=16> */
.L_x_4463:
[----:B------:R-:W-:-:S04]  /*5560*/  LOP3.LUT R3, R5, 0x80000000, RZ, 0xc0, !PT ;  /* 0x8000000005037812 */ /* 0x000fc800078ec0ff */
[----:B------:R-:W-:-:S04]  /*5570*/  SHF.R.U32.HI R3, RZ, 0x18, R3 ;  /* 0x00000018ff037819 */ /* 0x000fc80000011603 */
[----:B------:R-:W-:-:S04]  /*5580*/  LOP3.LUT R0, R0, R3, RZ, 0xfc, !PT ;  /* 0x0000000300007212 */ /* 0x000fc800078efcff */
[----:B------:R-:W-:-:S07]  /*5590*/  PRMT R4, R0, 0x7610, R4 ;  /* 0x0000761000047816 */ /* 0x000fce0000000004 */
.L_x_4462:
[----:B------:R-:W-:Y:S05]  /*55a0*/  BSYNC B0 ;  /* 0x0000000000007941 */ /* 0x000fea0003800000 */
.L_x_4461:
[----:B------:R0:W-:Y:S01]  /*55b0*/  STG.E.U8 desc[UR36][R8.64], R4 ;  /* 0x0000000408007986 */ /* 0x0001e2000c101124 */
[----:B------:R-:W-:Y:S01]  /*55c0*/  IMAD.MOV.U32 R25, RZ, RZ, R23 ;  /* 0x000000ffff197224 */ /* 0x000fe200078e0017 */
[----:B------:R-:W-:Y:S06]  /*55d0*/  BRA `(.L_x_4436) ;  /* 0x00000004002c7947 */ /* 0x000fec0003800000 */
.L_x_4459:
        /* <DEDUP_REMOVED lines=17> */
.L_x_4466:
[----:B------:R-:W-:-:S04]  /*56f0*/  LOP3.LUT R3, R5, 0x80000000, RZ, 0xc0, !PT ;  /* 0x8000000005037812 */ /* 0x000fc800078ec0ff */
[----:B------:R-:W-:-:S04]  /*5700*/  SHF.R.U32.HI R3, RZ, 0x18, R3 ;  /* 0x00000018ff037819 */ /* 0x000fc80000011603 */
[----:B------:R-:W-:-:S04]  /*5710*/  LOP3.LUT R0, R0, R3, RZ, 0xfc, !PT ;  /* 0x0000000300007212 */ /* 0x000fc800078efcff */
[----:B------:R-:W-:-:S07]  /*5720*/  PRMT R4, R0, 0x7610, R4 ;  /* 0x0000761000047816 */ /* 0x000fce0000000004 */
.L_x_4465:
[----:B------:R-:W-:Y:S05]  /*5730*/  BSYNC B0 ;  /* 0x0000000000007941 */ /* 0x000fea0003800000 */
.L_x_4464:
[----:B------:R0:W-:Y:S01]  /*5740*/  STG.E.U8 desc[UR36][R8.64], R4 ;  /* 0x0000000408007986 */ /* 0x0001e2000c101124 */
[----:B------:R-:W-:Y:S01]  /*5750*/  IMAD.MOV.U32 R25, RZ, RZ, R23 ;  /* 0x000000ffff197224 */ /* 0x000fe200078e0017 */
[----:B------:R-:W-:Y:S06]  /*5760*/  BRA `(.L_x_4436) ;  /* 0x0000000000c87947 */ /* 0x000fec0003800000 */
.L_x_4458:
        /* <DEDUP_REMOVED lines=8> */
[----:B----4-:R-:W-:-:S04]  /*57f0*/  SHF.R.U32.HI R5, RZ, 0x17, R4 ;  /* 0x00000017ff057819 */ /* 0x010fc80000011604 */
        /* <DEDUP_REMOVED lines=14> */
.L_x_4441:
[----:B------:R-:W-:Y:S01]  /*58e0*/  MOV R14, 0x0 ;  /* 0x00000000000e7802 */ /* 0x000fe20000000f00 */
[----:B------:R-:W-:Y:S01]  /*58f0*/  ULDC.64 UR4, c[0x4][0x128] ;  /* 0x01004a0000047ab9 */ /* 0x000fe20000000a00 */
[----:B------:R-:W-:Y:S01]  /*5900*/  ULDC.64 UR6, c[0x4][0x130] ;  /* 0x01004c0000067ab9 */ /* 0x000fe20000000a00 */
[----:B------:R-:W-:Y:S02]  /*5910*/  IMAD.U32 R4, RZ, RZ, UR4 ;  /* 0x00000004ff047e24 */ /* 0x000fe4000f8e00ff */
[----:B----4-:R-:W-:Y:S01]  /*5920*/  IMAD.U32 R5, RZ, RZ, UR5 ;  /* 0x00000005ff057e24 */ /* 0x010fe2000f8e00ff */
        /* <DEDUP_REMOVED lines=10> */
[----:B0-2--5:R-:W-:Y:S05]  /*59d0*/  CALL.ABS.NOINC R14 ;  /* 0x000000000e007343 */ /* 0x025fea0003c00000 */
.L_x_4469:
[----:B------:R-:W-:Y:S01]  /*59e0*/  IMAD.MOV.U32 R25, RZ, RZ, R23 ;  /* 0x000000ffff197224 */ /* 0x000fe200078e0017 */
[----:B------:R-:W-:Y:S06]  /*59f0*/  BRA `(.L_x_4436) ;  /* 0x0000000000247947 */ /* 0x000fec0003800000 */
.L_x_4468:
[----:B------:R-:W-:Y:S02]  /*5a00*/  IMAD.U32 R4, R3, 0x10000, RZ ;  /* 0x0001000003047824 */ /* 0x000fe400078e00ff */
[----:B------:R-:W-:-:S04]  /*5a10*/  IMAD.MOV.U32 R25, RZ, RZ, R23 ;  /* 0x000000ffff197224 */ /* 0x000fc800078e0017 */
[----:B----4-:R-:W0:Y:S02]  /*5a20*/  F2I.U64.TRUNC R4, R4 ;  /* 0x0000000400047311 */ /* 0x010e24000020d800 */
[----:B0-----:R0:W-:Y:S01]  /*5a30*/  STG.E.64 desc[UR36][R8.64], R4 ;  /* 0x0000000408007986 */ /* 0x0011e2000c101b24 */
[----:B------:R-:W-:Y:S05]  /*5a40*/  BRA `(.L_x_4436) ;  /* 0x0000000000107947 */ /* 0x000fea0003800000 */
.L_x_4467:
[----:B------:R-:W-:Y:S02]  /*5a50*/  IMAD.U32 R3, R3, 0x10000, RZ ;  /* 0x0001000003037824 */ /* 0x000fe400078e00ff */
[----:B------:R-:W-:-:S04]  /*5a60*/  IMAD.MOV.U32 R25, RZ, RZ, R23 ;  /* 0x000000ffff197224 */ /* 0x000fc800078e0017 */
[----:B------:R-:W0:Y:S02]  /*5a70*/  F2I.FTZ.U32.TRUNC.NTZ R3, R3 ;  /* 0x0000000300037305 */ /* 0x000e24000021f000 */
[----:B0-----:R0:W-:Y:S02]  /*5a80*/  STG.E desc[UR36][R8.64], R3 ;  /* 0x0000000308007986 */ /* 0x0011e4000c101924 */
.L_x_4436:
[----:B------:R-:W-:Y:S05]  /*5a90*/  BSYNC B6 ;  /* 0x0000000000067941 */ /* 0x000fea0003800000 */
.L_x_4435:
[----:B------:R-:W-:Y:S01]  /*5aa0*/  ISETP.GE.AND P0, PT, R25, R16, PT ;  /* 0x000000101900720c */ /* 0x000fe20003f06270 */
[----:B------:R-:W-:-:S12]  /*5ab0*/  BSSY B6, `(.L_x_4470) ;  /* 0x00001fc000067945 */ /* 0x000fd80003800000 */
[----:B------:R-:W-:Y:S05]  /*5ac0*/  @P0 BRA `(.L_x_4471) ;  /* 0x0000001c00e80947 */ /* 0x000fea0003800000 */
[----:B0-----:R-:W0:Y:S01]  /*5ad0*/  LDC.64 R8, c[0x0][0x230] ;  /* 0x00008c00ff087b82 */ /* 0x001e220000000a00 */
[----:B------:R-:W-:Y:S01]  /*5ae0*/  IMAD R0, R2, 0x200, R25 ;  /* 0x0000020002007824 */ /* 0x000fe200078e0219 */
        /* <DEDUP_REMOVED lines=16> */
[----:B--2--5:R-:W-:-:S04]  /*5bf0*/  IMAD.U32 R22, R22, 0x10000, RZ ;  /* 0x0001000016167824 */ /* 0x024fc800078e00ff */
[----:B------:R-:W0:Y:S02]  /*5c00*/  F2I.FTZ.TRUNC.NTZ R3, R22 ;  /* 0x0000001600037305 */ /* 0x000e24000021f100 */
[----:B0-----:R0:W-:Y:S01]  /*5c10*/  STG.E.U8 desc[UR36][R8.64], R3 ;  /* 0x0000000308007986 */ /* 0x0011e2000c101124 */
[----:B------:R-:W-:Y:S05]  /*5c20*/  BRA `(.L_x_4477) ;  /* 0x0000000c00947947 */ /* 0x000fea0003800000 */
.L_x_4475:
[----:B-12-45:R-:W-:-:S06]  /*5c30*/  IMAD.U32 R5, R22, 0x10000, RZ ;  /* 0x0001000016057824 */ /* 0x036fcc00078e00ff */
[----:B------:R-:W0:Y:S02]  /*5c40*/  F2I.S64.TRUNC R4, R5 ;  /* 0x0000000500047311 */ /* 0x000e24000020d900 */
[----:B0-----:R0:W-:Y:S01]  /*5c50*/  STG.E.U8 desc[UR36][R8.64], R4 ;  /* 0x0000000408007986 */ /* 0x0011e2000c101124 */
[----:B------:R-:W-:Y:S05]  /*5c60*/  BRA `(.L_x_4477) ;  /* 0x0000000c00847947 */ /* 0x000fea0003800000 */
.L_x_4474:
[----:B------:R-:W-:-:S13]  /*5c70*/  ISETP.NE.AND P0, PT, R0, 0x2, PT ;  /* 0x000000020000780c */ /* 0x000fda0003f05270 */
[----:B------:R-:W-:Y:S05]  /*5c80*/  @!P0 BRA `(.L_x_4478) ;  /* 0x0000000000308947 */ /* 0x000fea0003800000 */
[----:B------:R-:W-:-:S13]  /*5c90*/  ISETP.NE.AND P0, PT, R0, 0x3, PT ;  /* 0x000000030000780c */ /* 0x000fda0003f05270 */
[----:B------:R-:W-:Y:S05]  /*5ca0*/  @!P0 BRA `(.L_x_4479) ;  /* 0x0000000000188947 */ /* 0x000fea0003800000 */
[----:B------:R-:W-:-:S13]  /*5cb0*/  ISETP.NE.AND P0, PT, R0, 0x4, PT ;  /* 0x000000040000780c */ /* 0x000fda0003f05270 */
[----:B------:R-:W-:Y:S05]  /*5cc0*/  @P0 BRA `(.L_x_4476) ;  /* 0x0000000c000c0947 */ /* 0x000fea0003800000 */
[----:B--2--5:R-:W-:-:S06]  /*5cd0*/  IMAD.U32 R4, R22, 0x10000, RZ ;  /* 0x0001000016047824 */ /* 0x024fcc00078e00ff */
[----:B-1--4-:R-:W0:Y:S02]  /*5ce0*/  F2I.S64.TRUNC R4, R4 ;  /* 0x0000000400047311 */ /* 0x012e24000020d900 */
[----:B0-----:R2:W-:Y:S01]  /*5cf0*/  STG.E.64 desc[UR36][R8.64], R4 ;  /* 0x0000000408007986 */ /* 0x0015e2000c101b24 */
[----:B------:R-:W-:Y:S05]  /*5d00*/  BRA `(.L_x_4477) ;  /* 0x0000000c005c7947 */ /* 0x000fea0003800000 */
.L_x_4479:
[----:B--2--5:R-:W-:-:S04]  /*5d10*/  IMAD.U32 R22, R22, 0x10000, RZ ;  /* 0x0001000016167824 */ /* 0x024fc800078e00ff */
[----:B------:R-:W0:Y:S02]  /*5d20*/  F2I.FTZ.TRUNC.NTZ R3, R22 ;  /* 0x0000001600037305 */ /* 0x000e24000021f100 */
[----:B0-----:R3:W-:Y:S01]  /*5d30*/  STG.E desc[UR36][R8.64], R3 ;  /* 0x0000000308007986 */ /* 0x0017e2000c101924 */
[----:B------:R-:W-:Y:S05]  /*5d40*/  BRA `(.L_x_4477) ;  /* 0x0000000c004c7947 */ /* 0x000fea0003800000 */
.L_x_4478:
[----:B--2--5:R-:W-:-:S04]  /*5d50*/  IMAD.U32 R22, R22, 0x10000, RZ ;  /* 0x0001000016167824 */ /* 0x024fc800078e00ff */
[----:B------:R-:W0:Y:S02]  /*5d60*/  F2I.FTZ.TRUNC.NTZ R3, R22 ;  /* 0x0000001600037305 */ /* 0x000e24000021f100 */
[----:B0-----:R0:W-:Y:S01]  /*5d70*/  STG.E.U16 desc[UR36][R8.64], R3 ;  /* 0x0000000308007986 */ /* 0x0011e2000c101524 */
[----:B------:R-:W-:Y:S05]  /*5d80*/  BRA `(.L_x_4477) ;  /* 0x0000000c003c7947 */ /* 0x000fea0003800000 */
.L_x_4473:
[----:B------:R-:W-:-:S13]  /*5d90*/  ISETP.GT.AND P0, PT, R0, 0x6, PT ;  /* 0x000000060000780c */ /* 0x000fda0003f04270 */
[----:B------:R-:W-:Y:S05]  /*5da0*/  @P0 BRA `(.L_x_4480) ;  /* 0x00000000002c0947 */ /* 0x000fea0003800000 */
[----:B------:R-:W-:-:S13]  /*5db0*/  ISETP.NE.AND P0, PT, R0, 0x5, PT ;  /* 0x000000050000780c */ /* 0x000fda0003f05270 */
[----:B------:R-:W-:Y:S05]  /*5dc0*/  @!P0 BRA `(.L_x_4481) ;  /* 0x0000000000148947 */ /* 0x000fea0003800000 */
[----:B------:R-:W-:-:S13]  /*5dd0*/  ISETP.NE.AND P0, PT, R0, 0x6, PT ;  /* 0x000000060000780c */ /* 0x000fda0003f05270 */
[----:B------:R-:W-:Y:S05]  /*5de0*/  @P0 BRA `(.L_x_4476) ;  /* 0x0000000800c40947 */ /* 0x000fea0003800000 */
[----:B--2--5:R-:W-:-:S05]  /*5df0*/  IMAD.U32 R3, R22, 0x10000, RZ ;  /* 0x0001000016037824 */ /* 0x024fca00078e00ff */
[----:B------:R0:W-:Y:S01]  /*5e00*/  STG.E desc[UR36][R8.64], R3 ;  /* 0x0000000308007986 */ /* 0x0001e2000c101924 */
[----:B------:R-:W-:Y:S05]  /*5e10*/  BRA `(.L_x_4477) ;  /* 0x0000000c00187947 */ /* 0x000fea0003800000 */
.L_x_4481:
[----:B--2--5:R-:W-:-:S05]  /*5e20*/  IMAD.U32 R0, R22, 0x10000, RZ ;  /* 0x0001000016007824 */ /* 0x024fca00078e00ff */
[----:B------:R-:W-:-:S05]  /*5e30*/  F2FP.F16.F32.PACK_AB R0, RZ, R0 ;  /* 0x00000000ff00723e */ /* 0x000fca00000000ff */
[----:B------:R0:W-:Y:S01]  /*5e40*/  STG.E.U16 desc[UR36][R8.64], R0 ;  /* 0x0000000008007986 */ /* 0x0001e2000c101524 */
[----:B------:R-:W-:Y:S05]  /*5e50*/  BRA `(.L_x_4477) ;  /* 0x0000000c00087947 */ /* 0x000fea0003800000 */
.L_x_4480:
[----:B------:R-:W-:-:S13]  /*5e60*/  ISETP.NE.AND P0, PT, R0, 0x7, PT ;  /* 0x000000070000780c */ /* 0x000fda0003f05270 */
[----:B------:R-:W-:Y:S05]  /*5e70*/  @!P0 BRA `(.L_x_4482) ;  /* 0x0000000000348947 */ /* 0x000fea0003800000 */
[----:B------:R-:W-:-:S13]  /*5e80*/  ISETP.NE.AND P0, PT, R0, 0x8, PT ;  /* 0x000000080000780c */ /* 0x000fda0003f05270 */
[----:B------:R-:W-:Y:S05]  /*5e90*/  @!P0 BRA `(.L_x_4483) ;  /* 0x0000000000188947 */ /* 0x000fea0003800000 */
[----:B------:R-:W-:-:S13]  /*5ea0*/  ISETP.NE.AND P0, PT, R0, 0x9, PT ;  /* 0x000000090000780c */ /* 0x000fda0003f05270 */
[----:B------:R-:W-:Y:S05]  /*5eb0*/  @P0 BRA `(.L_x_4476) ;  /* 0x0000000800900947 */ /* 0x000fea0003800000 */
[----:B--2--5:R-:W-:Y:S02]  /*5ec0*/  IMAD.U32 R22, R22, 0x10000, RZ ;  /* 0x0001000016167824 */ /* 0x024fe400078e00ff */
[----:B------:R-:W-:-:S05]  /*5ed0*/  IMAD.MOV.U32 R23, RZ, RZ, RZ ;  /* 0x000000ffff177224 */ /* 0x000fca00078e00ff */
[----:B------:R0:W-:Y:S01]  /*5ee0*/  STG.E.64 desc[UR36][R8.64], R22 ;  /* 0x0000001608007986 */ /* 0x0001e2000c101b24 */
[----:B------:R-:W-:Y:S05]  /*5ef0*/  BRA `(.L_x_4477) ;  /* 0x0000000800e07947 */ /* 0x000fea0003800000 */
.L_x_4483:
[----:B--2--5:R-:W-:-:S05]  /*5f00*/  IMAD.U32 R22, R22, 0x10000, RZ ;  /* 0x0001000016167824 */ /* 0x024fca00078e00ff */
[----:B------:R-:W-:-:S04]  /*5f10*/  F2FP.F16.F32.PACK_AB R3, RZ, R22 ;  /* 0x00000016ff03723e */ /* 0x000fc800000000ff */
[----:B------:R-:W-:-:S05]  /*5f20*/  PRMT R3, R3, 0x5410, RZ ;  /* 0x0000541003037816 */ /* 0x000fca00000000ff */
[----:B------:R0:W-:Y:S01]  /*5f30*/  STG.E desc[UR36][R8.64], R3 ;  /* 0x0000000308007986 */ /* 0x0001e2000c101924 */
[----:B------:R-:W-:Y:S05]  /*5f40*/  BRA `(.L_x_4477) ;  /* 0x0000000800cc7947 */ /* 0x000fea0003800000 */
.L_x_4482:
[----:B--2--5:R-:W-:-:S04]  /*5f50*/  IMAD.U32 R4, R22, 0x10000, RZ ;  /* 0x0001000016047824 */ /* 0x024fc800078e00ff */
[----:B------:R-:W-:-:S06]  /*5f60*/  FMUL.FTZ R4, R4, 1 ;  /* 0x3f80000004047820 */ /* 0x000fcc0000410000 */
[----:B-1--4-:R-:W0:Y:S02]  /*5f70*/  F2F.F64.F32 R4, R4 ;  /* 0x0000000400047310 */ /* 0x012e240000201800 */
[----:B0-----:R0:W-:Y:S01]  /*5f80*/  STG.E.64 desc[UR36][R8.64], R4 ;  /* 0x0000000408007986 */ /* 0x0011e2000c101b24 */
[----:B------:R-:W-:Y:S05]  /*5f90*/  BRA `(.L_x_4477) ;  /* 0x0000000800b87947 */ /* 0x000fea0003800000 */
.L_x_4472:
        /* <DEDUP_REMOVED lines=8> */
[----:B--2--5:R-:W-:-:S05]  /*6020*/  IMAD.U32 R22, R22, 0x10000, RZ ;  /* 0x0001000016167824 */ /* 0x024fca00078e00ff */
[----:B------:R-:W-:-:S04]  /*6030*/  FSETP.NEU.FTZ.AND P0, PT, R22, RZ, PT ;  /* 0x000000ff1600720b */ /* 0x000fc80003f1d000 */
[----:B------:R-:W-:-:S05]  /*6040*/  SEL R3, RZ, 0x1, !P0 ;  /* 0x00000001ff037807 */ /* 0x000fca0004000000 */
[----:B------:R0:W-:Y:S01]  /*6050*/  STG.E.U8 desc[UR36][R8.64], R3 ;  /* 0x0000000308007986 */ /* 0x0001e2000c101124 */
[----:B------:R-:W-:Y:S05]  /*6060*/  BRA `(.L_x_4477) ;  /* 0x0000000800847947 */ /* 0x000fea0003800000 */
.L_x_4486:
[----:B--2--5:R-:W-:Y:S01]  /*6070*/  IMAD.U32 R22, R22, 0x10000, RZ ;  /* 0x0001000016167824 */ /* 0x024fe200078e00ff */
[----:B------:R-:W-:-:S03]  /*6080*/  CS2R R6, SRZ ;  /* 0x0000000000067805 */ /* 0x000fc6000001ff00 */
[----:B------:R-:W-:-:S06]  /*6090*/  FMUL.FTZ R4, R22, 1 ;  /* 0x3f80000016047820 */ /* 0x000fcc0000410000 */
[----:B-1--4-:R-:W0:Y:S02]  /*60a0*/  F2F.F64.F32 R4, R4 ;  /* 0x0000000400047310 */ /* 0x012e240000201800 */
[----:B0-----:R0:W-:Y:S01]  /*60b0*/  STG.E.128 desc[UR36][R8.64], R4 ;  /* 0x0000000408007986 */ /* 0x0011e2000c101d24 */
[----:B------:R-:W-:Y:S05]  /*60c0*/  BRA `(.L_x_4477) ;  /* 0x00000008006c7947 */ /* 0x000fea0003800000 */
.L_x_4485:
[----:B------:R-:W-:-:S13]  /*60d0*/  ISETP.NE.AND P0, PT, R0, 0xf, PT ;  /* 0x0000000f0000780c */ /* 0x000fda0003f05270 */
[----:B------:R-:W-:Y:S05]  /*60e0*/  @!P0 BRA `(.L_x_4487) ;  /* 0x0000000000b48947 */ /* 0x000fea0003800000 */
[----:B------:R-:W-:-:S13]  /*60f0*/  ISETP.NE.AND P0, PT, R0, 0x17, PT ;  /* 0x000000170000780c */ /* 0x000fda0003f05270 */
[----:B------:R-:W-:Y:S05]  /*6100*/  @!P0 BRA `(.L_x_4488) ;  /* 0x0000000000548947 */ /* 0x000fea0003800000 */
[----:B------:R-:W-:-:S13]  /*6110*/  ISETP.NE.AND P0, PT, R0, 0x18, PT ;  /* 0x000000180000780c */ /* 0x000fda0003f05270 */
[----:B------:R-:W-:Y:S05]  /*6120*/  @P0 BRA `(.L_x_4476) ;  /* 0x0000000400f40947 */ /* 0x000fea0003800000 */
[----:B--2--5:R-:W-:Y:S01]  /*6130*/  IMAD.U32 R7, R22, 0x10000, RZ ;  /* 0x0001000016077824 */ /* 0x024fe200078e00ff */
[----:B------:R-:W-:Y:S04]  /*6140*/  BSSY B0, `(.L_x_4489) ;  /* 0x000000e000007945 */ /* 0x000fe80003800000 */
[C---:B------:R-:W-:Y:S02]  /*6150*/  LOP3.LUT R3, R7.reuse, 0x7fffffff, RZ, 0xc0, !PT ;  /* 0x7fffffff07037812 */ /* 0x040fe400078ec0ff */
[----:B------:R-:W-:Y:S02]  /*6160*/  LOP3.LUT R0, R7, 0x80000000, RZ, 0xc0, !PT ;  /* 0x8000000007007812 */ /* 0x000fe400078ec0ff */
[----:B------:R-:W-:Y:S02]  /*6170*/  ISETP.GT.U32.AND P0, PT, R3, 0x43efffff, PT ;  /* 0x43efffff0300780c */ /* 0x000fe40003f04070 */
[----:B-1--4-:R-:W-:Y:S01]  /*6180*/  SHF.R.U32.HI R5, RZ, 0x18, R0 ;  /* 0x00000018ff057819 */ /* 0x012fe20000011600 */
        /* <DEDUP_REMOVED lines=9> */
.L_x_4490:
[----:B------:R-:W-:Y:S05]  /*6220*/  BSYNC B0 ;  /* 0x0000000000007941 */ /* 0x000fea0003800000 */
.L_x_4489:
[----:B------:R-:W-:-:S05]  /*6230*/  LOP3.LUT R5, R0, R5, RZ, 0xfc, !PT ;  /* 0x0000000500057212 */ /* 0x000fca00078efcff */
[----:B------:R0:W-:Y:S01]  /*6240*/  STG.E.U8 desc[UR36][R8.64], R5 ;  /* 0x0000000508007986 */ /* 0x0001e2000c101124 */
[----:B------:R-:W-:Y:S05]  /*6250*/  BRA `(.L_x_4477) ;  /* 0x0000000800087947 */ /* 0x000fea0003800000 */
.L_x_4488:
[----:B-12-45:R-:W-:Y:S01]  /*6260*/  IMAD.U32 R5, R22, 0x10000, RZ ;  /* 0x0001000016057824 */ /* 0x036fe200078e00ff */
        /* <DEDUP_REMOVED lines=12> */
.L_x_4492:
[----:B------:R-:W-:Y:S01]  /*6330*/  IMAD.MOV.U32 R0, RZ, RZ, 0x7f ;  /* 0x0000007fff007424 */ /* 0x000fe200078e00ff */
[----:B------:R-:W-:-:S04]  /*6340*/  ISETP.GT.U32.AND P0, PT, R3, 0x7f800000, PT ;  /* 0x7f8000000300780c */ /* 0x000fc80003f04070 */
[----:B------:R-:W-:-:S09]  /*6350*/  SEL R0, R0, 0x7c, P0 ;  /* 0x0000007c00007807 */ /* 0x000fd20000000000 */
.L_x_4493:
[----:B------:R-:W-:Y:S05]  /*6360*/  BSYNC B0 ;  /* 0x0000000000007941 */ /* 0x000fea0003800000 */
.L_x_4491:
[----:B------:R-:W-:-:S04]  /*6370*/  LOP3.LUT R3, R5, 0x80000000, RZ, 0xc0, !PT ;  /* 0x8000000005037812 */ /* 0x000fc800078ec0ff */
[----:B------:R-:W-:-:S04]  /*6380*/  SHF.R.U32.HI R3, RZ, 0x18, R3 ;  /* 0x00000018ff037819 */ /* 0x000fc80000011603 */
[----:B------:R-:W-:-:S05]  /*6390*/  LOP3.LUT R3, R0, R3, RZ, 0xfc, !PT ;  /* 0x0000000300037212 */ /* 0x000fca00078efcff */
[----:B------:R0:W-:Y:S01]  /*63a0*/  STG.E.U8 desc[UR36][R8.64], R3 ;  /* 0x0000000308007986 */ /* 0x0001e2000c101124 */
[----:B------:R-:W-:Y:S05]  /*63b0*/  BRA `(.L_x_4477) ;  /* 0x0000000400b07947 */ /* 0x000fea0003800000 */
.L_x_4487:
[----:B--2--5:R0:W-:Y:S01]  /*63c0*/  STG.E.U16 desc[UR36][R8.64], R22 ;  /* 0x0000001608007986 */ /* 0x0241e2000c101524 */
[----:B------:R-:W-:Y:S05]  /*63d0*/  BRA `(.L_x_4477) ;  /* 0x0000000400a87947 */ /* 0x000fea0003800000 */
.L_x_4484:
        /* <DEDUP_REMOVED lines=8> */
[----:B--2--5:R-:W-:-:S06]  /*6460*/  IMAD.U32 R3, R22, 0x10000, RZ ;  /* 0x0001000016037824 */ /* 0x024fcc00078e00ff */
[----:B------:R-:W0:Y:S02]  /*6470*/  F2I.FTZ.U32.TRUNC.NTZ R3, R3 ;  /* 0x0000000300037305 */ /* 0x000e24000021f000 */
[----:B0-----:R0:W-:Y:S01]  /*6480*/  STG.E.U16 desc[UR36][R8.64], R3 ;  /* 0x0000000308007986 */ /* 0x0011e2000c101524 */
[----:B------:R-:W-:Y:S05]  /*6490*/  BRA `(.L_x_4477) ;  /* 0x0000000400787947 */ /* 0x000fea0003800000 */
.L_x_4496:
[----:B-12-45:R-:W-:Y:S01]  /*64a0*/  IMAD.U32 R5, R22, 0x10000, RZ ;  /* 0x0001000016057824 */ /* 0x036fe200078e00ff */
        /* <DEDUP_REMOVED lines=16> */
.L_x_4499:
[----:B------:R-:W-:-:S04]  /*65b0*/  LOP3.LUT R3, R5, 0x80000000, RZ, 0xc0, !PT ;  /* 0x8000000005037812 */ /* 0x000fc800078ec0ff */
[----:B------:R-:W-:-:S04]  /*65c0*/  SHF.R.U32.HI R3, RZ, 0x18, R3 ;  /* 0x00000018ff037819 */ /* 0x000fc80000011603 */
[----:B------:R-:W-:-:S04]  /*65d0*/  LOP3.LUT R0, R0, R3, RZ, 0xfc, !PT ;  /* 0x0000000300007212 */ /* 0x000fc800078efcff */
[----:B------:R-:W-:-:S07]  /*65e0*/  PRMT R4, R0, 0x7610, R4 ;  /* 0x0000761000047816 */ /* 0x000fce0000000004 */
.L_x_4498:
[----:B------:R-:W-:Y:S05]  /*65f0*/  BSYNC B0 ;  /* 0x0000000000007941 */ /* 0x000fea0003800000 */
.L_x_4497:
[----:B------:R0:W-:Y:S01]  /*6600*/  STG.E.U8 desc[UR36][R8.64], R4 ;  /* 0x0000000408007986 */ /* 0x0001e2000c101124 */
[----:B------:R-:W-:Y:S05]  /*6610*/  BRA `(.L_x_4477) ;  /* 0x0000000400187947 */ /* 0x000fea0003800000 */
.L_x_4495:
        /* <DEDUP_REMOVED lines=17> */
.L_x_4502:
[----:B------:R-:W-:-:S04]  /*6730*/  LOP3.LUT R3, R5, 0x80000000, RZ, 0xc0, !PT ;  /* 0x8000000005037812 */ /* 0x000fc800078ec0ff */
[----:B------:R-:W-:-:S04]  /*6740*/  SHF.R.U32.HI R3, RZ, 0x18, R3 ;  /* 0x00000018ff037819 */ /* 0x000fc80000011603 */
[----:B------:R-:W-:-:S04]  /*6750*/  LOP3.LUT R0, R0, R3, RZ, 0xfc, !PT ;  /* 0x0000000300007212 */ /* 0x000fc800078efcff */
[----:B------:R-:W-:-:S07]  /*6760*/  PRMT R4, R0, 0x7610, R4 ;  /* 0x0000761000047816 */ /* 0x000fce0000000004 */
.L_x_4501:
[----:B------:R-:W-:Y:S05]  /*6770*/  BSYNC B0 ;  /* 0x0000000000007941 */ /* 0x000fea0003800000 */
.L_x_4500:
[----:B------:R0:W-:Y:S01]  /*6780*/  STG.E.U8 desc[UR36][R8.64], R4 ;  /* 0x0000000408007986 */ /* 0x0001e2000c101124 */
[----:B------:R-:W-:Y:S05]  /*6790*/  BRA `(.L_x_4477) ;  /* 0x0000000000b87947 */ /* 0x000fea0003800000 */
.L_x_4494:
[----:B------:R-:W-:-:S13]  /*67a0*/  ISETP.NE.AND P0, PT, R0, 0x1c, PT ;  /* 0x0000001c0000780c */ /* 0x000fda0003f05270 */
[----:B------:R-:W-:Y:S05]  /*67b0*/  @!P0 BRA `(.L_x_4503) ;  /* 0x0000000000a48947 */ /* 0x000fea0003800000 */
[----:B------:R-:W-:-:S13]  /*67c0*/  ISETP.NE.AND P0, PT, R0, 0x1d, PT ;  /* 0x0000001d0000780c */ /* 0x000fda0003f05270 */
[----:B------:R-:W-:Y:S05]  /*67d0*/  @!P0 BRA `(.L_x_4504) ;  /* 0x00000000008c8947 */ /* 0x000fea0003800000 */
[----:B------:R-:W-:-:S13]  /*67e0*/  ISETP.NE.AND P0, PT, R0, 0x2c, PT ;  /* 0x0000002c0000780c */ /* 0x000fda0003f05270 */
[----:B------:R-:W-:Y:S05]  /*67f0*/  @P0 BRA `(.L_x_4476) ;  /* 0x0000000000400947 */ /* 0x000fea0003800000 */
[----:B--2--5:R-:W-:-:S05]  /*6800*/  IMAD.U32 R22, R22, 0x10000, RZ ;  /* 0x0001000016167824 */ /* 0x024fca00078e00ff */
        /* <DEDUP_REMOVED lines=15> */
.L_x_4476:
[----:B------:R-:W-:Y:S01]  /*6900*/  MOV R14, 0x0 ;  /* 0x00000000000e7802 */ /* 0x000fe20000000f00 */
[----:B------:R-:W-:Y:S01]  /*6910*/  ULDC.64 UR4, c[0x4][0x128] ;  /* 0x01004a0000047ab9 */ /* 0x000fe20000000a00 */
[----:B------:R-:W-:Y:S01]  /*6920*/  ULDC.64 UR6, c[0x4][0x40] ;  /* 0x0100100000067ab9 */ /* 0x000fe20000000a00 */
[----:B------:R-:W-:Y:S02]  /*6930*/  IMAD.U32 R4, RZ, RZ, UR4 ;  /* 0x00000004ff047e24 */ /* 0x000fe4000f8e00ff */
[----:B-1--4-:R-:W-:Y:S01]  /*6940*/  IMAD.U32 R5, RZ, RZ, UR5 ;  /* 0x00000005ff057e24 */ /* 0x012fe2000f8e00ff */
        /* <DEDUP_REMOVED lines=11> */
.L_x_4505:
[----:B------:R-:W-:Y:S05]  /*6a00*/  BRA `(.L_x_4477) ;  /* 0x00000000001c7947 */ /* 0x000fea0003800000 */
.L_x_4504:
[----:B--2--5:R-:W-:-:S06]  /*6a10*/  IMAD.U32 R4, R22, 0x10000, RZ ;  /* 0x0001000016047824 */ /* 0x024fcc00078e00ff */
[----:B-1--4-:R-:W0:Y:S02]  /*6a20*/  F2I.U64.TRUNC R4, R4 ;  /* 0x0000000400047311 */ /* 0x012e24000020d800 */
[----:B0-----:R0:W-:Y:S01]  /*6a30*/  STG.E.64 desc[UR36][R8.64], R4 ;  /* 0x0000000408007986 */ /* 0x0011e2000c101b24 */
[----:B------:R-:W-:Y:S05]  /*6a40*/  BRA `(.L_x_4477) ;  /* 0x00000000000c7947 */ /* 0x000fea0003800000 */
.L_x_4503:
[----:B--2--5:R-:W-:-:S04]  /*6a50*/  IMAD.U32 R22, R22, 0x10000, RZ ;  /* 0x0001000016167824 */ /* 0x024fc800078e00ff */
[----:B------:R-:W0:Y:S02]  /*6a60*/  F2I.FTZ.U32.TRUNC.NTZ R3, R22 ;  /* 0x0000001600037305 */ /* 0x000e24000021f000 */
[----:B0-----:R0:W-:Y:S02]  /*6a70*/  STG.E desc[UR36][R8.64], R3 ;  /* 0x0000000308007986 */ /* 0x0011e4000c101924 */
.L_x_4477:
        /* <DEDUP_REMOVED lines=21> */
[----:B-1----:R-:W-:-:S04]  /*6bd0*/  IMAD.U32 R18, R18, 0x10000, RZ ;  /* 0x0001000012127824 */ /* 0x002fc800078e00ff */
[----:B------:R-:W0:Y:S02]  /*6be0*/  F2I.FTZ.TRUNC.NTZ R3, R18 ;  /* 0x0000001200037305 */ /* 0x000e24000021f100 */
[----:B0-----:R0:W-:Y:S01]  /*6bf0*/  STG.E.U8 desc[UR36][R8.64], R3 ;  /* 0x0000000308007986 */ /* 0x0011e2000c101124 */
[----:B------:R-:W-:Y:S05]  /*6c00*/  BRA `(.L_x_4511) ;  /* 0x0000000c00947947 */ /* 0x000fea0003800000 */
.L_x_4509:
[----:B-1--4-:R-:W-:-:S06]  /*6c10*/  IMAD.U32 R5, R18, 0x10000, RZ ;  /* 0x0001000012057824 */ /* 0x012fcc00078e00ff */
[----:B------:R-:W0:Y:S02]  /*6c20*/  F2I.S64.TRUNC R4, R5 ;  /* 0x0000000500047311 */ /* 0x000e24000020d900 */
[----:B0-----:R0:W-:Y:S01]  /*6c30*/  STG.E.U8 desc[UR36][R8.64], R4 ;  /* 0x0000000408007986 */ /* 0x0011e2000c101124 */
[----:B------:R-:W-:Y:S05]  /*6c40*/  BRA `(.L_x_4511) ;  /* 0x0000000c00847947 */ /* 0x000fea0003800000 */
.L_x_4508:
[----:B------:R-:W-:-:S13]  /*6c50*/  ISETP.NE.AND P0, PT, R0, 0x2, PT ;  /* 0x000000020000780c */ /* 0x000fda0003f05270 */
[----:B------:R-:W-:Y:S05]  /*6c60*/  @!P0 BRA `(.L_x_4512) ;  /* 0x0000000000308947 */ /* 0x000fea0003800000 */
[----:B------:R-:W-:-:S13]  /*6c70*/  ISETP.NE.AND P0, PT, R0, 0x3, PT ;  /* 0x000000030000780c */ /* 0x000fda0003f05270 */
[----:B------:R-:W-:Y:S05]  /*6c80*/  @!P0 BRA `(.L_x_4513) ;  /* 0x0000000000188947 */ /* 0x000fea0003800000 */
[----:B------:R-:W-:-:S13]  /*6c90*/  ISETP.NE.AND P0, PT, R0, 0x4, PT ;  /* 0x000000040000780c */ /* 0x000fda0003f05270 */
[----:B------:R-:W-:Y:S05]  /*6ca0*/  @P0 BRA `(.L_x_4510) ;  /* 0x0000000c000c0947 */ /* 0x000fea0003800000 */
[----:B-1----:R-:W-:-:S06]  /*6cb0*/  IMAD.U32 R4, R18, 0x10000, RZ ;  /* 0x0001000012047824 */ /* 0x002fcc00078e00ff */
[----:B----4-:R-:W0:Y:S02]  /*6cc0*/  F2I.S64.TRUNC R4, R4 ;  /* 0x0000000400047311 */ /* 0x010e24000020d900 */
[----:B0-----:R0:W-:Y:S01]  /*6cd0*/  STG.E.64 desc[UR36][R8.64], R4 ;  /* 0x0000000408007986 */ /* 0x0011e2000c101b24 */
[----:B------:R-:W-:Y:S05]  /*6ce0*/  BRA `(.L_x_4511) ;  /* 0x0000000c005c7947 */ /* 0x000fea0003800000 */
.L_x_4513:
[----:B-1----:R-:W-:-:S04]  /*6cf0*/  IMAD.U32 R18, R18, 0x10000, RZ ;  /* 0x0001000012127824 */ /* 0x002fc800078e00ff */
[----:B------:R-:W0:Y:S02]  /*6d00*/  F2I.FTZ.TRUNC.NTZ R3, R18 ;  /* 0x0000001200037305 */ /* 0x000e24000021f100 */
[----:B0-----:R0:W-:Y:S01]  /*6d10*/  STG.E desc[UR36][R8.64], R3 ;  /* 0x0000000308007986 */ /* 0x0011e2000c101924 */
[----:B------:R-:W-:Y:S05]  /*6d20*/  BRA `(.L_x_4511) ;  /* 0x0000000c004c7947 */ /* 0x000fea0003800000 */
.L_x_4512:
[----:B-1----:R-:W-:-:S04]  /*6d30*/  IMAD.U32 R18, R18, 0x10000, RZ ;  /* 0x0001000012127824 */ /* 0x002fc800078e00ff */
[----:B------:R-:W0:Y:S02]  /*6d40*/  F2I.FTZ.TRUNC.NTZ R3, R18 ;  /* 0x0000001200037305 */ /* 0x000e24000021f100 */
[----:B0-----:R0:W-:Y:S01]  /*6d50*/  STG.E.U16 desc[UR36][R8.64], R3 ;  /* 0x0000000308007986 */ /* 0x0011e2000c101524 */
[----:B------:R-:W-:Y:S05]  /*6d60*/  BRA `(.L_x_4511) ;  /* 0x0000000c003c7947 */ /* 0x000fea0003800000 */
.L_x_4507:
[----:B------:R-:W-:-:S13]  /*6d70*/  ISETP.GT.AND P0, PT, R0, 0x6, PT ;  /* 0x000000060000780c */ /* 0x000fda0003f04270 */
[----:B------:R-:W-:Y:S05]  /*6d80*/  @P0 BRA `(.L_x_4514) ;  /* 0x00000000002c0947 */ /* 0x000fea0003800000 */
[----:B------:R-:W-:-:S13]  /*6d90*/  ISETP.NE.AND P0, PT, R0, 0x5, PT ;  /* 0x000000050000780c */ /* 0x000fda0003f05270 */
[----:B------:R-:W-:Y:S05]  /*6da0*/  @!P0 BRA `(.L_x_4515) ;  /* 0x0000000000148947 */ /* 0x000fea0003800000 */
[----:B------:R-:W-:-:S13]  /*6db0*/  ISETP.NE.AND P0, PT, R0, 0x6, PT ;  /* 0x000000060000780c */ /* 0x000fda0003f05270 */
[----:B------:R-:W-:Y:S05]  /*6dc0*/  @P0 BRA `(.L_x_4510) ;  /* 0x0000000800c40947 */ /* 0x000fea0003800000 */
[----:B-1----:R-:W-:-:S05]  /*6dd0*/  IMAD.U32 R3, R18, 0x10000, RZ ;  /* 0x0001000012037824 */ /* 0x002fca00078e00ff */
[----:B------:R0:W-:Y:S01]  /*6de0*/  STG.E desc[UR36][R8.64], R3 ;  /* 0x0000000308007986 */ /* 0x0001e2000c101924 */
[----:B------:R-:W-:Y:S05]  /*6df0*/  BRA `(.L_x_4511) ;  /* 0x0000000c00187947 */ /* 0x000fea0003800000 */
.L_x_4515:
[----:B-1----:R-:W-:-:S05]  /*6e00*/  IMAD.U32 R0, R18, 0x10000, RZ ;  /* 0x0001000012007824 */ /* 0x002fca00078e00ff */
[----:B------:R-:W-:-:S05]  /*6e10*/  F2FP.F16.F32.PACK_AB R0, RZ, R0 ;  /* 0x00000000ff00723e */ /* 0x000fca00000000ff */
[----:B------:R0:W-:Y:S01]  /*6e20*/  STG.E.U16 desc[UR36][R8.64], R0 ;  /* 0x0000000008007986 */ /* 0x0001e2000c101524 */
[----:B------:R-:W-:Y:S05]  /*6e30*/  BRA `(.L_x_4511) ;  /* 0x0000000c00087947 */ /* 0x000fea0003800000 */
.L_x_4514:
[----:B------:R-:W-:-:S13]  /*6e40*/  ISETP.NE.AND P0, PT, R0, 0x7, PT ;  /* 0x000000070000780c */ /* 0x000fda0003f05270 */
[----:B------:R-:W-:Y:S05]  /*6e50*/  @!P0 BRA `(.L_x_4516) ;  /* 0x0000000000348947 */ /* 0x000fea0003800000 */
[----:B------:R-:W-:-:S13]  /*6e60*/  ISETP.NE.AND P0, PT, R0, 0x8, PT ;  /* 0x000000080000780c */ /* 0x000fda0003f05270 */
[----:B------:R-:W-:Y:S05]  /*6e70*/  @!P0 BRA `(.L_x_4517) ;  /* 0x0000000000188947 */ /* 0x000fea0003800000 */
[----:B------:R-:W-:-:S13]  /*6e80*/  ISETP.NE.AND P0, PT, R0, 0x9, PT ;  /* 0x000000090000780c */ /* 0x000fda0003f05270 */
[----:B------:R-:W-:Y:S05]  /*6e90*/  @P0 BRA `(.L_x_4510) ;  /* 0x0000000800900947 */ /* 0x000fea0003800000 */
[----:B-1----:R-:W-:Y:S02]  /*6ea0*/  IMAD.U32 R4, R18, 0x10000, RZ ;  /* 0x0001000012047824 */ /* 0x002fe400078e00ff */
[----:B----4-:R-:W-:-:S05]  /*6eb0*/  IMAD.MOV.U32 R5, RZ, RZ, RZ ;  /* 0x000000ffff057224 */ /* 0x010fca00078e00ff */
[----:B------:R0:W-:Y:S01]  /*6ec0*/  STG.E.64 desc[UR36][R8.64], R4 ;  /* 0x0000000408007986 */ /* 0x0001e2000c101b24 */
[----:B------:R-:W-:Y:S05]  /*6ed0*/  BRA `(.L_x_4511) ;  /* 0x0000000800e07947 */ /* 0x000fea0003800000 */
.L_x_4517:
[----:B-1----:R-:W-:-:S05]  /*6ee0*/  IMAD.U32 R18, R18, 0x10000, RZ ;  /* 0x0001000012127824 */ /* 0x002fca00078e00ff */
[----:B------:R-:W-:-:S04]  /*6ef0*/  F2FP.F16.F32.PACK_AB R3, RZ, R18 ;  /* 0x00000012ff03723e */ /* 0x000fc800000000ff */
[----:B------:R-:W-:-:S05]  /*6f00*/  PRMT R3, R3, 0x5410, RZ ;  /* 0x0000541003037816 */ /* 0x000fca00000000ff */
[----:B------:R0:W-:Y:S01]  /*6f10*/  STG.E desc[UR36][R8.64], R3 ;  /* 0x0000000308007986 */ /* 0x0001e2000c101924 */
[----:B------:R-:W-:Y:S05]  /*6f20*/  BRA `(.L_x_4511) ;  /* 0x0000000800cc7947 */ /* 0x000fea0003800000 */
.L_x_4516:
[----:B-1----:R-:W-:-:S04]  /*6f30*/  IMAD.U32 R4, R18, 0x10000, RZ ;  /* 0x0001000012047824 */ /* 0x002fc800078e00ff */
[----:B------:R-:W-:-:S06]  /*6f40*/  FMUL.FTZ R4, R4, 1 ;  /* 0x3f80000004047820 */ /* 0x000fcc0000410000 */
[----:B----4-:R-:W0:Y:S02]  /*6f50*/  F2F.F64.F32 R4, R4 ;  /* 0x0000000400047310 */ /* 0x010e240000201800 */
[----:B0-----:R0:W-:Y:S01]  /*6f60*/  STG.E.64 desc[UR36][R8.64], R4 ;  /* 0x0000000408007986 */ /* 0x0011e2000c101b24 */
[----:B------:R-:W-:Y:S05]  /*6f70*/  BRA `(.L_x_4511) ;  /* 0x0000000800b87947 */ /* 0x000fea0003800000 */
.L_x_4506:
        /* <DEDUP_REMOVED lines=8> */
[----:B-1----:R-:W-:-:S05]  /*7000*/  IMAD.U32 R18, R18, 0x10000, RZ ;  /* 0x0001000012127824 */ /* 0x002fca00078e00ff */
[----:B------:R-:W-:-:S04]  /*7010*/  FSETP.NEU.FTZ.AND P0, PT, R18, RZ, PT ;  /* 0x000000ff1200720b */ /* 0x000fc80003f1d000 */
[----:B------:R-:W-:-:S05]  /*7020*/  SEL R3, RZ, 0x1, !P0 ;  /* 0x00000001ff037807 */ /* 0x000fca0004000000 */
[----:B------:R0:W-:Y:S01]  /*7030*/  STG.E.U8 desc[UR36][R8.64], R3 ;  /* 0x0000000308007986 */ /* 0x0001e2000c101124 */
[----:B------:R-:W-:Y:S05]  /*7040*/  BRA `(.L_x_4511) ;  /* 0x0000000800847947 */ /* 0x000fea0003800000 */
.L_x_4520:
[----:B-1----:R-:W-:Y:S01]  /*7050*/  IMAD.U32 R18, R18, 0x10000, RZ ;  /* 0x0001000012127824 */ /* 0x002fe200078e00ff */
[----:B------:R-:W-:-:S03]  /*7060*/  CS2R R6, SRZ ;  /* 0x0000000000067805 */ /* 0x000fc6000001ff00 */
[----:B------:R-:W-:-:S06]  /*7070*/  FMUL.FTZ R4, R18, 1 ;  /* 0x3f80000012047820 */ /* 0x000fcc0000410000 */
[----:B----4-:R-:W0:Y:S02]  /*7080*/  F2F.F64.F32 R4, R4 ;  /* 0x0000000400047310 */ /* 0x010e240000201800 */
[----:B0-----:R0:W-:Y:S01]  /*7090*/  STG.E.128 desc[UR36][R8.64], R4 ;  /* 0x0000000408007986 */ /* 0x0011e2000c101d24 */
[----:B------:R-:W-:Y:S05]  /*70a0*/  BRA `(.L_x_4511) ;  /* 0x00000008006c7947 */ /* 0x000fea0003800000 */
.L_x_4519:
[----:B------:R-:W-:-:S13]  /*70b0*/  ISETP.NE.AND P0, PT, R0, 0xf, PT ;  /* 0x0000000f0000780c */ /* 0x000fda0003f05270 */
[----:B------:R-:W-:Y:S05]  /*70c0*/  @!P0 BRA `(.L_x_4521) ;  /* 0x0000000000b48947 */ /* 0x000fea0003800000 */
[----:B------:R-:W-:-:S13]  /*70d0*/  ISETP.NE.AND P0, PT, R0, 0x17, PT ;  /* 0x000000170000780c */ /* 0x000fda0003f05270 */
[----:B------:R-:W-:Y:S05]  /*70e0*/  @!P0 BRA `(.L_x_4522) ;  /* 0x0000000000548947 */ /* 0x000fea0003800000 */
[----:B------:R-:W-:-:S13]  /*70f0*/  ISETP.NE.AND P0, PT, R0, 0x18, PT ;  /* 0x000000180000780c */ /* 0x000fda0003f05270 */
[----:B------:R-:W-:Y:S05]  /*7100*/  @P0 BRA `(.L_x_4510) ;  /* 0x0000000400f40947 */ /* 0x000fea0003800000 */
[----:B-1----:R-:W-:Y:S01]  /*7110*/  IMAD.U32 R7, R18, 0x10000, RZ ;  /* 0x0001000012077824 */ /* 0x002fe200078e00ff */
        /* <DEDUP_REMOVED lines=14> */
.L_x_4524:
[----:B------:R-:W-:Y:S05]  /*7200*/  BSYNC B0 ;  /* 0x0000000000007941 */ /* 0x000fea0003800000 */
.L_x_4523:
[----:B------:R-:W-:-:S05]  /*7210*/  LOP3.LUT R5, R0, R5, RZ, 0xfc, !PT ;  /* 0x0000000500057212 */ /* 0x000fca00078efcff */
[----:B------:R0:W-:Y:S01]  /*7220*/  STG.E.U8 desc[UR36][R8.64], R5 ;  /* 0x0000000508007986 */ /* 0x0001e2000c101124 */
[----:B------:R-:W-:Y:S05]  /*7230*/  BRA `(.L_x_4511) ;  /* 0x0000000800087947 */ /* 0x000fea0003800000 */
.L_x_4522:
[----:B-1--4-:R-:W-:Y:S01]  /*7240*/  IMAD.U32 R5, R18, 0x10000, RZ ;  /* 0x0001000012057824 */ /* 0x012fe200078e00ff */
        /* <DEDUP_REMOVED lines=12> */
.L_x_4526:
[----:B------:R-:W-:Y:S01]  /*7310*/  IMAD.MOV.U32 R0, RZ, RZ, 0x7f ;  /* 0x0000007fff007424 */ /* 0x000fe200078e00ff */
[----:B------:R-:W-:-:S04]  /*7320*/  ISETP.GT.U32.AND P0, PT, R3, 0x7f800000, PT ;  /* 0x7f8000000300780c */ /* 0x000fc80003f04070 */
[----:B------:R-:W-:-:S09]  /*7330*/  SEL R0, R0, 0x7c, P0 ;  /* 0x0000007c00007807 */ /* 0x000fd20000000000 */
.L_x_4527:
[----:B------:R-:W-:Y:S05]  /*7340*/  BSYNC B0 ;  /* 0x0000000000007941 */ /* 0x000fea0003800000 */
.L_x_4525:
[----:B------:R-:W-:-:S04]  /*7350*/  LOP3.LUT R3, R5, 0x80000000, RZ, 0xc0, !PT ;  /* 0x8000000005037812 */ /* 0x000fc800078ec0ff */
[----:B------:R-:W-:-:S04]  /*7360*/  SHF.R.U32.HI R3, RZ, 0x18, R3 ;  /* 0x00000018ff037819 */ /* 0x000fc80000011603 */
[----:B------:R-:W-:-:S05]  /*7370*/  LOP3.LUT R3, R0, R3, RZ, 0xfc, !PT ;  /* 0x0000000300037212 */ /* 0x000fca00078efcff */
[----:B------:R0:W-:Y:S01]  /*7380*/  STG.E.U8 desc[UR36][R8.64], R3 ;  /* 0x0000000308007986 */ /* 0x0001e2000c101124 */
[----:B------:R-:W-:Y:S05]  /*7390*/  BRA `(.L_x_4511) ;  /* 0x0000000400b07947 */ /* 0x000fea0003800000 */
.L_x_4521:
[----:B-1----:R0:W-:Y:S01]  /*73a0*/  STG.E.U16 desc[UR36][R8.64], R18 ;  /* 0x0000001208007986 */ /* 0x0021e2000c101524 */
[----:B------:R-:W-:Y:S05]  /*73b0*/  BRA `(.L_x_4511) ;  /* 0x0000000400a87947 */ /* 0x000fea0003800000 */
.L_x_4518:
        /* <DEDUP_REMOVED lines=8> */
[----:B-1----:R-:W-:-:S06]  /*7440*/  IMAD.U32 R3, R18, 0x10000, RZ ;  /* 0x0001000012037824 */ /* 0x002fcc00078e00ff */
[----:B------:R-:W0:Y:S02]  /*7450*/  F2I.FTZ.U32.TRUNC.NTZ R3, R3 ;  /* 0x0000000300037305 */ /* 0x000e24000021f000 */
[----:B0-----:R0:W-:Y:S01]  /*7460*/  STG.E.U16 desc[UR36][R8.64], R3 ;  /* 0x0000000308007986 */ /* 0x0011e2000c101524 */
[----:B------:R-:W-:Y:S05]  /*7470*/  BRA `(.L_x_4511) ;  /* 0x0000000400787947 */ /* 0x000fea0003800000 */
.L_x_4530:
[----:B-1--4-:R-:W-:Y:S01]  /*7480*/  IMAD.U32 R5, R18, 0x10000, RZ ;  /* 0x0001000012057824 */ /* 0x012fe200078e00ff */
        /* <DEDUP_REMOVED lines=16> */
.L_x_4533:
[----:B------:R-:W-:-:S04]  /*7590*/  LOP3.LUT R3, R5, 0x80000000, RZ, 0xc0, !PT ;  /* 0x8000000005037812 */ /* 0x000fc800078ec0ff */
[----:B------:R-:W-:-:S04]  /*75a0*/  SHF.R.U32.HI R3, RZ, 0x18, R3 ;  /* 0x00000018ff037819 */ /* 0x000fc80000011603 */
[----:B------:R-:W-:-:S04]  /*75b0*/  LOP3.LUT R0, R0, R3, RZ, 0xfc, !PT ;  /* 0x0000000300007212 */ /* 0x000fc800078efcff */
[----:B------:R-:W-:-:S07]  /*75c0*/  PRMT R4, R0, 0x7610, R4 ;  /* 0x0000761000047816 */ /* 0x000fce0000000004 */
.L_x_4532:
[----:B------:R-:W-:Y:S05]  /*75d0*/  BSYNC B0 ;  /* 0x0000000000007941 */ /* 0x000fea0003800000 */
.L_x_4531:
[----:B------:R3:W-:Y:S01]  /*75e0*/  STG.E.U8 desc[UR36][R8.64], R4 ;  /* 0x0000000408007986 */ /* 0x0007e2000c101124 */
[----:B------:R-:W-:Y:S05]  /*75f0*/  BRA `(.L_x_4511) ;  /* 0x0000000400187947 */ /* 0x000fea0003800000 */
.L_x_4529:
        /* <DEDUP_REMOVED lines=17> */
.L_x_4536:
[----:B------:R-:W-:-:S04]  /*7710*/  LOP3.LUT R3, R5, 0x80000000, RZ, 0xc0, !PT ;  /* 0x8000000005037812 */ /* 0x000fc800078ec0ff */
[----:B------:R-:W-:-:S04]  /*7720*/  SHF.R.U32.HI R3, RZ, 0x18, R3 ;  /* 0x00000018ff037819 */ /* 0x000fc80000011603 */
[----:B------:R-:W-:-:S04]  /*7730*/  LOP3.LUT R0, R0, R3, RZ, 0xfc, !PT ;  /* 0x0000000300007212 */ /* 0x000fc800078efcff */
[----:B------:R-:W-:-:S07]  /*7740*/  PRMT R4, R0, 0x7610, R4 ;  /* 0x0000761000047816 */ /* 0x000fce0000000004 */
.L_x_4535:
[----:B------:R-:W-:Y:S05]  /*7750*/  BSYNC B0 ;  /* 0x0000000000007941 */ /* 0x000fea0003800000 */
.L_x_4534:
[----:B------:R0:W-:Y:S01]  /*7760*/  STG.E.U8 desc[UR36][R8.64], R4 ;  /* 0x0000000408007986 */ /* 0x0001e2000c101124 */
[----:B------:R-:W-:Y:S05]  /*7770*/  BRA `(.L_x_4511) ;  /* 0x0000000000b87947 */ /* 0x000fea0003800000 */
.L_x_4528:
[----:B------:R-:W-:-:S13]  /*7780*/  ISETP.NE.AND P0, PT, R0, 0x1c, PT ;  /* 0x0000001c0000780c */ /* 0x000fda0003f05270 */
[----:B------:R-:W-:Y:S05]  /*7790*/  @!P0 BRA `(.L_x_4537) ;  /* 0x0000000000a48947 */ /* 0x000fea0003800000 */
[----:B------:R-:W-:-:S13]  /*77a0*/  ISETP.NE.AND P0, PT, R0, 0x1d, PT ;  /* 0x0000001d0000780c */ /* 0x000fda0003f05270 */
[----:B------:R-:W-:Y:S05]  /*77b0*/  @!P0 BRA `(.L_x_4538) ;  /* 0x00000000008c8947 */ /* 0x000fea0003800000 */
[----:B------:R-:W-:-:S13]  /*77c0*/  ISETP.NE.AND P0, PT, R0, 0x2c, PT ;  /* 0x0000002c0000780c */ /* 0x000fda0003f05270 */
[----:B------:R-:W-:Y:S05]  /*77d0*/  @P0 BRA `(.L_x_4510) ;  /* 0x0000000000400947 */ /* 0x000fea0003800000 */
[----:B-1----:R-:W-:-:S05]  /*77e0*/  IMAD.U32 R18, R18, 0x10000, RZ ;  /* 0x0001000012127824 */ /* 0x002fca00078e00ff */
        /* <DEDUP_REMOVED lines=15> */
.L_x_4510:
        /* <DEDUP_REMOVED lines=16> */
.L_x_4539:
[----:B------:R-:W-:Y:S05]  /*79e0*/  BRA `(.L_x_4511) ;  /* 0x00000000001c7947 */ /* 0x000fea0003800000 */
.L_x_4538:
[----:B-1----:R-:W-:-:S06]  /*79f0*/  IMAD.U32 R4, R18, 0x10000, RZ ;  /* 0x0001000012047824 */ /* 0x002fcc00078e00ff */
[----:B----4-:R-:W0:Y:S02]  /*7a00*/  F2I.U64.TRUNC R4, R4 ;  /* 0x0000000400047311 */ /* 0x010e24000020d800 */
[----:B0-----:R1:W-:Y:S01]  /*7a10*/  STG.E.64 desc[UR36][R8.64], R4 ;  /* 0x0000000408007986 */ /* 0x0013e2000c101b24 */
[----:B------:R-:W-:Y:S05]  /*7a20*/  BRA `(.L_x_4511) ;  /* 0x00000000000c7947 */ /* 0x000fea0003800000 */
.L_x_4537:
[----:B-1----:R-:W-:-:S04]  /*7a30*/  IMAD.U32 R18, R18, 0x10000, RZ ;  /* 0x0001000012127824 */ /* 0x002fc800078e00ff */
[----:B------:R-:W0:Y:S02]  /*7a40*/  F2I.FTZ.U32.TRUNC.NTZ R3, R18 ;  /* 0x0000001200037305 */ /* 0x000e24000021f000 */
[----:B0-----:R2:W-:Y:S02]  /*7a50*/  STG.E desc[UR36][R8.64], R3 ;  /* 0x0000000308007986 */ /* 0x0015e4000c101924 */
.L_x_4511:
[----:B------:R-:W-:-:S07]  /*7a60*/  VIADD R25, R25, 0x80 ;  /* 0x0000008019197836 */ /* 0x000fce0000000000 */
.L_x_4471:
[----:B------:R-:W-:Y:S05]  /*7a70*/  BSYNC B6 ;  /* 0x0000000000067941 */ /* 0x000fea0003800000 */
.L_x_4470:
[----:B------:R-:W-:-:S13]  /*7a80*/  ISETP.GE.AND P0, PT, R25, R16, PT ;  /* 0x000000101900720c */ /* 0x000fda0003f06270 */
[----:B------:R-:W-:Y:S05]  /*7a90*/  @P0 EXIT ;  /* 0x000000000000094d */ /* 0x000fea0003800000 */
[----:B01234-:R-:W0:Y:S01]  /*7aa0*/  LDC.64 R4, c[0x0][0x230] ;  /* 0x00008c00ff047b82 */ /* 0x01fe220000000a00 */
        /* <DEDUP_REMOVED lines=16> */
[----:B-----5:R-:W-:-:S06]  /*7bb0*/  IMAD.U32 R19, R19, 0x10000, RZ ;  /* 0x0001000013137824 */ /* 0x020fcc00078e00ff */
[----:B------:R-:W0:Y:S02]  /*7bc0*/  F2I.FTZ.TRUNC.NTZ R19, R19 ;  /* 0x0000001300137305 */ /* 0x000e24000021f100 */
[----:B0-----:R-:W-:Y:S01]  /*7bd0*/  STG.E.U8 desc[UR36][R2.64], R19 ;  /* 0x0000001302007986 */ /* 0x001fe2000c101124 */
[----:B------:R-:W-:Y:S05]  /*7be0*/  EXIT ;  /* 0x000000000000794d */ /* 0x000fea0003800000 */
.L_x_4543:
[----:B-----5:R-:W-:-:S06]  /*7bf0*/  IMAD.U32 R5, R19, 0x10000, RZ ;  /* 0x0001000013057824 */ /* 0x020fcc00078e00ff */
[----:B------:R-:W0:Y:S02]  /*7c00*/  F2I.S64.TRUNC R4, R5 ;  /* 0x0000000500047311 */ /* 0x000e24000020d900 */
[----:B0-----:R-:W-:Y:S01]  /*7c10*/  STG.E.U8 desc[UR36][R2.64], R4 ;  /* 0x0000000402007986 */ /* 0x001fe2000c101124 */
[----:B------:R-:W-:Y:S05]  /*7c20*/  EXIT ;  /* 0x000000000000794d */ /* 0x000fea0003800000 */
.L_x_4542:
[----:B------:R-:W-:-:S13]  /*7c30*/  ISETP.NE.AND P0, PT, R0, 0x2, PT ;  /* 0x000000020000780c */ /* 0x000fda0003f05270 */
[----:B------:R-:W-:Y:S05]  /*7c40*/  @!P0 BRA `(.L_x_4545) ;  /* 0x0000000000308947 */ /* 0x000fea0003800000 */
[----:B------:R-:W-:-:S13]  /*7c50*/  ISETP.NE.AND P0, PT, R0, 0x3, PT ;  /* 0x000000030000780c */ /* 0x000fda0003f05270 */
[----:B------:R-:W-:Y:S05]  /*7c60*/  @!P0 BRA `(.L_x_4546) ;  /* 0x0000000000188947 */ /* 0x000fea0003800000 */
[----:B------:R-:W-:-:S13]  /*7c70*/  ISETP.NE.AND P0, PT, R0, 0x4, PT ;  /* 0x000000040000780c */ /* 0x000fda0003f05270 */
[----:B------:R-:W-:Y:S05]  /*7c80*/  @P0 BRA `(.L_x_4544) ;  /* 0x0000000c000c0947 */ /* 0x000fea0003800000 */
[----:B-----5:R-:W-:-:S06]  /*7c90*/  IMAD.U32 R4, R19, 0x10000, RZ ;  /* 0x0001000013047824 */ /* 0x020fcc00078e00ff */
[----:B------:R-:W0:Y:S02]  /*7ca0*/  F2I.S64.TRUNC R4, R4 ;  /* 0x0000000400047311 */ /* 0x000e24000020d900 */
[----:B0-----:R-:W-:Y:S01]  /*7cb0*/  STG.E.64 desc[UR36][R2.64], R4 ;  /* 0x0000000402007986 */ /* 0x001fe2000c101b24 */
[----:B------:R-:W-:Y:S05]  /*7cc0*/  EXIT ;  /* 0x000000000000794d */ /* 0x000fea0003800000 */
.L_x_4546:
[----:B-----5:R-:W-:-:S06]  /*7cd0*/  IMAD.U32 R19, R19, 0x10000, RZ ;  /* 0x0001000013137824 */ /* 0x020fcc00078e00ff */
[----:B------:R-:W0:Y:S02]  /*7ce0*/  F2I.FTZ.TRUNC.NTZ R19, R19 ;  /* 0x0000001300137305 */ /* 0x000e24000021f100 */
[----:B0-----:R-:W-:Y:S01]  /*7cf0*/  STG.E desc[UR36][R2.64], R19 ;  /* 0x0000001302007986 */ /* 0x001fe2000c101924 */
[----:B------:R-:W-:Y:S05]  /*7d00*/  EXIT ;  /* 0x000000000000794d */ /* 0x000fea0003800000 */
.L_x_4545:
[----:B-----5:R-:W-:-:S06]  /*7d10*/  IMAD.U32 R19, R19, 0x10000, RZ ;  /* 0x0001000013137824 */ /* 0x020fcc00078e00ff */
[----:B------:R-:W0:Y:S02]  /*7d20*/  F2I.FTZ.TRUNC.NTZ R19, R19 ;  /* 0x0000001300137305 */ /* 0x000e24000021f100 */
[----:B0-----:R-:W-:Y:S01]  /*7d30*/  STG.E.U16 desc[UR36][R2.64], R19 ;  /* 0x0000001302007986 */ /* 0x001fe2000c101524 */
[----:B------:R-:W-:Y:S05]  /*7d40*/  EXIT ;  /* 0x000000000000794d */ /* 0x000fea0003800000 */
.L_x_4541:
[----:B------:R-:W-:-:S13]  /*7d50*/  ISETP.GT.AND P0, PT, R0, 0x6, PT ;  /* 0x000000060000780c */ /* 0x000fda0003f04270 */
[----:B------:R-:W-:Y:S05]  /*7d60*/  @P0 BRA `(.L_x_4547) ;  /* 0x00000000002c0947 */ /* 0x000fea0003800000 */
[----:B------:R-:W-:-:S13]  /*7d70*/  ISETP.NE.AND P0, PT, R0, 0x5, PT ;  /* 0x000000050000780c */ /* 0x000fda0003f05270 */
[----:B------:R-:W-:Y:S05]  /*7d80*/  @!P0 BRA `(.L_x_4548) ;  /* 0x0000000000148947 */ /* 0x000fea0003800000 */
[----:B------:R-:W-:-:S13]  /*7d90*/  ISETP.NE.AND P0, PT, R0, 0x6, PT ;  /* 0x000000060000780c */ /* 0x000fda0003f05270 */
[----:B------:R-:W-:Y:S05]  /*7da0*/  @P0 BRA `(.L_x_4544) ;  /* 0x0000000800c40947 */ /* 0x000fea0003800000 */
[----:B-----5:R-:W-:-:S05]  /*7db0*/  IMAD.U32 R19, R19, 0x10000, RZ ;  /* 0x0001000013137824 */ /* 0x020fca00078e00ff */
[----:B------:R-:W-:Y:S01]  /*7dc0*/  STG.E desc[UR36][R2.64], R19 ;  /* 0x0000001302007986 */ /* 0x000fe2000c101924 */
[----:B------:R-:W-:Y:S05]  /*7dd0*/  EXIT ;  /* 0x000000000000794d */ /* 0x000fea0003800000 */
.L_x_4548:
[----:B-----5:R-:W-:-:S05]  /*7de0*/  IMAD.U32 R0, R19, 0x10000, RZ ;  /* 0x0001000013007824 */ /* 0x020fca00078e00ff */
[----:B------:R-:W-:-:S05]  /*7df0*/  F2FP.F16.F32.PACK_AB R0, RZ, R0 ;  /* 0x00000000ff00723e */ /* 0x000fca00000000ff */
[----:B------:R-:W-:Y:S01]  /*7e00*/  STG.E.U16 desc[UR36][R2.64], R0 ;  /* 0x0000000002007986 */ /* 0x000fe2000c101524 */
[----:B------:R-:W-:Y:S05]  /*7e10*/  EXIT ;  /* 0x000000000000794d */ /* 0x000fea0003800000 */
.L_x_4547:
[----:B------:R-:W-:-:S13]  /*7e20*/  ISETP.NE.AND P0, PT, R0, 0x7, PT ;  /* 0x000000070000780c */ /* 0x000fda0003f05270 */
[----:B------:R-:W-:Y:S05]  /*7e30*/  @!P0 BRA `(.L_x_4549) ;  /* 0x0000000000348947 */ /* 0x000fea0003800000 */
[----:B------:R-:W-:-:S13]  /*7e40*/  ISETP.NE.AND P0, PT, R0, 0x8, PT ;  /* 0x000000080000780c */ /* 0x000fda0003f05270 */
[----:B------:R-:W-:Y:S05]  /*7e50*/  @!P0 BRA `(.L_x_4550) ;  /* 0x0000000000188947 */ /* 0x000fea0003800000 */
[----:B------:R-:W-:-:S13]  /*7e60*/  ISETP.NE.AND P0, PT, R0, 0x9, PT ;  /* 0x000000090000780c */ /* 0x000fda0003f05270 */
[----:B------:R-:W-:Y:S05]  /*7e70*/  @P0 BRA `(.L_x_4544) ;  /* 0x0000000800900947 */ /* 0x000fea0003800000 */
[----:B-----5:R-:W-:Y:S02]  /*7e80*/  IMAD.U32 R4, R19, 0x10000, RZ ;  /* 0x0001000013047824 */ /* 0x020fe400078e00ff */
[----:B------:R-:W-:-:S05]  /*7e90*/  IMAD.MOV.U32 R5, RZ, RZ, RZ ;  /* 0x000000ffff057224 */ /* 0x000fca00078e00ff */
[----:B------:R-:W-:Y:S01]  /*7ea0*/  STG.E.64 desc[UR36][R2.64], R4 ;  /* 0x0000000402007986 */ /* 0x000fe2000c101b24 */
[----:B------:R-:W-:Y:S05]  /*7eb0*/  EXIT ;  /* 0x000000000000794d */ /* 0x000fea0003800000 */
.L_x_4550:
[----:B-----5:R-:W-:-:S05]  /*7ec0*/  IMAD.U32 R19, R19, 0x10000, RZ ;  /* 0x0001000013137824 */ /* 0x020fca00078e00ff */
[----:B------:R-:W-:-:S04]  /*7ed0*/  F2FP.F16.F32.PACK_AB R5, RZ, R19 ;  /* 0x00000013ff05723e */ /* 0x000fc800000000ff */
[----:B------:R-:W-:-:S05]  /*7ee0*/  PRMT R5, R5, 0x5410, RZ ;  /* 0x0000541005057816 */ /* 0x000fca00000000ff */
[----:B------:R-:W-:Y:S01]  /*7ef0*/  STG.E desc[UR36][R2.64], R5 ;  /* 0x0000000502007986 */ /* 0x000fe2000c101924 */
[----:B------:R-:W-:Y:S05]  /*7f00*/  EXIT ;  /* 0x000000000000794d */ /* 0x000fea0003800000 */
.L_x_4549:
[----:B-----5:R-:W-:-:S04]  /*7f10*/  IMAD.U32 R4, R19, 0x10000, RZ ;  /* 0x0001000013047824 */ /* 0x020fc800078e00ff */
[----:B------:R-:W-:-:S06]  /*7f20*/  FMUL.FTZ R4, R4, 1 ;  /* 0x3f80000004047820 */ /* 0x000fcc0000410000 */
[----:B------:R-:W0:Y:S02]  /*7f30*/  F2F.F64.F32 R4, R4 ;  /* 0x0000000400047310 */ /* 0x000e240000201800 */
[----:B0-----:R-:W-:Y:S01]  /*7f40*/  STG.E.64 desc[UR36][R2.64], R4 ;  /* 0x0000000402007986 */ /* 0x001fe2000c101b24 */
[----:B------:R-:W-:Y:S05]  /*7f50*/  EXIT ;  /* 0x000000000000794d */ /* 0x000fea0003800000 */
.L_x_4540:
        /* <DEDUP_REMOVED lines=8> */
[----:B-----5:R-:W-:-:S05]  /*7fe0*/  IMAD.U32 R19, R19, 0x10000, RZ ;  /* 0x0001000013137824 */ /* 0x020fca00078e00ff */
[----:B------:R-:W-:-:S04]  /*7ff0*/  FSETP.NEU.FTZ.AND P0, PT, R19, RZ, PT ;  /* 0x000000ff1300720b */ /* 0x000fc80003f1d000 */
[----:B------:R-:W-:-:S05]  /*8000*/  SEL R5, RZ, 0x1, !P0 ;  /* 0x00000001ff057807 */ /* 0x000fca0004000000 */
[----:B------:R-:W-:Y:S01]  /*8010*/  STG.E.U8 desc[UR36][R2.64], R5 ;  /* 0x0000000502007986 */ /* 0x000fe2000c101124 */
[----:B------:R-:W-:Y:S05]  /*8020*/  EXIT ;  /* 0x000000000000794d */ /* 0x000fea0003800000 */
.L_x_4553:
[----:B-----5:R-:W-:Y:S01]  /*8030*/  IMAD.U32 R19, R19, 0x10000, RZ ;  /* 0x0001000013137824 */ /* 0x020fe200078e00ff */
[----:B------:R-:W-:-:S03]  /*8040*/  CS2R R6, SRZ ;  /* 0x0000000000067805 */ /* 0x000fc6000001ff00 */
[----:B------:R-:W-:-:S06]  /*8050*/  FMUL.FTZ R4, R19, 1 ;  /* 0x3f80000013047820 */ /* 0x000fcc0000410000 */
[----:B------:R-:W0:Y:S02]  /*8060*/  F2F.F64.F32 R4, R4 ;  /* 0x0000000400047310 */ /* 0x000e240000201800 */
[----:B0-----:R-:W-:Y:S01]  /*8070*/  STG.E.128 desc[UR36][R2.64], R4 ;  /* 0x0000000402007986 */ /* 0x001fe2000c101d24 */
[----:B------:R-:W-:Y:S05]  /*8080*/  EXIT ;  /* 0x000000000000794d */ /* 0x000fea0003800000 */
.L_x_4552:
[----:B------:R-:W-:-:S13]  /*8090*/  ISETP.NE.AND P0, PT, R0, 0xf, PT ;  /* 0x0000000f0000780c */ /* 0x000fda0003f05270 */
[----:B------:R-:W-:Y:S05]  /*80a0*/  @!P0 BRA `(.L_x_4554) ;  /* 0x0000000000b48947 */ /* 0x000fea0003800000 */
[----:B------:R-:W-:-:S13]  /*80b0*/  ISETP.NE.AND P0, PT, R0, 0x17, PT ;  /* 0x000000170000780c */ /* 0x000fda0003f05270 */
[----:B------:R-:W-:Y:S05]  /*80c0*/  @!P0 BRA `(.L_x_4555) ;  /* 0x0000000000548947 */ /* 0x000fea0003800000 */
[----:B------:R-:W-:-:S13]  /*80d0*/  ISETP.NE.AND P0, PT, R0, 0x18, PT ;  /* 0x000000180000780c */ /* 0x000fda0003f05270 */
[----:B------:R-:W-:Y:S05]  /*80e0*/  @P0 BRA `(.L_x_4544) ;  /* 0x0000000400f40947 */ /* 0x000fea0003800000 */
[----:B-----5:R-:W-:Y:S01]  /*80f0*/  IMAD.U32 R19, R19, 0x10000, RZ ;  /* 0x0001000013137824 */ /* 0x020fe200078e00ff */
        /* <DEDUP_REMOVED lines=14> */
.L_x_4557:
[----:B------:R-:W-:Y:S05]  /*81e0*/  BSYNC B0 ;  /* 0x0000000000007941 */ /* 0x000fea0003800000 */
.L_x_4556:
[----:B------:R-:W-:-:S05]  /*81f0*/  LOP3.LUT R5, R0, R5, RZ, 0xfc, !PT ;  /* 0x0000000500057212 */ /* 0x000fca00078efcff */
[----:B------:R-:W-:Y:S01]  /*8200*/  STG.E.U8 desc[UR36][R2.64], R5 ;  /* 0x0000000502007986 */ /* 0x000fe2000c101124 */
[----:B------:R-:W-:Y:S05]  /*8210*/  EXIT ;  /* 0x000000000000794d */ /* 0x000fea0003800000 */
.L_x_4555:
[----:B-----5:R-:W-:Y:S01]  /*8220*/  IMAD.U32 R19, R19, 0x10000, RZ ;  /* 0x0001000013137824 */ /* 0x020fe200078e00ff */
        /* <DEDUP_REMOVED lines=12> */
.L_x_4559:
[----:B------:R-:W-:Y:S01]  /*82f0*/  IMAD.MOV.U32 R0, RZ, RZ, 0x7f ;  /* 0x0000007fff007424 */ /* 0x000fe200078e00ff */
[----:B------:R-:W-:-:S04]  /*8300*/  ISETP.GT.U32.AND P0, PT, R4, 0x7f800000, PT ;  /* 0x7f8000000400780c */ /* 0x000fc80003f04070 */
[----:B------:R-:W-:-:S09]  /*8310*/  SEL R0, R0, 0x7c, P0 ;  /* 0x0000007c00007807 */ /* 0x000fd20000000000 */
.L_x_4560:
[----:B------:R-:W-:Y:S05]  /*8320*/  BSYNC B0 ;  /* 0x0000000000007941 */ /* 0x000fea0003800000 */
.L_x_4558:
[----:B------:R-:W-:-:S04]  /*8330*/  LOP3.LUT R4, R19, 0x80000000, RZ, 0xc0, !PT ;  /* 0x8000000013047812 */ /* 0x000fc800078ec0ff */
[----:B------:R-:W-:-:S04]  /*8340*/  SHF.R.U32.HI R5, RZ, 0x18, R4 ;  /* 0x00000018ff057819 */ /* 0x000fc80000011604 */
[----:B------:R-:W-:-:S05]  /*8350*/  LOP3.LUT R5, R0, R5, RZ, 0xfc, !PT ;  /* 0x0000000500057212 */ /* 0x000fca00078efcff */
[----:B------:R-:W-:Y:S01]  /*8360*/  STG.E.U8 desc[UR36][R2.64], R5 ;  /* 0x0000000502007986 */ /* 0x000fe2000c101124 */
[----:B------:R-:W-:Y:S05]  /*8370*/  EXIT ;  /* 0x000000000000794d */ /* 0x000fea0003800000 */
.L_x_4554:
[----:B-----5:R-:W-:Y:S01]  /*8380*/  STG.E.U16 desc[UR36][R2.64], R19 ;  /* 0x0000001302007986 */ /* 0x020fe2000c101524 */
[----:B------:R-:W-:Y:S05]  /*8390*/  EXIT ;  /* 0x000000000000794d */ /* 0x000fea0003800000 */
.L_x_4551:
        /* <DEDUP_REMOVED lines=8> */
[----:B-----5:R-:W-:-:S06]  /*8420*/  IMAD.U32 R5, R19, 0x10000, RZ ;  /* 0x0001000013057824 */ /* 0x020fcc00078e00ff */
[----:B------:R-:W0:Y:S02]  /*8430*/  F2I.FTZ.U32.TRUNC.NTZ R5, R5 ;  /* 0x0000000500057305 */ /* 0x000e24000021f000 */
[----:B0-----:R-:W-:Y:S01]  /*8440*/  STG.E.U16 desc[UR36][R2.64], R5 ;  /* 0x0000000502007986 */ /* 0x001fe2000c101524 */
[----:B------:R-:W-:Y:S05]  /*8450*/  EXIT ;  /* 0x000000000000794d */ /* 0x000fea0003800000 */
.L_x_4563:
[----:B-----5:R-:W-:Y:S01]  /*8460*/  IMAD.U32 R19, R19, 0x10000, RZ ;  /* 0x0001000013137824 */ /* 0x020fe200078e00ff */
        /* <DEDUP_REMOVED lines=16> */
.L_x_4566:
[----:B------:R-:W-:-:S04]  /*8570*/  LOP3.LUT R0, R19, 0x80000000, RZ, 0xc0, !PT ;  /* 0x8000000013007812 */ /* 0x000fc800078ec0ff */
[----:B------:R-:W-:-:S04]  /*8580*/  SHF.R.U32.HI R5, RZ, 0x18, R0 ;  /* 0x00000018ff057819 */ /* 0x000fc80000011600 */
[----:B------:R-:W-:-:S04]  /*8590*/  LOP3.LUT R4, R4, R5, RZ, 0xfc, !PT ;  /* 0x0000000504047212 */ /* 0x000fc800078efcff */
[----:B------:R-:W-:-:S07]  /*85a0*/  PRMT R0, R4, 0x7610, R0 ;  /* 0x0000761004007816 */ /* 0x000fce0000000000 */
.L_x_4565:
[----:B------:R-:W-:Y:S05]  /*85b0*/  BSYNC B0 ;  /* 0x0000000000007941 */ /* 0x000fea0003800000 */
.L_x_4564:
[----:B------:R-:W-:Y:S01]  /*85c0*/  STG.E.U8 desc[UR36][R2.64], R0 ;  /* 0x0000000002007986 */ /* 0x000fe2000c101124 */
[----:B------:R-:W-:Y:S05]  /*85d0*/  EXIT ;  /* 0x000000000000794d */ /* 0x000fea0003800000 */
.L_x_4562:
        /* <DEDUP_REMOVED lines=17> */
.L_x_4569:
[----:B------:R-:W-:-:S04]  /*86f0*/  LOP3.LUT R0, R19, 0x80000000, RZ, 0xc0, !PT ;  /* 0x8000000013007812 */ /* 0x000fc800078ec0ff */
[----:B------:R-:W-:-:S04]  /*8700*/  SHF.R.U32.HI R5, RZ, 0x18, R0 ;  /* 0x00000018ff057819 */ /* 0x000fc80000011600 */
[----:B------:R-:W-:-:S04]  /*8710*/  LOP3.LUT R4, R4, R5, RZ, 0xfc, !PT ;  /* 0x0000000504047212 */ /* 0x000fc800078efcff */
[----:B------:R-:W-:-:S07]  /*8720*/  PRMT R0, R4, 0x7610, R0 ;  /* 0x0000761004007816 */ /* 0x000fce0000000000 */
.L_x_4568:
[----:B------:R-:W-:Y:S05]  /*8730*/  BSYNC B0 ;  /* 0x0000000000007941 */ /* 0x000fea0003800000 */
.L_x_4567:
[----:B------:R-:W-:Y:S01]  /*8740*/  STG.E.U8 desc[UR36][R2.64], R0 ;  /* 0x0000000002007986 */ /* 0x000fe2000c101124 */
[----:B------:R-:W-:Y:S05]  /*8750*/  EXIT ;  /* 0x000000000000794d */ /* 0x000fea0003800000 */
.L_x_4561:
[----:B------:R-:W-:-:S13]  /*8760*/  ISETP.NE.AND P0, PT, R0, 0x1c, PT ;  /* 0x0000001c0000780c */ /* 0x000fda0003f05270 */
[----:B------:R-:W-:Y:S05]  /*8770*/  @!P0 BRA `(.L_x_4570) ;  /* 0x0000000000a48947 */ /* 0x000fea0003800000 */
[----:B------:R-:W-:-:S13]  /*8780*/  ISETP.NE.AND P0, PT, R0, 0x1d, PT ;  /* 0x0000001d0000780c */ /* 0x000fda0003f05270 */
[----:B------:R-:W-:Y:S05]  /*8790*/  @!P0 BRA `(.L_x_4571) ;  /* 0x00000000008c8947 */ /* 0x000fea0003800000 */
[----:B------:R-:W-:-:S13]  /*87a0*/  ISETP.NE.AND P0, PT, R0, 0x2c, PT ;  /* 0x0000002c0000780c */ /* 0x000fda0003f05270 */
[----:B------:R-:W-:Y:S05]  /*87b0*/  @P0 BRA `(.L_x_4544) ;  /* 0x0000000000400947 */ /* 0x000fea0003800000 */
[----:B-----5:R-:W-:Y:S02]  /*87c0*/  IMAD.U32 R19, R19, 0x10000, RZ ;  /* 0x0001000013137824 */ /* 0x020fe400078e00ff */
        /* <DEDUP_REMOVED lines=15> */
.L_x_4544:
        /* <DEDUP_REMOVED lines=15> */
[----:B-1---5:R-:W-:Y:S05]  /*89b0*/  CALL.ABS.NOINC R2 ;  /* 0x0000000002007343 */ /* 0x022fea0003c00000 */
.L_x_4572:
[----:B------:R-:W-:Y:S05]  /*89c0*/  EXIT ;  /* 0x000000000000794d */ /* 0x000fea0003800000 */
.L_x_4571:
[----:B-----5:R-:W-:-:S06]  /*89d0*/  IMAD.U32 R4, R19, 0x10000, RZ ;  /* 0x0001000013047824 */ /* 0x020fcc00078e00ff */
[----:B------:R-:W0:Y:S02]  /*89e0*/  F2I.U64.TRUNC R4, R4 ;  /* 0x0000000400047311 */ /* 0x000e24000020d800 */
[----:B0-----:R-:W-:Y:S01]  /*89f0*/  STG.E.64 desc[UR36][R2.64], R4 ;  /* 0x0000000402007986 */ /* 0x001fe2000c101b24 */
[----:B------:R-:W-:Y:S05]  /*8a00*/  EXIT ;  /* 0x000000000000794d */ /* 0x000fea0003800000 */
.L_x_4570:
[----:B-----5:R-:W-:-:S06]  /*8a10*/  IMAD.U32 R19, R19, 0x10000, RZ ;  /* 0x0001000013137824 */ /* 0x020fcc00078e00ff */
[----:B------:R-:W0:Y:S02]  /*8a20*/  F2I.FTZ.U32.TRUNC.NTZ R19, R19 ;  /* 0x0000001300137305 */ /* 0x000e24000021f000 */
[----:B0-----:R-:W-:Y:S01]  /*8a30*/  STG.E desc[UR36][R2.64], R19 ;  /* 0x0000001302007986 */ /* 0x001fe2000c101924 */
[----:B------:R-:W-:Y:S05]  /*8a40*/  EXIT ;  /* 0x000000000000794d */ /* 0x000fea0003800000 */
.L_x_4573:
        /* <DEDUP_REMOVED lines=11> */
.L_x_6633:


//--------------------- .text._ZN2at6native18elementwise_kernelILi128ELi4EZNS0_22gpu_kernel_impl_nocastIZZZNS0_66_GLOBAL__N__a0cfb035_28_ActivationHardswishKernel_cu_f5210f67_355216hardswish_kernelERNS_14TensorIteratorEENKUlvE_clEvENKUlvE2_clEvEUlN3c108BFloat16EE_EEvRNS_18TensorIteratorBaseERKT_EUliE_EEviT1_ --------------------------
	.section	.text._ZN2at6native18elementwise_kernelILi128ELi4EZNS0_22gpu_kernel_impl_nocastIZZZNS0_66_GLOBAL__N__a0cfb035_28_ActivationHardswishKernel_cu_f5210f67_355216hardswish_kernelERNS_14TensorIteratorEENKUlvE_clEvENKUlvE2_clEvEUlN3c108BFloat16EE_EEvRNS_18TensorIteratorBaseERKT_EUliE_EEviT1_,"ax",@progbits
	.align	128
        .global         _ZN2at6native18elementwise_kernelILi128ELi4EZNS0_22gpu_kernel_impl_nocastIZZZNS0_66_GLOBAL__N__a0cfb035_28_ActivationHardswishKernel_cu_f5210f67_355216hardswish_kernelERNS_14TensorIteratorEENKUlvE_clEvENKUlvE2_clEvEUlN3c108BFloat16EE_EEvRNS_18TensorIteratorBaseERKT_EUliE_EEviT1_
        .type           _ZN2at6native18elementwise_kernelILi128ELi4EZNS0_22gpu_kernel_impl_nocastIZZZNS0_66_GLOBAL__N__a0cfb035_28_ActivationHardswishKernel_cu_f5210f67_355216hardswish_kernelERNS_14TensorIteratorEENKUlvE_clEvENKUlvE2_clEvEUlN3c108BFloat16EE_EEvRNS_18TensorIteratorBaseERKT_EUliE_EEviT1_,@function
        .size           _ZN2at6native18elementwise_kernelILi128ELi4EZNS0_22gpu_kernel_impl_nocastIZZZNS0_66_GLOBAL__N__a0cfb035_28_ActivationHardswishKernel_cu_f5210f67_355216hardswish_kernelERNS_14TensorIteratorEENKUlvE_clEvENKUlvE2_clEvEUlN3c108BFloat16EE_EEvRNS_18TensorIteratorBaseERKT_EUliE_EEviT1_,(.L_x_6634 - _ZN2at6native18elementwise_kernelILi128ELi4EZNS0_22gpu_kernel_impl_nocastIZZZNS0_66_GLOBAL__N__a0cfb035_28_ActivationHardswishKernel_cu_f5210f67_355216hardswish_kernelERNS_14TensorIteratorEENKUlvE_clEvENKUlvE2_clEvEUlN3c108BFloat16EE_EEvRNS_18TensorIteratorBaseERKT_EUliE_EEviT1_)
        .other          _ZN2at6native18elementwise_kernelILi128ELi4EZNS0_22gpu_kernel_impl_nocastIZZZNS0_66_GLOBAL__N__a0cfb035_28_ActivationHardswishKernel_cu_f5210f67_355216hardswish_kernelERNS_14TensorIteratorEENKUlvE_clEvENKUlvE2_clEvEUlN3c108BFloat16EE_EEvRNS_18TensorIteratorBaseERKT_EUliE_EEviT1_,@"STO_CUDA_ENTRY STV_DEFAULT"
_ZN2at6native18elementwise_kernelILi128ELi4EZNS0_22gpu_kernel_impl_nocastIZZZNS0_66_GLOBAL__N__a0cfb035_28_ActivationHardswishKernel_cu_f5210f67_355216hardswish_kernelERNS_14TensorIteratorEENKUlvE_clEvENKUlvE2_clEvEUlN3c108BFloat16EE_EEvRNS_18TensorIteratorBaseERKT_EUliE_EEviT1_:
.text._ZN2at6native18elementwise_kernelILi128ELi4EZNS0_22gpu_kernel_impl_nocastIZZZNS0_66_GLOBAL__N__a0cfb035_28_ActivationHardswishKernel_cu_f5210f67_355216hardswish_kernelERNS_14TensorIteratorEENKUlvE_clEvENKUlvE2_clEvEUlN3c108BFloat16EE_EEvRNS_18TensorIteratorBaseERKT_EUliE_EEviT1_:
        /* <DEDUP_REMOVED lines=11> */
[----:B------:R-:W-:Y:S02]  /*00b0*/  MOV R5, RZ ;  /* 0x000000ff00057202 */ /* 0x000fe40000000f00 */
        /* <DEDUP_REMOVED lines=10> */
[----:B------:R-:W-:-:S04]  /*0160*/  IMAD R0, R0, UR7, R3 ;  /* 0x0000000700007c24 */ /* 0x000fc8000f8e0203 */
[C---:B------:R-:W-:Y:S02]  /*0170*/  IMAD R5, R0.reuse, UR8, RZ ;  /* 0x0000000800057c24 */ /* 0x040fe4000f8e02ff */
[----:B------:R-:W-:Y:S01]  /*0180*/  IMAD R0, R0, UR9, RZ ;  /* 0x0000000900007c24 */ /* 0x000fe2000f8e02ff */
[----:B------:R-:W-:Y:S06]  /*0190*/  @!P0 BRA `(.L_x_4576) ;  /* 0x0000001000748947 */ /* 0x000fec0003800000 */
[----:B------:R-:W-:Y:S01]  /*01a0*/  HFMA2.MMA R6, -RZ, RZ, 0, 0 ;  /* 0x00000000ff067435 */ /* 0x000fe200000001ff */
[----:B------:R-:W-:Y:S01]  /*01b0*/  ULDC.64 UR8, c[0x0][0x228] ;  /* 0x00008a0000087ab9 */ /* 0x000fe20000000a00 */
[----:B------:R-:W-:Y:S01]  /*01c0*/  ULDC UR7, c[0x0][0x230] ;  /* 0x00008c0000077ab9 */ /* 0x000fe20000000800 */
[----:B------:R-:W-:-:S07]  /*01d0*/  ISETP.NE.AND P0, PT, R4, 0x2, PT ;  /* 0x000000020400780c */ /* 0x000fce0003f05270 */
[----:B------:R-:W-:-:S05]  /*01e0*/  IMAD.HI.U32 R8, R7, UR9, R6 ;  /* 0x0000000907087c27 */ /* 0x000fca000f8e0006 */
[----:B------:R-:W-:-:S04]  /*01f0*/  SHF.R.U32.HI R9, RZ, UR7, R8 ;  /* 0x00000007ff097c19 */ /* 0x000fc80008011608 */
[----:B------:R-:W-:-:S05]  /*0200*/  IADD3 R6, -R9, RZ, RZ ;  /* 0x000000ff09067210 */ /* 0x000fca0007ffe1ff */
[----:B------:R-:W-:Y:S01]  /*0210*/  IMAD R6, R6, UR8, R7 ;  /* 0x0000000806067c24 */ /* 0x000fe2000f8e0207 */
[----:B------:R-:W-:-:S03]  /*0220*/  ULDC.64 UR8, c[0x0][0x350] ;  /* 0x0000d40000087ab9 */ /* 0x000fc60000000a00 */
        /* <DEDUP_REMOVED lines=68> */
[----:B------:R-:W-:-:S05]  /*0670*/  SHF.R.U32.HI R9, RZ, UR7, R8 ;  /* 0x00000007ff097c19 */ /* 0x000fca0008011608 */
[----:B------:R-:W-:-:S04]  /*0680*/  IMAD.MOV R6, RZ, RZ, -R9 ;  /* 0x000000ffff067224 */ /* 0x000fc800078e0a09 */
[----:B------:R-:W-:Y:S01]  /*0690*/  IMAD R6, R6, UR8, R7 ;  /* 0x0000000806067c24 */ /* 0x000fe2000f8e0207 */
[----:B------:R-:W-:-:S03]  /*06a0*/  ULDC.64 UR8, c[0x0][0x380] ;  /* 0x0000e00000087ab9 */ /* 0x000fc60000000a00 */
        /* <DEDUP_REMOVED lines=189> */
[----:B------:R-:W-:Y:S02]  /*1280*/  SHF.R.U32.HI R11, RZ, UR7, R10 ;  /* 0x00000007ff0b7c19 */ /* 0x000fe4000801160a */
[----:B------:R-:W-:Y:S02]  /*1290*/  @P0 MOV R10, RZ ;  /* 0x000000ff000a0202 */ /* 0x000fe40000000f00 */
[----:B------:R-:W-:Y:S01]  /*12a0*/  IADD3 R6, -R11, RZ, RZ ;  /* 0x000000ff0b067210 */ /* 0x000fe20007ffe1ff */
[----:B------:R-:W1:Y:S04]  /*12b0*/  @P0 LDC R15, c[0x0][0x33c] ;  /* 0x0000cf00ff0f0b82 */ /* 0x000e680000000800 */
[----:B------:R-:W-:Y:S01]  /*12c0*/  IMAD R6, R6, UR8, R7 ;  /* 0x0000000806067c24 */ /* 0x000fe2000f8e0207 */
[----:B------:R-:W-:-:S03]  /*12d0*/  ULDC.64 UR8, c[0x0][0x400] ;  /* 0x0001000000087ab9 */ /* 0x000fc60000000a00 */
[----:B------:R-:W2:Y:S01]  /*12e0*/  @P0 LDC.64 R8, c[0x0][0x408] ;  /* 0x00010200ff080b82 */ /* 0x000ea20000000a00 */
[C---:B------:R-:W-:Y:S02]  /*12f0*/  IMAD R5, R6.reuse, UR8, R5 ;  /* 0x0000000806057c24 */ /* 0x040fe4000f8e0205 */
[----:B------:R-:W-:Y:S02]  /*1300*/  IMAD R0, R6, UR9, R0 ;  /* 0x0000000906007c24 */ /* 0x000fe4000f8e0200 */
[----:B0-----:R-:W-:-:S05]  /*1310*/  @P0 IMAD.HI.U32 R2, R11, R12, R10 ;  /* 0x0000000c0b020227 */ /* 0x001fca00078e000a */
[----:B------:R-:W-:-:S04]  /*1320*/  @P0 SHF.R.U32.HI R2, RZ, R13, R2 ;  /* 0x0000000dff020219 */ /* 0x000fc80000011602 */
[----:B------:R-:W-:-:S05]  /*1330*/  @P0 IADD3 R10, -R2, RZ, RZ ;  /* 0x000000ff020a0210 */ /* 0x000fca0007ffe1ff */
[----:B-1----:R-:W-:-:S04]  /*1340*/  @P0 IMAD R10, R10, R15, R11 ;  /* 0x0000000f0a0a0224 */ /* 0x002fc800078e020b */
[C---:B--2---:R-:W-:Y:S02]  /*1350*/  @P0 IMAD R5, R10.reuse, R8, R5 ;  /* 0x000000080a050224 */ /* 0x044fe400078e0205 */
[----:B------:R-:W-:-:S07]  /*1360*/  @P0 IMAD R0, R10, R9, R0 ;  /* 0x000000090a000224 */ /* 0x000fce00078e0200 */
.L_x_4576:
[----:B------:R-:W-:Y:S01]  /*1370*/  ULDC.64 UR8, c[0x0][0x418] ;  /* 0x0001060000087ab9 */ /* 0x000fe20000000a00 */
[----:B------:R-:W-:Y:S01]  /*1380*/  ULDC UR7, c[0x0][0x420] ;  /* 0x0001080000077ab9 */ /* 0x000fe20000000800 */
[----:B------:R-:W-:-:S04]  /*1390*/  IADD3 R6, P0, R0, UR8, RZ ;  /* 0x0000000800067c10 */ /* 0x000fc8000ff1e0ff */
[----:B------:R-:W-:Y:S01]  /*13a0*/  IADD3.X R7, RZ, UR9, RZ, P0, !PT ;  /* 0x00000009ff077c10 */ /* 0x000fe200087fe4ff */
[----:B------:R-:W-:-:S04]  /*13b0*/  ULDC.64 UR8, c[0x0][0x410] ;  /* 0x0001040000087ab9 */ /* 0x000fc80000000a00 */
[----:B------:R-:W2:Y:S01]  /*13c0*/  LDG.E.U16 R6, desc[UR4][R6.64] ;  /* 0x0000000406067981 */ /* 0x000ea2000c1e1500 */
[----:B------:R-:W-:Y:S01]  /*13d0*/  IADD3 R3, R3, 0x80, RZ ;  /* 0x0000008003037810 */ /* 0x000fe20007ffe0ff */
[----:B--2---:R-:W-:-:S04]  /*13e0*/  IMAD.U32 R0, R6, 0x10000, RZ ;  /* 0x0001000006007824 */ /* 0x004fc800078e00ff */
[----:B------:R-:W-:-:S05]  /*13f0*/  FADD.FTZ R2, R0, 3 ;  /* 0x4040000000027421 */ /* 0x000fca0000010000 */
[----:B------:R-:W-:-:S04]  /*1400*/  FSETP.GEU.FTZ.AND P0, PT, R2, UR7, PT ;  /* 0x0000000702007c0b */ /* 0x000fc8000bf1e000 */
[----:B------:R-:W-:Y:S01]  /*1410*/  FSEL R2, R2, UR7, P0 ;  /* 0x0000000702027c08 */ /* 0x000fe20008000000 */
[----:B------:R-:W-:-:S03]  /*1420*/  ULDC UR7, c[0x0][0x42c] ;  /* 0x00010b0000077ab9 */ /* 0x000fc60000000800 */
[----:B------:R-:W-:-:S04]  /*1430*/  FSETP.GT.FTZ.AND P0, PT, R2, UR7, PT ;  /* 0x0000000702007c0b */ /* 0x000fc8000bf14000 */
[----:B------:R-:W-:Y:S02]  /*1440*/  FSEL R9, R2, UR7, !P0 ;  /* 0x0000000702097c08 */ /* 0x000fe4000c000000 */
[----:B------:R-:W-:-:S03]  /*1450*/  IADD3 R4, P0, R5, UR8, RZ ;  /* 0x0000000805047c10 */ /* 0x000fc6000ff1e0ff */
[----:B------:R-:W-:Y:S01]  /*1460*/  FMUL.FTZ R9, R0, R9 ;  /* 0x0000000900097220 */ /* 0x000fe20000410000 */
[----:B------:R-:W-:-:S03]  /*1470*/  IADD3.X R5, RZ, UR9, RZ, P0, !PT ;  /* 0x00000009ff057c10 */ /* 0x000fc600087fe4ff */
[----:B------:R-:W-:-:S05]  /*1480*/  FMUL.FTZ R9, R9, 0.16666667163372039795 ;  /* 0x3e2aaaab09097820 */ /* 0x000fca0000410000 */
[----:B------:R-:W-:-:S05]  /*1490*/  F2FP.BF16.F32.PACK_AB R9, RZ, R9 ;  /* 0x00000009ff09723e */ /* 0x000fca00000010ff */
[----:B------:R0:W-:Y:S02]  /*14a0*/  STG.E.U16 desc[UR4][R4.64], R9 ;  /* 0x0000000904007986 */ /* 0x0001e4000c101504 */
.L_x_4575:
[----:B------:R-:W-:Y:S05]  /*14b0*/  BSYNC B0 ;  /* 0x0000000000007941 */ /* 0x000fea0003800000 */
.L_x_4574:
[----:B------:R-:W-:Y:S01]  /*14c0*/  ISETP.GE.AND P0, PT, R3, UR6, PT ;  /* 0x0000000603007c0c */ /* 0x000fe2000bf06270 */
[----:B------:R-:W-:-:S12]  /*14d0*/  BSSY B0, `(.L_x_4577) ;  /* 0x0000288000007945 */ /* 0x000fd80003800000 */
[----:B------:R-:W-:Y:S05]  /*14e0*/  @P0 BRA `(.L_x_4578) ;  /* 0x0000002800180947 */ /* 0x000fea0003800000 */
[----:B0-----:R-:W0:Y:S01]  /*14f0*/  LDC R4, c[0x0][0x218] ;  /* 0x00008600ff047b82 */ /* 0x001e220000000800 */
        /* <DEDUP_REMOVED lines=280> */
[----:B------:R-:W-:Y:S01]  /*2680*/  ISETP.NE.AND P0, PT, R4, 0x18, PT ;  /* 0x000000180400780c */ /* 0x000fe20003f05270 */
[----:B------:R-:W-:Y:S01]  /*2690*/  ULDC.64 UR8, c[0x0][0x330] ;  /* 0x0000cc0000087ab9 */ /* 0x000fe20000000a00 */
[----:B------:R-:W-:Y:S01]  /*26a0*/  MOV R6, RZ ;  /* 0x000000ff00067202 */ /* 0x000fe20000000f00 */
[----:B------:R-:W-:-:S04]  /*26b0*/  ULDC UR7, c[0x0][0x338] ;  /* 0x0000ce0000077ab9 */ /* 0x000fc80000000800 */
[----:B------:R-:W-:-:S05]  /*26c0*/  IMAD.HI.U32 R10, R7, UR9, R6 ;  /* 0x00000009070a7c27 */ /* 0x000fca000f8e0006 */
[----:B------:R-:W-:Y:S01]  /*26d0*/  SHF.R.U32.HI R11, RZ, UR7, R10 ;  /* 0x00000007ff0b7c19 */ /* 0x000fe2000801160a */
[----:B------:R-:W0:Y:S01]  /*26e0*/  @P0 LDC.64 R12, c[0x0][0x340] ;  /* 0x0000d000ff0c0b82 */ /* 0x000e220000000a00 */
[----:B------:R-:W-:Y:S02]  /*26f0*/  @P0 MOV R10, RZ ;  /* 0x000000ff000a0202 */ /* 0x000fe40000000f00 */
[----:B------:R-:W-:-:S05]  /*2700*/  IADD3 R6, -R11, RZ, RZ ;  /* 0x000000ff0b067210 */ /* 0x000fca0007ffe1ff */
[----:B------:R-:W1:Y:S01]  /*2710*/  @P0 LDC R15, c[0x0][0x33c] ;  /* 0x0000cf00ff0f0b82 */ /* 0x000e620000000800 */
[----:B------:R-:W-:Y:S01]  /*2720*/  IMAD R6, R6, UR8, R7 ;  /* 0x0000000806067c24 */ /* 0x000fe2000f8e0207 */
[----:B------:R-:W-:-:S03]  /*2730*/  ULDC.64 UR8, c[0x0][0x400] ;  /* 0x0001000000087ab9 */ /* 0x000fc60000000a00 */
[C---:B------:R-:W-:Y:S02]  /*2740*/  IMAD R5, R6.reuse, UR8, R5 ;  /* 0x0000000806057c24 */ /* 0x040fe4000f8e0205 */
[----:B------:R-:W-:Y:S01]  /*2750*/  IMAD R0, R6, UR9, R0 ;  /* 0x0000000906007c24 */ /* 0x000fe2000f8e0200 */
[----:B------:R-:W2:Y:S01]  /*2760*/  @P0 LDC.64 R8, c[0x0][0x408] ;  /* 0x00010200ff080b82 */ /* 0x000ea20000000a00 */
[----:B0-----:R-:W-:-:S05]  /*2770*/  @P0 IMAD.HI.U32 R2, R11, R12, R10 ;  /* 0x0000000c0b020227 */ /* 0x001fca00078e000a */
[----:B------:R-:W-:-:S04]  /*2780*/  @P0 SHF.R.U32.HI R2, RZ, R13, R2 ;  /* 0x0000000dff020219 */ /* 0x000fc80000011602 */
[----:B------:R-:W-:-:S05]  /*2790*/  @P0 IADD3 R10, -R2, RZ, RZ ;  /* 0x000000ff020a0210 */ /* 0x000fca0007ffe1ff */
[----:B-1----:R-:W-:-:S04]  /*27a0*/  @P0 IMAD R10, R15, R10, R11 ;  /* 0x0000000a0f0a0224 */ /* 0x002fc800078e020b */
[C---:B--2---:R-:W-:Y:S02]  /*27b0*/  @P0 IMAD R5, R10.reuse, R8, R5 ;  /* 0x000000080a050224 */ /* 0x044fe400078e0205 */
[----:B------:R-:W-:-:S07]  /*27c0*/  @P0 IMAD R0, R10, R9, R0 ;  /* 0x000000090a000224 */ /* 0x000fce00078e0200 */
.L_x_4579:
[----:B------:R-:W-:Y:S01]  /*27d0*/  ULDC.64 UR8, c[0x0][0x418] ;  /* 0x0001060000087ab9 */ /* 0x000fe20000000a00 */
[----:B------:R-:W-:Y:S01]  /*27e0*/  ULDC UR7, c[0x0][0x420] ;  /* 0x0001080000077ab9 */ /* 0x000fe20000000800 */
[----:B------:R-:W-:-:S04]  /*27f0*/  IADD3 R6, P0, R0, UR8, RZ ;  /* 0x0000000800067c10 */ /* 0x000fc8000ff1e0ff */
[----:B------:R-:W-:Y:S01]  /*2800*/  IADD3.X R7, RZ, UR9, RZ, P0, !PT ;  /* 0x00000009ff077c10 */ /* 0x000fe200087fe4ff */
[----:B------:R-:W-:-:S04]  /*2810*/  ULDC.64 UR8, c[0x0][0x410] ;  /* 0x0001040000087ab9 */ /* 0x000fc80000000a00 */
[----:B------:R-:W2:Y:S01]  /*2820*/  LDG.E.U16 R6, desc[UR4][R6.64] ;  /* 0x0000000406067981 */ /* 0x000ea2000c1e1500 */
[----:B------:R-:W-:Y:S02]  /*2830*/  IADD3 R3, R3, 0x80, RZ ;  /* 0x0000008003037810 */ /* 0x000fe40007ffe0ff */
[----:B--2---:R-:W-:-:S05]  /*2840*/  SHF.L.U32 R0, R6, 0x10, RZ ;  /* 0x0000001006007819 */ /* 0x004fca00000006ff */
        /* <DEDUP_REMOVED lines=8> */
[----:B------:R-:W-:Y:S02]  /*28d0*/  IADD3.X R5, RZ, UR9, RZ, P0, !PT ;  /* 0x00000009ff057c10 */ /* 0x000fe400087fe4ff */
[----:B------:R-:W-:Y:S01]  /*28e0*/  ISETP.GE.AND P0, PT, R3, UR6, PT ;  /* 0x0000000603007c0c */ /* 0x000fe2000bf06270 */
[----:B------:R-:W-:-:S05]  /*28f0*/  FMUL.FTZ R9, R9, 0.16666667163372039795 ;  /* 0x3e2aaaab09097820 */ /* 0x000fca0000410000 */
[----:B------:R-:W-:-:S05]  /*2900*/  F2FP.BF16.F32.PACK_AB R9, RZ, R9 ;  /* 0x00000009ff09723e */ /* 0x000fca00000010ff */
[----:B------:R1:W-:Y:S02]  /*2910*/  STG.E.U16 desc[UR4][R4.64], R9 ;  /* 0x0000000904007986 */ /* 0x0003e4000c101504 */
[----:B------:R-:W-:Y:S05]  /*2920*/  @P0 BRA `(.L_x_4578) ;  /* 0x0000001400080947 */ /* 0x000fea0003800000 */
[----:B-1----:R-:W0:Y:S01]  /*2930*/  LDC R4, c[0x0][0x218] ;  /* 0x00008600ff047b82 */ /* 0x002e220000000800 */
[----:B------:R-:W-:Y:S01]  /*2940*/  MOV R0, RZ ;  /* 0x000000ff00007202 */ /* 0x000fe20000000f00 */
[----:B------:R-:W-:Y:S01]  /*2950*/  IMAD.MOV.U32 R5, RZ, RZ, RZ ;  /* 0x000000ffff057224 */ /* 0x000fe200078e00ff */
[----:B0-----:R-:W-:-:S13]  /*2960*/  ISETP.NE.AND P0, PT, R4, RZ, PT ;  /* 0x000000ff0400720c */ /* 0x001fda0003f05270 */
[----:B------:R-:W-:Y:S05]  /*2970*/  @!P0 BRA `(.L_x_4580) ;  /* 0x0000001000a48947 */ /* 0x000fea0003800000 */
        /* <DEDUP_REMOVED lines=292> */
[----:B------:R-:W-:-:S05]  /*3bc0*/  @P0 SHF.R.U32.HI R2, RZ, R13, R2 ;  /* 0x0000000dff020219 */ /* 0x000fca0000011602 */
[----:B------:R-:W-:-:S04]  /*3bd0*/  @P0 IMAD.MOV R10, RZ, RZ, -R2 ;  /* 0x000000ffff0a0224 */ /* 0x000fc800078e0a02 */
[----:B-1----:R-:W-:-:S04]  /*3be0*/  @P0 IMAD R10, R15, R10, R11 ;  /* 0x0000000a0f0a0224 */ /* 0x002fc800078e020b */
[C---:B--2---:R-:W-:Y:S02]  /*3bf0*/  @P0 IMAD R5, R10.reuse, R8, R5 ;  /* 0x000000080a050224 */ /* 0x044fe400078e0205 */
[----:B------:R-:W-:-:S07]  /*3c00*/  @P0 IMAD R0, R10, R9, R0 ;  /* 0x000000090a000224 */ /* 0x000fce00078e0200 */
.L_x_4580:
        /* <DEDUP_REMOVED lines=20> */
.L_x_4578:
[----:B------:R-:W-:Y:S05]  /*3d50*/  BSYNC B0 ;  /* 0x0000000000007941 */ /* 0x000fea0003800000 */
.L_x_4577:
[----:B------:R-:W-:-:S13]  /*3d60*/  ISETP.GE.AND P0, PT, R3, UR6, PT ;  /* 0x0000000603007c0c */ /* 0x000fda000bf06270 */
[----:B------:R-:W-:Y:S05]  /*3d70*/  @P0 EXIT ;  /* 0x000000000000094d */ /* 0x000fea0003800000 */
[----:B012---:R-:W0:Y:S01]  /*3d80*/  LDC R4, c[0x0][0x218] ;  /* 0x00008600ff047b82 */ /* 0x007e220000000800 */
[----:B------:R-:W-:Y:S01]  /*3d90*/  HFMA2.MMA R0, -RZ, RZ, 0, 0 ;  /* 0x00000000ff007435 */ /* 0x000fe200000001ff */
[----:B------:R-:W-:Y:S02]  /*3da0*/  MOV R5, RZ ;  /* 0x000000ff00057202 */ /* 0x000fe40000000f00 */
[----:B0-----:R-:W-:-:S13]  /*3db0*/  ISETP.NE.AND P0, PT, R4, RZ, PT ;  /* 0x000000ff0400720c */ /* 0x001fda0003f05270 */
[----:B------:R-:W-:Y:S05]  /*3dc0*/  @!P0 BRA `(.L_x_4581) ;  /* 0x0000001000a48947 */ /* 0x000fea0003800000 */
[----:B------:R-:W-:Y:S01]  /*3dd0*/  MOV R2, RZ ;  /* 0x000000ff00027202 */ /* 0x000fe20000000f00 */
[----:B------:R-:W-:Y:S01]  /*3de0*/  ULDC.64 UR6, c[0x0][0x220] ;  /* 0x0000880000067ab9 */ /* 0x000fe20000000a00 */
[----:B------:R-:W-:-:S03]  /*3df0*/  ISETP.NE.AND P0, PT, R4, 0x1, PT ;  /* 0x000000010400780c */ /* 0x000fc60003f05270 */
[----:B------:R-:W-:Y:S01]  /*3e00*/  IMAD.HI.U32 R6, R3, UR6, R2 ;  /* 0x0000000603067c27 */ /* 0x000fe2000f8e0002 */
[----:B------:R-:W-:-:S04]  /*3e10*/  ULDC UR6, c[0x0][0x21c] ;  /* 0x0000870000067ab9 */ /* 0x000fc80000000800 */
[----:B------:R-:W-:-:S04]  /*3e20*/  SHF.R.U32.HI R7, RZ, UR7, R6 ;  /* 0x00000007ff077c19 */ /* 0x000fc80008011606 */
[----:B------:R-:W-:-:S05]  /*3e30*/  IADD3 R0, -R7, RZ, RZ ;  /* 0x000000ff07007210 */ /* 0x000fca0007ffe1ff */
[----:B------:R-:W-:Y:S01]  /*3e40*/  IMAD R0, R0, UR6, R3 ;  /* 0x0000000600007c24 */ /* 0x000fe2000f8e0203 */
[----:B------:R-:W-:-:S03]  /*3e50*/  ULDC.64 UR6, c[0x0][0x348] ;  /* 0x0000d20000067ab9 */ /* 0x000fc60000000a00 */
        /* <DEDUP_REMOVED lines=41> */
[----:B------:R-:W-:-:S08]  /*40f0*/  ISETP.NE.AND P0, PT, R4, 0x5, PT ;  /* 0x000000050400780c */ /* 0x000fd00003f05270 */
        /* <DEDUP_REMOVED lines=232> */
[----:B------:R-:W-:Y:S01]  /*4f80*/  @P0 MOV R6, RZ ;  /* 0x000000ff00060202 */ /* 0x000fe20000000f00 */
[----:B------:R-:W-:Y:S01]  /*4f90*/  ULDC.64 UR6, c[0x0][0x400] ;  /* 0x0001000000067ab9 */ /* 0x000fe20000000a00 */
[----:B------:R-:W-:-:S05]  /*4fa0*/  IADD3 R9, -R7, RZ, RZ ;  /* 0x000000ff07097210 */ /* 0x000fca0007ffe1ff */
[----:B------:R-:W1:Y:S08]  /*4fb0*/  @P0 LDC R13, c[0x0][0x33c] ;  /* 0x0000cf00ff0d0b82 */ /* 0x000e700000000800 */
[----:B------:R-:W2:Y:S01]  /*4fc0*/  @P0 LDC.64 R14, c[0x0][0x408] ;  /* 0x00010200ff0e0b82 */ /* 0x000ea20000000a00 */
[----:B0-----:R-:W-:-:S05]  /*4fd0*/  @P0 IMAD.HI.U32 R2, R7, R10, R6 ;  /* 0x0000000a07020227 */ /* 0x001fca00078e0006 */
[----:B------:R-:W-:Y:S01]  /*4fe0*/  @P0 SHF.R.U32.HI R4, RZ, R11, R2 ;  /* 0x0000000bff040219 */ /* 0x000fe20000011602 */
[----:B------:R-:W-:-:S03]  /*4ff0*/  IMAD R2, R9, UR8, R3 ;  /* 0x0000000809027c24 */ /* 0x000fc6000f8e0203 */
[----:B------:R-:W-:Y:S01]  /*5000*/  @P0 IADD3 R6, -R4, RZ, RZ ;  /* 0x000000ff04060210 */ /* 0x000fe20007ffe1ff */
[C---:B------:R-:W-:Y:S02]  /*5010*/  IMAD R5, R2.reuse, UR6, R5 ;  /* 0x0000000602057c24 */ /* 0x040fe4000f8e0205 */
[----:B------:R-:W-:Y:S02]  /*5020*/  IMAD R0, R2, UR7, R0 ;  /* 0x0000000702007c24 */ /* 0x000fe4000f8e0200 */
[----:B-1----:R-:W-:-:S04]  /*5030*/  @P0 IMAD R6, R13, R6, R7 ;  /* 0x000000060d060224 */ /* 0x002fc800078e0207 */
[C---:B--2---:R-:W-:Y:S02]  /*5040*/  @P0 IMAD R5, R6.reuse, R14, R5 ;  /* 0x0000000e06050224 */ /* 0x044fe400078e0205 */
[----:B------:R-:W-:-:S07]  /*5050*/  @P0 IMAD R0, R6, R15, R0 ;  /* 0x0000000f06000224 */ /* 0x000fce00078e0200 */
.L_x_4581:
[----:B------:R-:W-:Y:S02]  /*5060*/  ULDC.64 UR6, c[0x0][0x418] ;  /* 0x0001060000067ab9 */ /* 0x000fe40000000a00 */
[----:B------:R-:W-:Y:S01]  /*5070*/  IADD3 R2, P0, R0, UR6, RZ ;  /* 0x0000000600027c10 */ /* 0x000fe2000ff1e0ff */
[----:B------:R-:W-:-:S03]  /*5080*/  ULDC UR6, c[0x0][0x420] ;  /* 0x0001080000067ab9 */ /* 0x000fc60000000800 */
[----:B------:R-:W-:-:S05]  /*5090*/  IADD3.X R3, RZ, UR7, RZ, P0, !PT ;  /* 0x00000007ff037c10 */ /* 0x000fca00087fe4ff */
[----:B------:R-:W2:Y:S02]  /*50a0*/  LDG.E.U16 R2, desc[UR4][R2.64] ;  /* 0x0000000402027981 */ /* 0x000ea4000c1e1500 */
[----:B--2---:R-:W-:-:S05]  /*50b0*/  SHF.L.U32 R0, R2, 0x10, RZ ;  /* 0x0000001002007819 */ /* 0x004fca00000006ff */
[----:B------:R-:W-:-:S05]  /*50c0*/  FADD.FTZ R4, R0, 3 ;  /* 0x4040000000047421 */ /* 0x000fca0000010000 */
[----:B------:R-:W-:-:S04]  /*50d0*/  FSETP.GEU.FTZ.AND P0, PT, R4, UR6, PT ;  /* 0x0000000604007c0b */ /* 0x000fc8000bf1e000 */
[----:B------:R-:W-:Y:S01]  /*50e0*/  FSEL R4, R4, UR6, P0 ;  /* 0x0000000604047c08 */ /* 0x000fe20008000000 */
[----:B------:R-:W-:-:S03]  /*50f0*/  ULDC UR6, c[0x0][0x42c] ;  /* 0x00010b0000067ab9 */ /* 0x000fc60000000800 */
[----:B------:R-:W-:-:S04]  /*5100*/  FSETP.GT.FTZ.AND P0, PT, R4, UR6, PT ;  /* 0x0000000604007c0b */ /* 0x000fc8000bf14000 */
[----:B------:R-:W-:Y:S01]  /*5110*/  FSEL R7, R4, UR6, !P0 ;  /* 0x0000000604077c08 */ /* 0x000fe2000c000000 */
[----:B------:R-:W-:Y:S02]  /*5120*/  ULDC.64 UR6, c[0x0][0x410] ;  /* 0x0001040000067ab9 */ /* 0x000fe40000000a00 */
[----:B------:R-:W-:Y:S02]  /*5130*/  IADD3 R2, P0, R5, UR6, RZ ;  /* 0x0000000605027c10 */ /* 0x000fe4000ff1e0ff */
[----:B------:R-:W-:Y:S02]  /*5140*/  FMUL.FTZ R7, R0, R7 ;  /* 0x0000000700077220 */ /* 0x000fe40000410000 */
[----:B------:R-:W-:Y:S02]  /*5150*/  IADD3.X R3, RZ, UR7, RZ, P0, !PT ;  /* 0x00000007ff037c10 */ /* 0x000fe400087fe4ff */
[----:B------:R-:W-:-:S05]  /*5160*/  FMUL.FTZ R7, R7, 0.16666667163372039795 ;  /* 0x3e2aaaab07077820 */ /* 0x000fca0000410000 */
[----:B------:R-:W-:-:S05]  /*5170*/  F2FP.BF16.F32.PACK_AB R7, RZ, R7 ;  /* 0x00000007ff07723e */ /* 0x000fca00000010ff */
[----:B------:R-:W-:Y:S01]  /*5180*/  STG.E.U16 desc[UR4][R2.64], R7 ;  /* 0x0000000702007986 */ /* 0x000fe2000c101504 */
[----:B------:R-:W-:Y:S05]  /*5190*/  EXIT ;  /* 0x000000000000794d */ /* 0x000fea0003800000 */
.L_x_4582:
        /* <DEDUP_REMOVED lines=14> */
.L_x_6634:


//--------------------- .text._ZN2at6native27unrolled_elementwise_kernelIZZZNS0_66_GLOBAL__N__a0cfb035_28_ActivationHardswishKernel_cu_f5210f67_355216hardswish_kernelERNS_14TensorIteratorEENKUlvE_clEvENKUlvE2_clEvEUlN3c108BFloat16EE_St5arrayIPcLm2EELi4E23TrivialOffsetCalculatorILi1EjESE_NS0_6memory15LoadWithoutCastENSF_16StoreWithoutCastEEEviT_T0_T2_T3_T4_T5_ --------------------------
	.section	.text._ZN2at6native27unrolled_elementwise_kernelIZZZNS0_66_GLOBAL__N__a0cfb035_28_ActivationHardswishKernel_cu_f5210f67_355216hardswish_kernelERNS_14TensorIteratorEENKUlvE_clEvENKUlvE2_clEvEUlN3c108BFloat16EE_St5arrayIPcLm2EELi4E23TrivialOffsetCalculatorILi1EjESE_NS0_6memory15LoadWithoutCastENSF_16StoreWithoutCastEEEviT_T0_T2_T3_T4_T5_,"ax",@progbits
	.align	128
        .global         _ZN2at6native27unrolled_elementwise_kernelIZZZNS0_66_GLOBAL__N__a0cfb035_28_ActivationHardswishKernel_cu_f5210f67_355216hardswish_kernelERNS_14TensorIteratorEENKUlvE_clEvENKUlvE2_clEvEUlN3c108BFloat16EE_St5arrayIPcLm2EELi4E23TrivialOffsetCalculatorILi1EjESE_NS0_6memory15LoadWithoutCastENSF_16StoreWithoutCastEEEviT_T0_T2_T3_T4_T5_
        .type           _ZN2at6native27unrolled_elementwise_kernelIZZZNS0_66_GLOBAL__N__a0cfb035_28_ActivationHardswishKernel_cu_f5210f67_355216hardswish_kernelERNS_14TensorIteratorEENKUlvE_clEvENKUlvE2_clEvEUlN3c108BFloat16EE_St5arrayIPcLm2EELi4E23TrivialOffsetCalculatorILi1EjESE_NS0_6memory15LoadWithoutCastENSF_16StoreWithoutCastEEEviT_T0_T2_T3_T4_T5_,@function
        .size           _ZN2at6native27unrolled_elementwise_kernelIZZZNS0_66_GLOBAL__N__a0cfb035_28_ActivationHardswishKernel_cu_f5210f67_355216hardswish_kernelERNS_14TensorIteratorEENKUlvE_clEvENKUlvE2_clEvEUlN3c108BFloat16EE_St5arrayIPcLm2EELi4E23TrivialOffsetCalculatorILi1EjESE_NS0_6memory15LoadWithoutCastENSF_16StoreWithoutCastEEEviT_T0_T2_T3_T4_T5_,(.L_x_6635 - _ZN2at6native27unrolled_elementwise_kernelIZZZNS0_66_GLOBAL__N__a0cfb035_28_ActivationHardswishKernel_cu_f5210f67_355216hardswish_kernelERNS_14TensorIteratorEENKUlvE_clEvENKUlvE2_clEvEUlN3c108BFloat16EE_St5arrayIPcLm2EELi4E23TrivialOffsetCalculatorILi1EjESE_NS0_6memory15LoadWithoutCastENSF_16StoreWithoutCastEEEviT_T0_T2_T3_T4_T5_)
        .other          _ZN2at6native27unrolled_elementwise_kernelIZZZNS0_66_GLOBAL__N__a0cfb035_28_ActivationHardswishKernel_cu_f5210f67_355216hardswish_kernelERNS_14TensorIteratorEENKUlvE_clEvENKUlvE2_clEvEUlN3c108BFloat16EE_St5arrayIPcLm2EELi4E23TrivialOffsetCalculatorILi1EjESE_NS0_6memory15LoadWithoutCastENSF_16StoreWithoutCastEEEviT_T0_T2_T3_T4_T5_,@"STO_CUDA_ENTRY STV_DEFAULT"
_ZN2at6native27unrolled_elementwise_kernelIZZZNS0_66_GLOBAL__N__a0cfb035_28_ActivationHardswishKernel_cu_f5210f67_355216hardswish_kernelERNS_14TensorIteratorEENKUlvE_clEvENKUlvE2_clEvEUlN3c108BFloat16EE_St5arrayIPcLm2EELi4E23TrivialOffsetCalculatorILi1EjESE_NS0_6memory15LoadWithoutCastENSF_16StoreWithoutCastEEEviT_T0_T2_T3_T4_T5_:
.text._ZN2at6native27unrolled_elementwise_kernelIZZZNS0_66_GLOBAL__N__a0cfb035_28_ActivationHardswishKernel_cu_f5210f67_355216hardswish_kernelERNS_14TensorIteratorEENKUlvE_clEvENKUlvE2_clEvEUlN3c108BFloat16EE_St5arrayIPcLm2EELi4E23TrivialOffsetCalculatorILi1EjESE_NS0_6memory15LoadWithoutCastENSF_16StoreWithoutCastEEEviT_T0_T2_T3_T4_T5_:
        /* <DEDUP_REMOVED lines=8> */
[----:B------:R-:W-:Y:S01]  /*0080*/  ISETP.GE.AND P0, PT, R5, R2, PT ;  /* 0x000000020500720c */ /* 0x000fe20003f06270 */
[----:B------:R-:W-:-:S12]  /*0090*/  IMAD.MOV.U32 R9, RZ, RZ, R5 ;  /* 0x000000ffff097224 */ /* 0x000fd800078e0005 */
[----:B------:R-:W-:-:S05]  /*00a0*/  @!P0 VIADD R9, R3, 0x80 ;  /* 0x0000008003098836 */ /* 0x000fca0000000000 */
[----:B------:R-:W-:-:S13]  /*00b0*/  ISETP.GE.AND P1, PT, R9, R2, PT ;  /* 0x000000020900720c */ /* 0x000fda0003f26270 */
[----:B------:R-:W-:Y:S01]  /*00c0*/  @!P1 LEA R15, R0, R9, 0x9 ;  /* 0x00000009000f9211 */ /* 0x000fe200078e48ff */
[----:B------:R-:W-:Y:S01]  /*00d0*/  @!P1 VIADD R9, R9, 0x80 ;  /* 0x0000008009099836 */ /* 0x000fe20000000000 */
[----:B------:R-:W0:Y:S04]  /*00e0*/  @!P1 LDC.64 R10, c[0x0][0x238] ;  /* 0x00008e00ff0a9b82 */ /* 0x000e280000000a00 */
[----:B------:R-:W-:-:S13]  /*00f0*/  ISETP.GE.AND P3, PT, R9, R2, PT ;  /* 0x000000020900720c */ /* 0x000fda0003f66270 */
[----:B------:R-:W-:Y:S01]  /*0100*/  @!P3 IMAD R17, R0, 0x200, R9 ;  /* 0x000002000011b824 */ /* 0x000fe200078e0209 */
[----:B------:R-:W1:Y:S01]  /*0110*/  @!P3 LDC.64 R6, c[0x0][0x238] ;  /* 0x00008e00ff06bb82 */ /* 0x000e620000000a00 */
[----:B------:R-:W-:-:S05]  /*0120*/  @!P3 VIADD R9, R9, 0x80 ;  /* 0x000000800909b836 */ /* 0x000fca0000000000 */
[----:B------:R-:W-:Y:S01]  /*0130*/  ISETP.GE.AND P2, PT, R9, R2, PT ;  /* 0x000000020900720c */ /* 0x000fe20003f46270 */
[----:B0-----:R-:W-:-:S12]  /*0140*/  @!P1 IMAD.WIDE.U32 R10, R15, 0x2, R10 ;  /* 0x000000020f0a9825 */ /* 0x001fd800078e000a */
[----:B------:R-:W0:Y:S01]  /*0150*/  @!P2 LDC.64 R12, c[0x0][0x238] ;  /* 0x00008e00ff0cab82 */ /* 0x000e220000000a00 */
[C---:B------:R-:W-:Y:S01]  /*0160*/  @!P2 LEA R9, R0.reuse, R9, 0x9 ;  /* 0x000000090009a211 */ /* 0x040fe200078e48ff */
[----:B------:R-:W-:Y:S01]  /*0170*/  @!P0 IMAD R15, R0, 0x200, R3 ;  /* 0x00000200000f8824 */ /* 0x000fe200078e0203 */
[----:B------:R2:W5:Y:S01]  /*0180*/  @!P1 LDG.E.U16 R4, desc[UR4][R10.64] ;  /* 0x000000040a049981 */ /* 0x000562000c1e1500 */
[----:B------:R-:W-:Y:S01]  /*0190*/  PRMT R18, RZ, 0x7610, R18 ;  /* 0x00007610ff127816 */ /* 0x000fe20000000012 */
[--C-:B-1----:R-:W-:Y:S01]  /*01a0*/  @!P3 IMAD.WIDE.U32 R16, R17, 0x2, R6.reuse ;  /* 0x000000021110b825 */ /* 0x102fe200078e0006 */
[----:B------:R-:W-:Y:S02]  /*01b0*/  PRMT R6, RZ, 0x7610, R6 ;  /* 0x00007610ff067816 */ /* 0x000fe40000000006 */
[----:B------:R-:W-:Y:S01]  /*01c0*/  PRMT R7, RZ, 0x7610, R7 ;  /* 0x00007610ff077816 */ /* 0x000fe20000000007 */
[C---:B------:R-:W-:Y:S02]  /*01d0*/  VIADD R21, R3.reuse, 0x80 ;  /* 0x0000008003157836 */ /* 0x040fe40000000000 */
[----:B------:R-:W-:Y:S01]  /*01e0*/  VIADD R19, R3, 0x100 ;  /* 0x0000010003137836 */ /* 0x000fe20000000000 */
[----:B------:R-:W-:Y:S01]  /*01f0*/  BSSY B0, `(.L_x_4583) ;  /* 0x000001c000007945 */ /* 0x000fe20003800000 */
[----:B0-----:R-:W-:Y:S01]  /*0200*/  @!P2 IMAD.WIDE.U32 R12, R9, 0x2, R12 ;  /* 0x00000002090ca825 */ /* 0x001fe200078e000c */
[----:B--2---:R-:W-:Y:S01]  /*0210*/  IADD3 R11, R3, 0x180, RZ ;  /* 0x00000180030b7810 */ /* 0x004fe20007ffe0ff */
[----:B------:R-:W0:Y:S01]  /*0220*/  @!P0 LDC.64 R8, c[0x0][0x238] ;  /* 0x00008e00ff088b82 */ /* 0x000e220000000a00 */
[----:B------:R-:W5:Y:S01]  /*0230*/  @!P3 LDG.E.U16 R6, desc[UR4][R16.64] ;  /* 0x000000041006b981 */ /* 0x000f62000c1e1500 */
[----:B------:R-:W-:Y:S01]  /*0240*/  @!P0 VIADD R3, R5, 0x80 ;  /* 0x0000008005038836 */ /* 0x000fe20000000000 */
[----:B------:R-:W-:-:S02]  /*0250*/  ISETP.GE.AND P4, PT, R21, R2, PT ;  /* 0x000000021500720c */ /* 0x000fc40003f86270 */
[----:B------:R-:W5:Y:S01]  /*0260*/  @!P2 LDG.E.U16 R7, desc[UR4][R12.64] ;  /* 0x000000040c07a981 */ /* 0x000f62000c1e1500 */
[----:B0-----:R-:W-:Y:S02]  /*0270*/  @!P0 IMAD.WIDE.U32 R8, R15, 0x2, R8 ;  /* 0x000000020f088825 */ /* 0x001fe400078e0008 */
[----:B------:R-:W0:Y:S02]  /*0280*/  @!P0 LDC.64 R14, c[0x0][0x230] ;  /* 0x00008c00ff0e8b82 */ /* 0x000e240000000a00 */
[----:B------:R-:W-:Y:S01]  /*0290*/  @!P0 IMAD R5, R0, 0x200, R5 ;  /* 0x0000020000058824 */ /* 0x000fe200078e0205 */
[----:B------:R0:W5:Y:S01]  /*02a0*/  @!P0 LDG.E.U16 R18, desc[UR4][R8.64] ;  /* 0x0000000408128981 */ /* 0x000162000c1e1500 */
[-C--:B------:R-:W-:Y:S02]  /*02b0*/  ISETP.GE.AND P1, PT, R19, R2.reuse, PT ;  /* 0x000000021300720c */ /* 0x080fe40003f26270 */
[-C--:B------:R-:W-:Y:S02]  /*02c0*/  ISETP.GE.AND P2, PT, R11, R2.reuse, PT ;  /* 0x000000020b00720c */ /* 0x080fe40003f46270 */
[----:B------:R-:W-:Y:S01]  /*02d0*/  ISETP.GE.AND P3, PT, R3, R2, PT ;  /* 0x000000020300720c */ /* 0x000fe20003f66270 */
[----:B0-----:R-:W-:Y:S01]  /*02e0*/  @!P0 IMAD.WIDE.U32 R8, R5, 0x2, R14 ;  /* 0x0000000205088825 */ /* 0x001fe200078e000e */
[----:B------:R-:W-:Y:S11]  /*02f0*/  @P0 BRA `(.L_x_4584) ;  /* 0x00000000002c0947 */ /* 0x000ff60003800000 */
        /* <DEDUP_REMOVED lines=9> */
[----:B------:R-:W-:-:S05]  /*0390*/  FMUL.FTZ R5, R5, 0.16666667163372039795 ;  /* 0x3e2aaaab05057820 */ /* 0x000fca0000410000 */
[----:B------:R-:W-:-:S07]  /*03a0*/  F2FP.BF16.F32.PACK_AB R5, RZ, R5 ;  /* 0x00000005ff05723e */ /* 0x000fce00000010ff */
.L_x_4584:
[----:B------:R-:W-:Y:S05]  /*03b0*/  BSYNC B0 ;  /* 0x0000000000007941 */ /* 0x000fea0003800000 */
.L_x_4583:
[----:B------:R-:W-:Y:S04]  /*03c0*/  BSSY B0, `(.L_x_4585) ;  /* 0x000000d000007945 */ /* 0x000fe80003800000 */
[----:B------:R-:W-:Y:S05]  /*03d0*/  @P4 BRA `(.L_x_4586) ;  /* 0x00000000002c4947 */ /* 0x000fea0003800000 */
[----:B-----5:R-:W-:Y:S01]  /*03e0*/  SHF.L.U32 R4, R4, 0x10, RZ ;  /* 0x0000001004047819 */ /* 0x020fe200000006ff */
[----:B------:R-:W-:-:S04]  /*03f0*/  ULDC UR6, c[0x0][0x218] ;  /* 0x0000860000067ab9 */ /* 0x000fc80000000800 */
        /* <DEDUP_REMOVED lines=9> */
.L_x_4586:
[----:B------:R-:W-:Y:S05]  /*0490*/  BSYNC B0 ;  /* 0x0000000000007941 */ /* 0x000fea0003800000 */
.L_x_4585:
        /* <DEDUP_REMOVED lines=13> */
.L_x_4588:
[----:B------:R-:W-:Y:S05]  /*0570*/  BSYNC B0 ;  /* 0x0000000000007941 */ /* 0x000fea0003800000 */
.L_x_4587:
        /* <DEDUP_REMOVED lines=13> */
.L_x_4590:
[----:B------:R-:W-:Y:S05]  /*0650*/  BSYNC B0 ;  /* 0x0000000000007941 */ /* 0x000fea0003800000 */
.L_x_4589:
[----:B------:R0:W-:Y:S01]  /*0660*/  @!P0 STG.E.U16 desc[UR4][R8.64], R5 ;  /* 0x0000000508008986 */ /* 0x0001e2000c101504 */
[----:B------:R-:W-:Y:S04]  /*0670*/  BSSY B0, `(.L_x_4591) ;  /* 0x000000c000007945 */ /* 0x000fe80003800000 */
[----:B------:R-:W-:Y:S05]  /*0680*/  @P3 BRA `(.L_x_4592) ;  /* 0x0000000000283947 */ /* 0x000fea0003800000 */
[----:B-----5:R-:W1:Y:S01]  /*0690*/  LDC.64 R6, c[0x0][0x230] ;  /* 0x00008c00ff067b82 */ /* 0x020e620000000a00 */
        /* <DEDUP_REMOVED lines=9> */
.L_x_4592:
[----:B------:R-:W-:Y:S05]  /*0730*/  BSYNC B0 ;  /* 0x0000000000007941 */ /* 0x000fea0003800000 */
.L_x_4591:
[----:B------:R-:W-:-:S13]  /*0740*/  ISETP.GE.AND P0, PT, R3, R2, PT ;  /* 0x000000020300720c */ /* 0x000fda0003f06270 */
[----:B------:R-:W-:Y:S05]  /*0750*/  @P0 EXIT ;  /* 0x000000000000094d */ /* 0x000fea0003800000 */
[----:B01---5:R-:W0:Y:S01]  /*0760*/  LDC.64 R4, c[0x0][0x230] ;  /* 0x00008c00ff047b82 */ /* 0x023e220000000a00 */
[----:B------:R-:W-:-:S04]  /*0770*/  IMAD R3, R0, 0x200, R3 ;  /* 0x0000020000037824 */ /* 0x000fc800078e0203 */
[----:B0-----:R-:W-:-:S05]  /*0780*/  IMAD.WIDE.U32 R2, R3, 0x2, R4 ;  /* 0x0000000203027825 */ /* 0x001fca00078e0004 */
[----:B------:R-:W-:Y:S01]  /*0790*/  STG.E.U16 desc[UR4][R2.64], R12 ;  /* 0x0000000c02007986 */ /* 0x000fe2000c101504 */
[----:B------:R-:W-:Y:S05]  /*07a0*/  EXIT ;  /* 0x000000000000794d */ /* 0x000fea0003800000 */
.L_x_4593:
        /* <DEDUP_REMOVED lines=13> */
.L_x_6635:


//--------------------- .text._ZN2at6native29vectorized_elementwise_kernelILi2EZZZNS0_66_GLOBAL__N__a0cfb035_28_ActivationHardswishKernel_cu_f5210f67_355216hardswish_kernelERNS_14TensorIteratorEENKUlvE_clEvENKUlvE2_clEvEUlN3c108BFloat16EE_St5arrayIPcLm2EEEEviT0_T1_ --------------------------
	.section	.text._ZN2at6native29vectorized_elementwise_kernelILi2EZZZNS0_66_GLOBAL__N__a0cfb035_28_ActivationHardswishKernel_cu_f5210f67_355216hardswish_kernelERNS_14TensorIteratorEENKUlvE_clEvENKUlvE2_clEvEUlN3c108BFloat16EE_St5arrayIPcLm2EEEEviT0_T1_,"ax",@progbits
	.align	128
        .global         _ZN2at6native29vectorized_elementwise_kernelILi2EZZZNS0_66_GLOBAL__N__a0cfb035_28_ActivationHardswishKernel_cu_f5210f67_355216hardswish_kernelERNS_14TensorIteratorEENKUlvE_clEvENKUlvE2_clEvEUlN3c108BFloat16EE_St5arrayIPcLm2EEEEviT0_T1_
        .type           _ZN2at6native29vectorized_elementwise_kernelILi2EZZZNS0_66_GLOBAL__N__a0cfb035_28_ActivationHardswishKernel_cu_f5210f67_355216hardswish_kernelERNS_14TensorIteratorEENKUlvE_clEvENKUlvE2_clEvEUlN3c108BFloat16EE_St5arrayIPcLm2EEEEviT0_T1_,@function
        .size           _ZN2at6native29vectorized_elementwise_kernelILi2EZZZNS0_66_GLOBAL__N__a0cfb035_28_ActivationHardswishKernel_cu_f5210f67_355216hardswish_kernelERNS_14TensorIteratorEENKUlvE_clEvENKUlvE2_clEvEUlN3c108BFloat16EE_St5arrayIPcLm2EEEEviT0_T1_,(.L_x_6636 - _ZN2at6native29vectorized_elementwise_kernelILi2EZZZNS0_66_GLOBAL__N__a0cfb035_28_ActivationHardswishKernel_cu_f5210f67_355216hardswish_kernelERNS_14TensorIteratorEENKUlvE_clEvENKUlvE2_clEvEUlN3c108BFloat16EE_St5arrayIPcLm2EEEEviT0_T1_)
        .other          _ZN2at6native29vectorized_elementwise_kernelILi2EZZZNS0_66_GLOBAL__N__a0cfb035_28_ActivationHardswishKernel_cu_f5210f67_355216hardswish_kernelERNS_14TensorIteratorEENKUlvE_clEvENKUlvE2_clEvEUlN3c108BFloat16EE_St5arrayIPcLm2EEEEviT0_T1_,@"STO_CUDA_ENTRY STV_DEFAULT"
_ZN2at6native29vectorized_elementwise_kernelILi2EZZZNS0_66_GLOBAL__N__a0cfb035_28_ActivationHardswishKernel_cu_f5210f67_355216hardswish_kernelERNS_14TensorIteratorEENKUlvE_clEvENKUlvE2_clEvEUlN3c108BFloat16EE_St5arrayIPcLm2EEEEviT0_T1_:
.text._ZN2at6native29vectorized_elementwise_kernelILi2EZZZNS0_66_GLOBAL__N__a0cfb035_28_ActivationHardswishKernel_cu_f5210f67_355216hardswish_kernelERNS_14TensorIteratorEENKUlvE_clEvENKUlvE2_clEvEUlN3c108BFloat16EE_St5arrayIPcLm2EEEEviT0_T1_:
        /* <DEDUP_REMOVED lines=9> */
[----:B------:R-:W1:Y:S01]  /*0090*/  LDC.64 R2, c[0x0][0x238] ;  /* 0x00008e00ff027b82 */ /* 0x000e620000000a00 */
[----:B------:R-:W-:Y:S01]  /*00a0*/  ULDC UR6, c[0x0][0x218] ;  /* 0x0000860000067ab9 */ /* 0x000fe20000000800 */
[----:B------:R-:W-:Y:S01]  /*00b0*/  ULDC UR7, c[0x0][0x224] ;  /* 0x0000890000077ab9 */ /* 0x000fe20000000800 */
[----:B-1----:R-:W-:-:S04]  /*00c0*/  IMAD.WIDE R2, R6, 0x2, R2 ;  /* 0x0000000206027825 */ /* 0x002fc800078e0202 */
[----:B0-----:R-:W-:-:S05]  /*00d0*/  IMAD.WIDE.U32 R4, R0, 0x4, R2 ;  /* 0x0000000400047825 */ /* 0x001fca00078e0002 */
[----:B------:R-:W2:Y:S04]  /*00e0*/  LDG.E R8, desc[UR4][R4.64] ;  /* 0x0000000404087981 */ /* 0x000ea8000c1e1900 */
[----:B------:R-:W3:Y:S04]  /*00f0*/  LDG.E R15, desc[UR4][R4.64+0x200] ;  /* 0x00020004040f7981 */ /* 0x000ee8000c1e1900 */
[----:B------:R-:W4:Y:S04]  /*0100*/  LDG.E R7, desc[UR4][R4.64+0x400] ;  /* 0x0004000404077981 */ /* 0x000f28000c1e1900 */
[----:B------:R0:W5:Y:S01]  /*0110*/  LDG.E R9, desc[UR4][R4.64+0x600] ;  /* 0x0006000404097981 */ /* 0x000162000c1e1900 */
[C---:B--2---:R-:W-:Y:S01]  /*0120*/  PRMT R2, R8.reuse, 0x7632, R2 ;  /* 0x0000763208027816 */ /* 0x044fe20000000002 */
[----:B------:R-:W-:-:S02]  /*0130*/  IMAD.U32 R8, R8, 0x10000, RZ ;  /* 0x0001000008087824 */ /* 0x000fc400078e00ff */
[----:B---3--:R-:W-:Y:S02]  /*0140*/  IMAD.U32 R13, R15, 0x10000, RZ ;  /* 0x000100000f0d7824 */ /* 0x008fe400078e00ff */
[----:B------:R-:W-:Y:S01]  /*0150*/  FADD.FTZ R10, R8, 3 ;  /* 0x40400000080a7421 */ /* 0x000fe20000010000 */
[----:B------:R-:W-:Y:S02]  /*0160*/  IMAD.U32 R11, R2, 0x10000, RZ ;  /* 0x00010000020b7824 */ /* 0x000fe400078e00ff */
[----:B------:R-:W1:Y:S01]  /*0170*/  LDC.64 R2, c[0x0][0x230] ;  /* 0x00008c00ff027b82 */ /* 0x000e620000000a00 */
[----:B------:R-:W-:Y:S01]  /*0180*/  FADD.FTZ R14, R13, 3 ;  /* 0x404000000d0e7421 */ /* 0x000fe20000010000 */
[----:B------:R-:W-:Y:S01]  /*0190*/  FADD.FTZ R12, R11, 3 ;  /* 0x404000000b0c7421 */ /* 0x000fe20000010000 */
[----:B------:R-:W-:-:S03]  /*01a0*/  FSETP.GEU.FTZ.AND P0, PT, R10, UR6, PT ;  /* 0x000000060a007c0b */ /* 0x000fc6000bf1e000 */
[----:B------:R-:W-:Y:S02]  /*01b0*/  FSETP.GEU.FTZ.AND P2, PT, R14, UR6, PT ;  /* 0x000000060e007c0b */ /* 0x000fe4000bf5e000 */
[----:B------:R-:W-:Y:S02]  /*01c0*/  FSETP.GEU.FTZ.AND P1, PT, R12, UR6, PT ;  /* 0x000000060c007c0b */ /* 0x000fe4000bf3e000 */
[----:B------:R-:W-:Y:S02]  /*01d0*/  FSEL R10, R10, UR6, P0 ;  /* 0x000000060a0a7c08 */ /* 0x000fe40008000000 */
[----:B------:R-:W-:Y:S02]  /*01e0*/  FSEL R12, R12, UR6, P1 ;  /* 0x000000060c0c7c08 */ /* 0x000fe40008800000 */
[----:B------:R-:W-:Y:S02]  /*01f0*/  FSETP.GT.FTZ.AND P0, PT, R10, UR7, PT ;  /* 0x000000070a007c0b */ /* 0x000fe4000bf14000 */
[----:B------:R-:W-:-:S02]  /*0200*/  FSETP.GT.FTZ.AND P1, PT, R12, UR7, PT ;  /* 0x000000070c007c0b */ /* 0x000fc4000bf34000 */
[----:B------:R-:W-:Y:S02]  /*0210*/  FSEL R14, R14, UR6, P2 ;  /* 0x000000060e0e7c08 */ /* 0x000fe40009000000 */
[----:B0-----:R-:W-:Y:S02]  /*0220*/  FSEL R5, R10, UR7, !P0 ;  /* 0x000000070a057c08 */ /* 0x001fe4000c000000 */
[----:B------:R-:W-:Y:S02]  /*0230*/  FSEL R12, R12, UR7, !P1 ;  /* 0x000000070c0c7c08 */ /* 0x000fe4000c800000 */
[----:B------:R-:W-:Y:S01]  /*0240*/  FSETP.GT.FTZ.AND P2, PT, R14, UR7, PT ;  /* 0x000000070e007c0b */ /* 0x000fe2000bf54000 */
[----:B------:R-:W-:Y:S01]  /*0250*/  FMUL.FTZ R4, R8, R5 ;  /* 0x0000000508047220 */ /* 0x000fe20000410000 */
[----:B----4-:R-:W-:Y:S02]  /*0260*/  IMAD.U32 R8, R7, 0x10000, RZ ;  /* 0x0001000007087824 */ /* 0x010fe400078e00ff */
[----:B------:R-:W-:Y:S01]  /*0270*/  FMUL.FTZ R5, R11, R12 ;  /* 0x0000000c0b057220 */ /* 0x000fe20000410000 */
[----:B------:R-:W-:Y:S01]  /*0280*/  FSEL R14, R14, UR7, !P2 ;  /* 0x000000070e0e7c08 */ /* 0x000fe2000d000000 */
[----:B-1----:R-:W-:Y:S01]  /*0290*/  IMAD.WIDE.U32 R2, R6, 0x2, R2 ;  /* 0x0000000206027825 */ /* 0x002fe200078e0002 */
[----:B------:R-:W-:-:S03]  /*02a0*/  PRMT R11, R7, 0x7632, R11 ;  /* 0x00007632070b7816 */ /* 0x000fc6000000000b */
[----:B------:R-:W-:Y:S01]  /*02b0*/  FADD.FTZ R12, R8, 3 ;  /* 0x40400000080c7421 */ /* 0x000fe20000010000 */
[----:B------:R-:W-:Y:S01]  /*02c0*/  PRMT R10, R15, 0x7632, R10 ;  /* 0x000076320f0a7816 */ /* 0x000fe2000000000a */
[C---:B-----5:R-:W-:Y:S01]  /*02d0*/  IMAD.U32 R7, R9.reuse, 0x10000, RZ ;  /* 0x0001000009077824 */ /* 0x060fe200078e00ff */
[----:B------:R-:W-:Y:S01]  /*02e0*/  PRMT R9, R9, 0x7632, R9 ;  /* 0x0000763209097816 */ /* 0x000fe20000000009 */
[----:B------:R-:W-:Y:S01]  /*02f0*/  FMUL.FTZ R6, R13, R14 ;  /* 0x0000000e0d067220 */ /* 0x000fe20000410000 */
[----:B------:R-:W-:Y:S01]  /*0300*/  SHF.L.U32 R14, R11, 0x10, RZ ;  /* 0x000000100b0e7819 */ /* 0x000fe200000006ff */
[----:B------:R-:W-:Y:S01]  /*0310*/  FADD.FTZ R15, R7, 3 ;  /* 0x40400000070f7421 */ /* 0x000fe20000010000 */
[----:B------:R-:W-:Y:S01]  /*0320*/  IMAD.U32 R10, R10, 0x10000, RZ ;  /* 0x000100000a0a7824 */ /* 0x000fe200078e00ff */
[----:B------:R-:W-:Y:S01]  /*0330*/  FSETP.GEU.FTZ.AND P1, PT, R12, UR6, PT ;  /* 0x000000060c007c0b */ /* 0x000fe2000bf3e000 */
[----:B------:R-:W-:Y:S02]  /*0340*/  IMAD.U32 R9, R9, 0x10000, RZ ;  /* 0x0001000009097824 */ /* 0x000fe400078e00ff */
[----:B------:R-:W-:Y:S01]  /*0350*/  FADD.FTZ R13, R14, 3 ;  /* 0x404000000e0d7421 */ /* 0x000fe20000010000 */
[----:B------:R-:W-:Y:S01]  /*0360*/  FADD.FTZ R11, R10, 3 ;  /* 0x404000000a0b7421 */ /* 0x000fe20000010000 */
[----:B------:R-:W-:Y:S01]  /*0370*/  FSETP.GEU.FTZ.AND P3, PT, R15, UR6, PT ;  /* 0x000000060f007c0b */ /* 0x000fe2000bf7e000 */
[----:B------:R-:W-:Y:S01]  /*0380*/  FADD.FTZ R17, R9, 3 ;  /* 0x4040000009117421 */ /* 0x000fe20000010000 */
[----:B------:R-:W-:Y:S01]  /*0390*/  FSEL R12, R12, UR6, P1 ;  /* 0x000000060c0c7c08 */ /* 0x000fe20008800000 */
[----:B------:R-:W-:Y:S01]  /*03a0*/  FMUL.FTZ R4, R4, 0.16666667163372039795 ;  /* 0x3e2aaaab04047820 */ /* 0x000fe20000410000 */
[----:B------:R-:W-:Y:S01]  /*03b0*/  FSEL R16, R15, UR6, P3 ;  /* 0x000000060f107c08 */ /* 0x000fe20009800000 */
[----:B------:R-:W-:Y:S01]  /*03c0*/  FMUL.FTZ R6, R6, 0.16666667163372039795 ;  /* 0x3e2aaaab06067820 */ /* 0x000fe20000410000 */
[----:B------:R-:W-:Y:S01]  /*03d0*/  FSETP.GEU.FTZ.AND P0, PT, R11, UR6, PT ;  /* 0x000000060b007c0b */ /* 0x000fe2000bf1e000 */
[----:B------:R-:W-:Y:S01]  /*03e0*/  FMUL.FTZ R5, R5, 0.16666667163372039795 ;  /* 0x3e2aaaab05057820 */ /* 0x000fe20000410000 */
[----:B------:R-:W-:Y:S01]  /*03f0*/  FSETP.GEU.FTZ.AND P2, PT, R13, UR6, PT ;  /* 0x000000060d007c0b */ /* 0x000fe2000bf5e000 */
[----:B------:R-:W-:Y:S01]  /*0400*/  IMAD.WIDE R2, R0, 0x4, R2 ;  /* 0x0000000400027825 */ /* 0x000fe200078e0202 */
[----:B------:R-:W-:-:S02]  /*0410*/  FSETP.GEU.FTZ.AND P3, PT, R17, UR6, PT ;  /* 0x0000000611007c0b */ /* 0x000fc4000bf7e000 */
[----:B------:R-:W-:Y:S02]  /*0420*/  FSEL R11, R11, UR6, P0 ;  /* 0x000000060b0b7c08 */ /* 0x000fe40008000000 */
[----:B------:R-:W-:Y:S02]  /*0430*/  FSEL R15, R13, UR6, P2 ;  /* 0x000000060d0f7c08 */ /* 0x000fe40009000000 */
[----:B------:R-:W-:Y:S02]  /*0440*/  FSEL R17, R17, UR6, P3 ;  /* 0x0000000611117c08 */ /* 0x000fe40009800000 */
[----:B------:R-:W-:Y:S02]  /*0450*/  FSETP.GT.FTZ.AND P1, PT, R12, UR7, PT ;  /* 0x000000070c007c0b */ /* 0x000fe4000bf34000 */
[----:B------:R-:W-:Y:S02]  /*0460*/  FSETP.GT.FTZ.AND P0, PT, R11, UR7, PT ;  /* 0x000000070b007c0b */ /* 0x000fe4000bf14000 */
[----:B------:R-:W-:-:S02]  /*0470*/  FSETP.GT.FTZ.AND P3, PT, R16, UR7, PT ;  /* 0x0000000710007c0b */ /* 0x000fc4000bf74000 */
[----:B------:R-:W-:Y:S02]  /*0480*/  FSETP.GT.FTZ.AND P2, PT, R15, UR7, PT ;  /* 0x000000070f007c0b */ /* 0x000fe4000bf54000 */
[----:B------:R-:W-:Y:S02]  /*0490*/  FSETP.GT.FTZ.AND P4, PT, R17, UR7, PT ;  /* 0x0000000711007c0b */ /* 0x000fe4000bf94000 */
[----:B------:R-:W-:Y:S02]  /*04a0*/  FSEL R13, R12, UR7, !P1 ;  /* 0x000000070c0d7c08 */ /* 0x000fe4000c800000 */
[----:B------:R-:W-:Y:S02]  /*04b0*/  FSEL R11, R11, UR7, !P0 ;  /* 0x000000070b0b7c08 */ /* 0x000fe4000c000000 */
[----:B------:R-:W-:Y:S01]  /*04c0*/  FSEL R15, R15, UR7, !P2 ;  /* 0x000000070f0f7c08 */ /* 0x000fe2000d000000 */
[----:B------:R-:W-:Y:S01]  /*04d0*/  FMUL.FTZ R13, R8, R13 ;  /* 0x0000000d080d7220 */ /* 0x000fe20000410000 */
[----:B------:R-:W-:Y:S01]  /*04e0*/  FSEL R16, R16, UR7, !P3 ;  /* 0x0000000710107c08 */ /* 0x000fe2000d800000 */
[----:B------:R-:W-:Y:S01]  /*04f0*/  FMUL.FTZ R11, R10, R11 ;  /* 0x0000000b0a0b7220 */ /* 0x000fe20000410000 */
[----:B------:R-:W-:Y:S01]  /*0500*/  FSEL R12, R17, UR7, !P4 ;  /* 0x00000007110c7c08 */ /* 0x000fe2000e000000 */
[----:B------:R-:W-:Y:S01]  /*0510*/  FMUL.FTZ R15, R14, R15 ;  /* 0x0000000f0e0f7220 */ /* 0x000fe20000410000 */
[----:B------:R-:W-:Y:S01]  /*0520*/  FMUL.FTZ R13, R13, 0.16666667163372039795 ;  /* 0x3e2aaaab0d0d7820 */ /* 0x000fe20000410000 */
[----:B------:R-:W-:Y:S01]  /*0530*/  FMUL.FTZ R16, R7, R16 ;  /* 0x0000001007107220 */ /* 0x000fe20000410000 */
[----:B------:R-:W-:Y:S01]  /*0540*/  FMUL.FTZ R11, R11, 0.16666667163372039795 ;  /* 0x3e2aaaab0b0b7820 */ /* 0x000fe20000410000 */
[----:B------:R-:W-:Y:S01]  /*0550*/  FMUL.FTZ R12, R9, R12 ;  /* 0x0000000c090c7220 */ /* 0x000fe20000410000 */
[----:B------:R-:W-:Y:S01]  /*0560*/  FMUL.FTZ R8, R15, 0.16666667163372039795 ;  /* 0x3e2aaaab0f087820 */ /* 0x000fe20000410000 */
[----:B------:R-:W-:Y:S01]  /*0570*/  FMUL.FTZ R16, R16, 0.16666667163372039795 ;  /* 0x3e2aaaab10107820 */ /* 0x000fe20000410000 */
[----:B------:R-:W-:Y:S01]  /*0580*/  F2FP.BF16.F32.PACK_AB R5, R5, R4 ;  /* 0x000000040505723e */ /* 0x000fe200000010ff */
[----:B------:R-:W-:Y:S01]  /*0590*/  FMUL.FTZ R7, R12, 0.16666667163372039795 ;  /* 0x3e2aaaab0c077820 */ /* 0x000fe20000410000 */
[----:B------:R-:W-:-:S02]  /*05a0*/  F2FP.BF16.F32.PACK_AB R11, R11, R6 ;  /* 0x000000060b0b723e */ /* 0x000fc400000010ff */
[----:B------:R-:W-:Y:S01]  /*05b0*/  F2FP.BF16.F32.PACK_AB R13, R8, R13 ;  /* 0x0000000d080d723e */ /* 0x000fe200000010ff */
[----:B------:R-:W-:Y:S01]  /*05c0*/  STG.E desc[UR4][R2.64], R5 ;  /* 0x0000000502007986 */ /* 0x000fe2000c101904 */
[----:B------:R-:W-:-:S03]  /*05d0*/  F2FP.BF16.F32.PACK_AB R7, R7, R16 ;  /* 0x000000100707723e */ /* 0x000fc600000010ff */
[----:B------:R-:W-:Y:S04]  /*05e0*/  STG.E desc[UR4][R2.64+0x200], R11 ;  /* 0x0002000b02007986 */ /* 0x000fe8000c101904 */
[----:B------:R-:W-:Y:S04]  /*05f0*/  STG.E desc[UR4][R2.64+0x400], R13 ;  /* 0x0004000d02007986 */ /* 0x000fe8000c101904 */
[----:B------:R-:W-:Y:S01]  /*0600*/  STG.E desc[UR4][R2.64+0x600], R7 ;  /* 0x0006000702007986 */ /* 0x000fe2000c101904 */
[----:B------:R-:W-:Y:S05]  /*0610*/  EXIT ;  /* 0x000000000000794d */ /* 0x000fea0003800000 */
.L_x_4594:
[----:B------:R-:W0:Y:S01]  /*0620*/  S2R R13, SR_TID.X ;  /* 0x00000000000d7919 */ /* 0x000e220000002100 */
[----:B------:R-:W-:Y:S02]  /*0630*/  PRMT R14, RZ, 0x7610, R14 ;  /* 0x00007610ff0e7816 */ /* 0x000fe4000000000e */
[----:B0-----:R-:W-:Y:S01]  /*0640*/  ISETP.GE.AND P5, PT, R13, R7, PT ;  /* 0x000000070d00720c */ /* 0x001fe20003fa6270 */
[----:B------:R-:W-:-:S12]  /*0650*/  IMAD.MOV.U32 R18, RZ, RZ, R13 ;  /* 0x000000ffff127224 */ /* 0x000fd800078e000d */
[----:B------:R-:W-:-:S05]  /*0660*/  @!P5 VIADD R18, R13, 0x80 ;  /* 0x000000800d12d836 */ /* 0x000fca0000000000 */
[----:B------:R-:W-:-:S13]  /*0670*/  ISETP.GE.AND P6, PT, R18, R7, PT ;  /* 0x000000071200720c */ /* 0x000fda0003fc6270 */
[----:B------:R-:W-:Y:S01]  /*0680*/  @!P6 IMAD.IADD R5, R6, 0x1, R18 ;  /* 0x000000010605e824 */ /* 0x000fe200078e0212 */
[----:B------:R-:W0:Y:S01]  /*0690*/  @!P6 LDC.64 R24, c[0x0][0x238] ;  /* 0x00008e00ff18eb82 */ /* 0x000e220000000a00 */
[----:B------:R-:W-:-:S05]  /*06a0*/  @!P6 VIADD R18, R18, 0x80 ;  /* 0x000000801212e836 */ /* 0x000fca0000000000 */
[----:B------:R-:W-:-:S13]  /*06b0*/  ISETP.GE.AND P4, PT, R18, R7, PT ;  /* 0x000000071200720c */ /* 0x000fda0003f86270 */
[----:B------:R-:W-:Y:S01]  /*06c0*/  @!P4 IMAD.IADD R27, R6, 0x1, R18 ;  /* 0x00000001061bc824 */ /* 0x000fe200078e0212 */
[----:B------:R-:W-:Y:S01]  /*06d0*/  @!P4 IADD3 R18, R18, 0x80, RZ ;  /* 0x000000801212c810 */ /* 0x000fe20007ffe0ff */
[----:B------:R-:W1:Y:S03]  /*06e0*/  @!P4 LDC.64 R2, c[0x0][0x238] ;  /* 0x00008e00ff02cb82 */ /* 0x000e660000000a00 */
[----:B------:R-:W-:Y:S01]  /*06f0*/  ISETP.GE.AND P3, PT, R18, R7, PT ;  /* 0x000000071200720c */ /* 0x000fe20003f66270 */
[----:B0-----:R-:W-:-:S05]  /*0700*/  @!P6 IMAD.WIDE.U32 R24, R5, 0x2, R24 ;  /* 0x000000020518e825 */ /* 0x001fca00078e0018 */
[----:B------:R-:W5:Y:S07]  /*0710*/  @!P6 LDG.E.U16 R14, desc[UR4][R24.64] ;  /* 0x00000004180ee981 */ /* 0x000f6e000c1e1500 */
[----:B------:R-:W-:Y:S01]  /*0720*/  @!P3 IMAD.IADD R23, R6, 0x1, R18 ;  /* 0x000000010617b824 */ /* 0x000fe200078e0212 */
[----:B------:R-:W0:Y:S01]  /*0730*/  @!P3 LDC.64 R16, c[0x0][0x238] ;  /* 0x00008e00ff10bb82 */ /* 0x000e220000000a00 */
[----:B------:R-:W-:-:S05]  /*0740*/  @!P3 VIADD R18, R18, 0x80 ;  /* 0x000000801212b836 */ /* 0x000fca0000000000 */
[----:B------:R-:W-:-:S13]  /*0750*/  ISETP.GE.AND P2, PT, R18, R7, PT ;  /* 0x000000071200720c */ /* 0x000fda0003f46270 */
[----:B------:R-:W-:Y:S01]  /*0760*/  @!P2 IMAD.IADD R21, R6, 0x1, R18 ;  /* 0x000000010615a824 */ /* 0x000fe200078e0212 */
[----:B------:R-:W2:Y:S01]  /*0770*/  @!P2 LDC.64 R10, c[0x0][0x238] ;  /* 0x00008e00ff0aab82 */ /* 0x000ea20000000a00 */
[----:B------:R-:W-:-:S05]  /*0780*/  @!P2 VIADD R18, R18, 0x80 ;  /* 0x000000801212a836 */ /* 0x000fca0000000000 */
[----:B------:R-:W-:-:S13]  /*0790*/  ISETP.GE.AND P1, PT, R18, R7, PT ;  /* 0x000000071200720c */ /* 0x000fda0003f26270 */
[----:B------:R-:W-:Y:S01]  /*07a0*/  @!P1 IMAD.IADD R19, R6, 0x1, R18 ;  /* 0x0000000106139824 */ /* 0x000fe200078e0212 */
[----:B------:R-:W-:Y:S01]  /*07b0*/  PRMT R12, RZ, 0x7610, R12 ;  /* 0x00007610ff0c7816 */ /* 0x000fe2000000000c */
[----:B------:R-:W-:Y:S01]  /*07c0*/  @!P1 VIADD R18, R18, 0x80 ;  /* 0x0000008012129836 */ /* 0x000fe20000000000 */
[----:B------:R-:W3:Y:S04]  /*07d0*/  @!P1 LDC.64 R8, c[0x0][0x238] ;  /* 0x00008e00ff089b82 */ /* 0x000ee80000000a00 */
[----:B------:R-:W-:-:S13]  /*07e0*/  ISETP.GE.AND P0, PT, R18, R7, PT ;  /* 0x000000071200720c */ /* 0x000fda0003f06270 */
[----:B------:R-:W-:Y:S01]  /*07f0*/  @!P0 IADD3 R15, R6, R18, RZ ;  /* 0x00000012060f8210 */ /* 0x000fe20007ffe0ff */
[----:B------:R-:W-:Y:S01]  /*0800*/  @!P0 VIADD R18, R18, 0x80 ;  /* 0x0000008012128836 */ /* 0x000fe20000000000 */
[----:B------:R-:W4:Y:S04]  /*0810*/  @!P0 LDC.64 R4, c[0x0][0x238] ;  /* 0x00008e00ff048b82 */ /* 0x000f280000000a00 */
[----:B------:R-:W-:Y:S01]  /*0820*/  ISETP.GE.AND P6, PT, R18, R7, PT ;  /* 0x000000071200720c */ /* 0x000fe20003fc6270 */
[----:B-1----:R-:W-:-:S12]  /*0830*/  @!P4 IMAD.WIDE.U32 R26, R27, 0x2, R2 ;  /* 0x000000021b1ac825 */ /* 0x002fd800078e0002 */
[----:B------:R-:W1:Y:S01]  /*0840*/  @!P6 LDC.64 R2, c[0x0][0x238] ;  /* 0x00008e00ff02eb82 */ /* 0x000e620000000a00 */
[----:B0-----:R-:W-:-:S04]  /*0850*/  @!P3 IMAD.WIDE.U32 R16, R23, 0x2, R16 ;  /* 0x000000021710b825 */ /* 0x001fc800078e0010 */
[C---:B------:R-:W-:Y:S01]  /*0860*/  @!P6 IMAD.IADD R23, R6.reuse, 0x1, R18 ;  /* 0x000000010617e824 */ /* 0x040fe200078e0212 */
[----:B------:R0:W5:Y:S03]  /*0870*/  @!P3 LDG.E.U16 R12, desc[UR4][R16.64] ;  /* 0x00000004100cb981 */ /* 0x000166000c1e1500 */
[----:B-1----:R-:W-:Y:S02]  /*0880*/  @!P6 IMAD.WIDE.U32 R2, R23, 0x2, R2 ;  /* 0x000000021702e825 */ /* 0x002fe400078e0002 */
[----:B------:R-:W1:Y:S02]  /*0890*/  @!P5 LDC.64 R22, c[0x0][0x238] ;  /* 0x00008e00ff16db82 */ /* 0x000e640000000a00 */
[----:B0-----:R-:W-:Y:S02]  /*08a0*/  @!P5 IMAD.IADD R17, R6, 0x1, R13 ;  /* 0x000000010611d824 */ /* 0x001fe400078e020d */
[----:B--2---:R-:W-:Y:S01]  /*08b0*/  @!P2 IMAD.WIDE.U32 R10, R21, 0x2, R10 ;  /* 0x00000002150aa825 */ /* 0x004fe200078e000a */
[----:B------:R-:W-:-:S03]  /*08c0*/  PRMT R21, RZ, 0x7610, R21 ;  /* 0x00007610ff157816 */ /* 0x000fc60000000015 */
[----:B-1----:R-:W-:Y:S02]  /*08d0*/  @!P5 IMAD.WIDE.U32 R22, R17, 0x2, R22 ;  /* 0x000000021116d825 */ /* 0x002fe400078e0016 */
[----:B------:R-:W0:Y:S03]  /*08e0*/  @!P5 LDC.64 R16, c[0x0][0x230] ;  /* 0x00008c00ff10db82 */ /* 0x000e260000000a00 */
[----:B------:R-:W5:Y:S01]  /*08f0*/  @!P5 LDG.E.U16 R21, desc[UR4][R22.64] ;  /* 0x000000041615d981 */ /* 0x000f62000c1e1500 */
[----:B---3--:R-:W-:Y:S01]  /*0900*/  @!P1 IMAD.WIDE.U32 R8, R19, 0x2, R8 ;  /* 0x0000000213089825 */ /* 0x008fe200078e0008 */
[----:B------:R-:W-:Y:S02]  /*0910*/  PRMT R19, RZ, 0x7610, R19 ;  /* 0x00007610ff137816 */ /* 0x000fe40000000013 */
[----:B------:R-:W-:Y:S01]  /*0920*/  PRMT R20, RZ, 0x7610, R20 ;  /* 0x00007610ff147816 */ /* 0x000fe20000000014 */
[----:B----4-:R-:W-:Y:S01]  /*0930*/  @!P0 IMAD.WIDE.U32 R4, R15, 0x2, R4 ;  /* 0x000000020f048825 */ /* 0x010fe200078e0004 */
[----:B------:R-:W-:-:S02]  /*0940*/  PRMT R18, RZ, 0x7610, R18 ;  /* 0x00007610ff127816 */ /* 0x000fc40000000012 */
[----:B------:R-:W-:Y:S02]  /*0950*/  PRMT R15, RZ, 0x7610, R15 ;  /* 0x00007610ff0f7816 */ /* 0x000fe4000000000f */
[----:B------:R-:W-:Y:S01]  /*0960*/  PRMT R0, RZ, 0x7610, R0 ;  /* 0x00007610ff007816 */ /* 0x000fe20000000000 */
[----:B------:R1:W5:Y:S01]  /*0970*/  @!P0 LDG.E.U16 R19, desc[UR4][R4.64] ;  /* 0x0000000404138981 */ /* 0x000362000c1e1500 */
[----:B------:R-:W-:-:S03]  /*0980*/  VIADD R24, R13, 0x80 ;  /* 0x000000800d187836 */ /* 0x000fc60000000000 */
[----:B------:R2:W5:Y:S01]  /*0990*/  @!P2 LDG.E.U16 R20, desc[UR4][R10.64] ;  /* 0x000000040a14a981 */ /* 0x000562000c1e1500 */
[----:B------:R-:W-:Y:S03]  /*09a0*/  BSSY B0, `(.L_x_4595) ;  /* 0x000001a000007945 */ /* 0x000fe60003800000 */
[----:B------:R3:W5:Y:S01]  /*09b0*/  @!P1 LDG.E.U16 R18, desc[UR4][R8.64] ;  /* 0x0000000408129981 */ /* 0x000762000c1e1500 */
[----:B-1----:R-:W-:-:S03]  /*09c0*/  VIADD R4, R13, 0x180 ;  /* 0x000001800d047836 */ /* 0x002fc60000000000 */
[----:B------:R1:W5:Y:S01]  /*09d0*/  @!P6 LDG.E.U16 R15, desc[UR4][R2.64] ;  /* 0x00000004020fe981 */ /* 0x000362000c1e1500 */
[----:B--2---:R-:W-:-:S03]  /*09e0*/  VIADD R10, R13, 0x280 ;  /* 0x000002800d0a7836 */ /* 0x004fc60000000000 */
[----:B------:R2:W5:Y:S01]  /*09f0*/  @!P4 LDG.E.U16 R0, desc[UR4][R26.64] ;  /* 0x000000041a00c981 */ /* 0x000562000c1e1500 */
[C---:B---3--:R-:W-:Y:S01]  /*0a00*/  VIADD R8, R13.reuse, 0x100 ;  /* 0x000001000d087836 */ /* 0x048fe20000000000 */
[-C--:B------:R-:W-:Y:S02]  /*0a10*/  ISETP.GE.AND P3, PT, R4, R7.reuse, PT ;  /* 0x000000070400720c */ /* 0x080fe40003f66270 */
[C---:B-1----:R-:W-:Y:S01]  /*0a20*/  IADD3 R2, R13.reuse, 0x200, RZ ;  /* 0x000002000d027810 */ /* 0x042fe20007ffe0ff */
[----:B------:R-:W-:Y:S01]  /*0a30*/  VIADD R4, R13, 0x300 ;  /* 0x000003000d047836 */ /* 0x000fe20000000000 */
[-C--:B------:R-:W-:Y:S02]  /*0a40*/  ISETP.GE.AND P6, PT, R24, R7.reuse, PT ;  /* 0x000000071800720c */ /* 0x080fe40003fc6270 */
[-C--:B------:R-:W-:Y:S02]  /*0a50*/  ISETP.GE.AND P4, PT, R8, R7.reuse, PT ;  /* 0x000000070800720c */ /* 0x080fe40003f86270 */
[----:B------:R-:W-:-:S02]  /*0a60*/  ISETP.GE.AND P2, PT, R2, R7, PT ;  /* 0x000000070200720c */ /* 0x000fc40003f46270 */
[----:B------:R-:W-:Y:S01]  /*0a70*/  ISETP.GE.AND P1, PT, R10, R7, PT ;  /* 0x000000070a00720c */ /* 0x000fe20003f26270 */
[----:B--2---:R-:W-:-:S12]  /*0a80*/  @P5 BRA `(.L_x_4596) ;  /* 0x00000000002c5947 */ /* 0x004fd80003800000 */
        /* <DEDUP_REMOVED lines=11> */
.L_x_4596:
[----:B------:R-:W-:Y:S05]  /*0b40*/  BSYNC B0 ;  /* 0x0000000000007941 */ /* 0x000fea0003800000 */
.L_x_4595:
[----:B------:R-:W-:Y:S01]  /*0b50*/  BSSY B0, `(.L_x_4597) ;  /* 0x000000f000007945 */ /* 0x000fe20003800000 */
[----:B------:R-:W-:Y:S01]  /*0b60*/  ISETP.GE.AND P0, PT, R4, R7, PT ;  /* 0x000000070400720c */ /* 0x000fe20003f06270 */
[----:B------:R-:W-:Y:S02]  /*0b70*/  VIADD R4, R13, 0x380 ;  /* 0x000003800d047836 */ /* 0x000fe40000000000 */
        /* <DEDUP_REMOVED lines=12> */
.L_x_4598:
[----:B------:R-:W-:Y:S05]  /*0c40*/  BSYNC B0 ;  /* 0x0000000000007941 */ /* 0x000fea0003800000 */
.L_x_4597:
[----:B------:R-:W-:Y:S01]  /*0c50*/  @!P5 IMAD.IADD R3, R6, 0x1, R13 ;  /* 0x000000010603d824 */ /* 0x000fe200078e020d */
[----:B------:R-:W-:Y:S01]  /*0c60*/  BSSY B0, `(.L_x_4599) ;  /* 0x000000f000007945 */ /* 0x000fe20003800000 */
[----:B------:R-:W-:Y:S02]  /*0c70*/  ISETP.GE.AND P6, PT, R4, R7, PT ;  /* 0x000000070400720c */ /* 0x000fe40003fc6270 */
[----:B0-----:R-:W-:Y:S01]  /*0c80*/  @!P5 IMAD.WIDE.U32 R2, R3, 0x2, R16 ;  /* 0x000000020302d825 */ /* 0x001fe200078e0010 */
[----:B------:R-:W-:Y:S10]  /*0c90*/  @P4 BRA `(.L_x_4600) ;  /* 0x00000000002c4947 */ /* 0x000ff40003800000 */
        /* <DEDUP_REMOVED lines=11> */
.L_x_4600:
[----:B------:R-:W-:Y:S05]  /*0d50*/  BSYNC B0 ;  /* 0x0000000000007941 */ /* 0x000fea0003800000 */
.L_x_4599:
        /* <DEDUP_REMOVED lines=13> */
.L_x_4602:
[----:B------:R-:W-:Y:S05]  /*0e30*/  BSYNC B0 ;  /* 0x0000000000007941 */ /* 0x000fea0003800000 */
.L_x_4601:
        /* <DEDUP_REMOVED lines=13> */
.L_x_4604:
[----:B------:R-:W-:Y:S05]  /*0f10*/  BSYNC B0 ;  /* 0x0000000000007941 */ /* 0x000fea0003800000 */
.L_x_4603:
        /* <DEDUP_REMOVED lines=13> */
.L_x_4606:
[----:B------:R-:W-:Y:S05]  /*0ff0*/  BSYNC B0 ;  /* 0x0000000000007941 */ /* 0x000fea0003800000 */
.L_x_4605:
        /* <DEDUP_REMOVED lines=13> */
.L_x_4608:
[----:B------:R-:W-:Y:S05]  /*10d0*/  BSYNC B0 ;  /* 0x0000000000007941 */ /* 0x000fea0003800000 */
.L_x_4607:
        /* <DEDUP_REMOVED lines=13> */
.L_x_4610:
[----:B------:R-:W-:Y:S05]  /*11b0*/  BSYNC B0 ;  /* 0x0000000000007941 */ /* 0x000fea0003800000 */
.L_x_4609:
[----:B------:R0:W-:Y:S01]  /*11c0*/  @!P5 STG.E.U16 desc[UR4][R2.64], R9 ;  /* 0x000000090200d986 */ /* 0x0001e2000c101504 */
[----:B------:R-:W-:Y:S01]  /*11d0*/  @!P5 VIADD R13, R13, 0x80 ;  /* 0x000000800d0dd836 */ /* 0x000fe20000000000 */
[----:B------:R-:W-:Y:S04]  /*11e0*/  BSSY B0, `(.L_x_4611) ;  /* 0x000002d000007945 */ /* 0x000fe80003800000 */
[----:B------:R-:W-:Y:S01]  /*11f0*/  BSSY B1, `(.L_x_4612) ;  /* 0x0000025000017945 */ /* 0x000fe20003800000 */
[----:B------:R-:W-:-:S13]  /*1200*/  ISETP.GE.AND P0, PT, R13, R7, PT ;  /* 0x000000070d00720c */ /* 0x000fda0003f06270 */
[----:B0-----:R-:W-:Y:S05]  /*1210*/  @P0 BRA `(.L_x_4613) ;  /* 0x0000000000300947 */ /* 0x001fea0003800000 */
[----:B------:R-:W0:Y:S01]  /*1220*/  LDC.64 R2, c[0x0][0x230] ;  /* 0x00008c00ff027b82 */ /* 0x000e220000000a00 */
[----:B------:R-:W-:Y:S01]  /*1230*/  IADD3 R9, R6, R13, RZ ;  /* 0x0000000d06097210 */ /* 0x000fe20007ffe0ff */
        /* <DEDUP_REMOVED lines=10> */
.L_x_4613:
[----:B------:R-:W-:-:S13]  /*12e0*/  ISETP.GE.AND P0, PT, R13, R7, PT ;  /* 0x000000070d00720c */ /* 0x000fda0003f06270 */
[----:B------:R-:W-:Y:S05]  /*12f0*/  @P0 BRA `(.L_x_4615) ;  /* 0x0000000000300947 */ /* 0x000fea0003800000 */
[----:B0-----:R-:W0:Y:S01]  /*1300*/  LDC.64 R2, c[0x0][0x230] ;  /* 0x00008c00ff027b82 */ /* 0x001e220000000a00 */
[----:B------:R-:W-:Y:S02]  /*1310*/  IMAD.IADD R9, R6, 0x1, R13 ;  /* 0x0000000106097824 */ /* 0x000fe400078e020d */
[----:B------:R-:W-:Y:S02]  /*1320*/  VIADD R13, R13, 0x80 ;  /* 0x000000800d0d7836 */ /* 0x000fe40000000000 */
[----:B0-----:R-:W-:-:S05]  /*1330*/  IMAD.WIDE.U32 R2, R9, 0x2, R2 ;  /* 0x0000000209027825 */ /* 0x001fca00078e0002 */
[----:B-----5:R1:W-:Y:S02]  /*1340*/  STG.E.U16 desc[UR4][R2.64], R12 ;  /* 0x0000000c02007986 */ /* 0x0203e4000c101504 */
.L_x_4614:
[----:B------:R-:W-:-:S13]  /*1350*/  ISETP.GE.AND P0, PT, R13, R7, PT ;  /* 0x000000070d00720c */ /* 0x000fda0003f06270 */
[----:B------:R-:W-:Y:S05]  /*1360*/  @P0 BRA `(.L_x_4616) ;  /* 0x0000000000340947 */ /* 0x000fea0003800000 */
[----:B01----:R-:W0:Y:S01]  /*1370*/  LDC.64 R2, c[0x0][0x230] ;  /* 0x00008c00ff027b82 */ /* 0x003e220000000a00 */
[----:B------:R-:W-:Y:S01]  /*1380*/  IMAD.IADD R9, R6, 0x1, R13 ;  /* 0x0000000106097824 */ /* 0x000fe200078e020d */
[----:B------:R-:W-:-:S03]  /*1390*/  IADD3 R13, R13, 0x80, RZ ;  /* 0x000000800d0d7810 */ /* 0x000fc60007ffe0ff */
[----:B0-----:R-:W-:-:S05]  /*13a0*/  IMAD.WIDE.U32 R2, R9, 0x2, R2 ;  /* 0x0000000209027825 */ /* 0x001fca00078e0002 */
[----:B------:R1:W-:Y:S02]  /*13b0*/  STG.E.U16 desc[UR4][R2.64], R4 ;  /* 0x0000000402007986 */ /* 0x0003e4000c101504 */
.L_x_4615:
[----:B------:R-:W-:-:S13]  /*13c0*/  ISETP.GE.AND P0, PT, R13, R7, PT ;  /* 0x000000070d00720c */ /* 0x000fda0003f06270 */
[----:B------:R-:W-:Y:S05]  /*13d0*/  @P0 BREAK B1 ;  /* 0x0000000000010942 */ /* 0x000fea0003800000 */
[----:B------:R-:W-:Y:S05]  /*13e0*/  @P0 BRA `(.L_x_4617) ;  /* 0x0000000000300947 */ /* 0x000fea0003800000 */
[----:B01----:R-:W0:Y:S01]  /*13f0*/  LDC.64 R2, c[0x0][0x230] ;  /* 0x00008c00ff027b82 */ /* 0x003e220000000a00 */
[----:B------:R-:W-:Y:S02]  /*1400*/  IMAD.IADD R9, R6, 0x1, R13 ;  /* 0x0000000106097824 */ /* 0x000fe400078e020d */
[----:B------:R-:W-:Y:S02]  /*1410*/  VIADD R13, R13, 0x80 ;  /* 0x000000800d0d7836 */ /* 0x000fe40000000000 */
[----:B0-----:R-:W-:-:S05]  /*1420*/  IMAD.WIDE.U32 R2, R9, 0x2, R2 ;  /* 0x0000000209027825 */ /* 0x001fca00078e0002 */
[----:B-----5:R2:W-:Y:S02]  /*1430*/  STG.E.U16 desc[UR4][R2.64], R0 ;  /* 0x0000000002007986 */ /* 0x0205e4000c101504 */
.L_x_4616:
[----:B------:R-:W-:Y:S05]  /*1440*/  BSYNC B1 ;  /* 0x0000000000017941 */ /* 0x000fea0003800000 */
.L_x_4612:
[----:B------:R-:W-:-:S13]  /*1450*/  ISETP.GE.AND P0, PT, R13, R7, PT ;  /* 0x000000070d00720c */ /* 0x000fda0003f06270 */
[----:B012---:R-:W0:Y:S01]  /*1460*/  @!P0 LDC.64 R2, c[0x0][0x230] ;  /* 0x00008c00ff028b82 */ /* 0x007e220000000a00 */
[----:B------:R-:W-:Y:S02]  /*1470*/  @!P0 IMAD.IADD R9, R6, 0x1, R13 ;  /* 0x0000000106098824 */ /* 0x000fe400078e020d */
[----:B------:R-:W-:Y:S02]  /*1480*/  @!P0 VIADD R13, R13, 0x80 ;  /* 0x000000800d0d8836 */ /* 0x000fe40000000000 */
[----:B0-----:R-:W-:-:S05]  /*1490*/  @!P0 IMAD.WIDE.U32 R2, R9, 0x2, R2 ;  /* 0x0000000209028825 */ /* 0x001fca00078e0002 */
[----:B------:R2:W-:Y:S02]  /*14a0*/  @!P0 STG.E.U16 desc[UR4][R2.64], R8 ;  /* 0x0000000802008986 */ /* 0x0005e4000c101504 */
.L_x_4617:
[----:B------:R-:W-:Y:S05]  /*14b0*/  BSYNC B0 ;  /* 0x0000000000007941 */ /* 0x000fea0003800000 */
.L_x_4611:
        /* <DEDUP_REMOVED lines=8> */
.L_x_4618:
        /* <DEDUP_REMOVED lines=12> */
.L_x_6636:


//--------------------- .text._ZN2at6native29vectorized_elementwise_kernelILi4EZZZNS0_66_GLOBAL__N__a0cfb035_28_ActivationHardswishKernel_cu_f5210f67_355216hardswish_kernelERNS_14TensorIteratorEENKUlvE_clEvENKUlvE2_clEvEUlN3c108BFloat16EE_St5arrayIPcLm2EEEEviT0_T1_ --------------------------
	.section	.text._ZN2at6native29vectorized_elementwise_kernelILi4EZZZNS0_66_GLOBAL__N__a0cfb035_28_ActivationHardswishKernel_cu_f5210f67_355216hardswish_kernelERNS_14TensorIteratorEENKUlvE_clEvENKUlvE2_clEvEUlN3c108BFloat16EE_St5arrayIPcLm2EEEEviT0_T1_,"ax",@progbits
	.align	128
        .global         _ZN2at6native29vectorized_elementwise_kernelILi4EZZZNS0_66_GLOBAL__N__a0cfb035_28_ActivationHardswishKernel_cu_f5210f67_355216hardswish_kernelERNS_14TensorIteratorEENKUlvE_clEvENKUlvE2_clEvEUlN3c108BFloat16EE_St5arrayIPcLm2EEEEviT0_T1_
        .type           _ZN2at6native29vectorized_elementwise_kernelILi4EZZZNS0_66_GLOBAL__N__a0cfb035_28_ActivationHardswishKernel_cu_f5210f67_355216hardswish_kernelERNS_14TensorIteratorEENKUlvE_clEvENKUlvE2_clEvEUlN3c108BFloat16EE_St5arrayIPcLm2EEEEviT0_T1_,@function
        .size           _ZN2at6native29vectorized_elementwise_kernelILi4EZZZNS0_66_GLOBAL__N__a0cfb035_28_ActivationHardswishKernel_cu_f5210f67_355216hardswish_kernelERNS_14TensorIteratorEENKUlvE_clEvENKUlvE2_clEvEUlN3c108BFloat16EE_St5arrayIPcLm2EEEEviT0_T1_,(.L_x_6637 - _ZN2at6native29vectorized_elementwise_kernelILi4EZZZNS0_66_GLOBAL__N__a0cfb035_28_ActivationHardswishKernel_cu_f5210f67_355216hardswish_kernelERNS_14TensorIteratorEENKUlvE_clEvENKUlvE2_clEvEUlN3c108BFloat16EE_St5arrayIPcLm2EEEEviT0_T1_)
        .other          _ZN2at6native29vectorized_elementwise_kernelILi4EZZZNS0_66_GLOBAL__N__a0cfb035_28_ActivationHardswishKernel_cu_f5210f67_355216hardswish_kernelERNS_14TensorIteratorEENKUlvE_clEvENKUlvE2_clEvEUlN3c108BFloat16EE_St5arrayIPcLm2EEEEviT0_T1_,@"STO_CUDA_ENTRY STV_DEFAULT"
_ZN2at6native29vectorized_elementwise_kernelILi4EZZZNS0_66_GLOBAL__N__a0cfb035_28_ActivationHardswishKernel_cu_f5210f67_355216hardswish_kernelERNS_14TensorIteratorEENKUlvE_clEvENKUlvE2_clEvEUlN3c108BFloat16EE_St5arrayIPcLm2EEEEviT0_T1_:
.text._ZN2at6native29vectorized_elementwise_kernelILi4EZZZNS0_66_GLOBAL__N__a0cfb035_28_ActivationHardswishKernel_cu_f5210f67_355216hardswish_kernelERNS_14TensorIteratorEENKUlvE_clEvENKUlvE2_clEvEUlN3c108BFloat16EE_St5arrayIPcLm2EEEEviT0_T1_:
        /* <DEDUP_REMOVED lines=14> */
[----:B------:R-:W2:Y:S04]  /*00e0*/  LDG.E.64 R4, desc[UR4][R8.64] ;  /* 0x0000000408047981 */ /* 0x000ea8000c1e1b00 */
[----:B------:R-:W3:Y:S01]  /*00f0*/  LDG.E.64 R2, desc[UR4][R8.64+0x400] ;  /* 0x0004000408027981 */ /* 0x000ee2000c1e1b00 */
[C---:B--2---:R-:W-:Y:S01]  /*0100*/  PRMT R7, R4.reuse, 0x7632, R7 ;  /* 0x0000763204077816 */ /* 0x044fe20000000007 */
[----:B------:R-:W-:Y:S02]  /*0110*/  IMAD.U32 R4, R4, 0x10000, RZ ;  /* 0x0001000004047824 */ /* 0x000fe400078e00ff */
[----:B------:R-:W-:Y:S02]  /*0120*/  IMAD.U32 R12, R5, 0x10000, RZ ;  /* 0x00010000050c7824 */ /* 0x000fe400078e00ff */
[----:B------:R-:W-:-:S02]  /*0130*/  IMAD.U32 R10, R7, 0x10000, RZ ;  /* 0x00010000070a7824 */ /* 0x000fc400078e00ff */
[----:B------:R-:W-:Y:S01]  /*0140*/  FADD.FTZ R7, R4, 3 ;  /* 0x4040000004077421 */ /* 0x000fe20000010000 */
[----:B------:R-:W-:Y:S01]  /*0150*/  FADD.FTZ R13, R12, 3 ;  /* 0x404000000c0d7421 */ /* 0x000fe20000010000 */
[----:B---3--:R-:W-:Y:S02]  /*0160*/  IMAD.U32 R9, R2, 0x10000, RZ ;  /* 0x0001000002097824 */ /* 0x008fe400078e00ff */
[----:B------:R-:W-:Y:S01]  /*0170*/  FADD.FTZ R11, R10, 3 ;  /* 0x404000000a0b7421 */ /* 0x000fe20000010000 */
[----:B------:R-:W-:Y:S01]  /*0180*/  FSETP.GEU.FTZ.AND P0, PT, R7, UR6, PT ;  /* 0x0000000607007c0b */ /* 0x000fe2000bf1e000 */
[----:B------:R-:W-:Y:S01]  /*0190*/  FADD.FTZ R14, R9, 3 ;  /* 0x40400000090e7421 */ /* 0x000fe20000010000 */
[----:B------:R-:W-:Y:S02]  /*01a0*/  FSETP.GEU.FTZ.AND P2, PT, R13, UR6, PT ;  /* 0x000000060d007c0b */ /* 0x000fe4000bf5e000 */
[----:B------:R-:W-:Y:S02]  /*01b0*/  FSETP.GEU.FTZ.AND P1, PT, R11, UR6, PT ;  /* 0x000000060b007c0b */ /* 0x000fe4000bf3e000 */
[----:B------:R-:W-:-:S02]  /*01c0*/  FSEL R7, R7, UR6, P0 ;  /* 0x0000000607077c08 */ /* 0x000fc40008000000 */
[----:B------:R-:W-:Y:S02]  /*01d0*/  FSEL R11, R11, UR6, P1 ;  /* 0x000000060b0b7c08 */ /* 0x000fe40008800000 */
[----:B------:R-:W-:Y:S02]  /*01e0*/  FSEL R13, R13, UR6, P2 ;  /* 0x000000060d0d7c08 */ /* 0x000fe40009000000 */
[----:B------:R-:W-:Y:S02]  /*01f0*/  FSETP.GT.FTZ.AND P0, PT, R7, UR7, PT ;  /* 0x0000000707007c0b */ /* 0x000fe4000bf14000 */
[----:B------:R-:W-:Y:S02]  /*0200*/  FSETP.GT.FTZ.AND P1, PT, R11, UR7, PT ;  /* 0x000000070b007c0b */ /* 0x000fe4000bf34000 */
[----:B------:R-:W-:Y:S02]  /*0210*/  FSETP.GT.FTZ.AND P2, PT, R13, UR7, PT ;  /* 0x000000070d007c0b */ /* 0x000fe4000bf54000 */
[----:B------:R-:W-:-:S02]  /*0220*/  FSEL R7, R7, UR7, !P0 ;  /* 0x0000000707077c08 */ /* 0x000fc4000c000000 */
[----:B------:R-:W-:Y:S02]  /*0230*/  FSEL R11, R11, UR7, !P1 ;  /* 0x000000070b0b7c08 */ /* 0x000fe4000c800000 */
[----:B------:R-:W-:Y:S01]  /*0240*/  FSEL R13, R13, UR7, !P2 ;  /* 0x000000070d0d7c08 */ /* 0x000fe2000d000000 */
[----:B------:R-:W-:Y:S01]  /*0250*/  FMUL.FTZ R4, R4, R7 ;  /* 0x0000000704047220 */ /* 0x000fe20000410000 */
[----:B------:R-:W-:Y:S01]  /*0260*/  FSETP.GEU.FTZ.AND P1, PT, R14, UR6, PT ;  /* 0x000000060e007c0b */ /* 0x000fe2000bf3e000 */
[----:B------:R-:W-:Y:S01]  /*0270*/  FMUL.FTZ R8, R10, R11 ;  /* 0x0000000b0a087220 */ /* 0x000fe20000410000 */
[----:B------:R-:W-:Y:S01]  /*0280*/  PRMT R10, R5, 0x7632, R10 ;  /* 0x00007632050a7816 */ /* 0x000fe2000000000a */
[----:B------:R-:W-:Y:S01]  /*0290*/  FMUL.FTZ R7, R12, R13 ;  /* 0x0000000d0c077220 */ /* 0x000fe20000410000 */
[----:B------:R-:W-:Y:S01]  /*02a0*/  PRMT R11, R2, 0x7632, R11 ;  /* 0x00007632020b7816 */ /* 0x000fe2000000000b */
[C---:B------:R-:W-:Y:S01]  /*02b0*/  IMAD.U32 R5, R3.reuse, 0x10000, RZ ;  /* 0x0001000003057824 */ /* 0x040fe200078e00ff */
[----:B------:R-:W-:Y:S01]  /*02c0*/  PRMT R12, R3, 0x7632, R12 ;  /* 0x00007632030c7816 */ /* 0x000fe2000000000c */
[----:B------:R-:W-:Y:S01]  /*02d0*/  IMAD.U32 R13, R10, 0x10000, RZ ;  /* 0x000100000a0d7824 */ /* 0x000fe200078e00ff */
[----:B------:R-:W-:Y:S01]  /*02e0*/  SHF.L.U32 R11, R11, 0x10, RZ ;  /* 0x000000100b0b7819 */ /* 0x000fe200000006ff */
[----:B------:R-:W-:Y:S01]  /*02f0*/  FADD.FTZ R16, R5, 3 ;  /* 0x4040000005107421 */ /* 0x000fe20000010000 */
[----:B------:R-:W0:Y:S01]  /*0300*/  LDC.64 R2, c[0x0][0x230] ;  /* 0x00008c00ff027b82 */ /* 0x000e220000000a00 */
[----:B------:R-:W-:-:S02]  /*0310*/  IMAD.U32 R10, R12, 0x10000, RZ ;  /* 0x000100000c0a7824 */ /* 0x000fc400078e00ff */
        /* <DEDUP_REMOVED lines=8> */
[----:B------:R-:W-:Y:S02]  /*03a0*/  FSETP.GEU.FTZ.AND P0, PT, R12, UR6, PT ;  /* 0x000000060c007c0b */ /* 0x000fe4000bf1e000 */
[----:B------:R-:W-:-:S02]  /*03b0*/  FSETP.GEU.FTZ.AND P2, PT, R15, UR6, PT ;  /* 0x000000060f007c0b */ /* 0x000fc4000bf5e000 */
[----:B------:R-:W-:Y:S02]  /*03c0*/  FSETP.GEU.FTZ.AND P3, PT, R17, UR6, PT ;  /* 0x0000000611007c0b */ /* 0x000fe4000bf7e000 */
[----:B------:R-:W-:Y:S02]  /*03d0*/  FSEL R12, R12, UR6, P0 ;  /* 0x000000060c0c7c08 */ /* 0x000fe40008000000 */
[----:B------:R-:W-:Y:S02]  /*03e0*/  FSEL R15, R15, UR6, P2 ;  /* 0x000000060f0f7c08 */ /* 0x000fe40009000000 */
[----:B------:R-:W-:Y:S02]  /*03f0*/  FSEL R17, R17, UR6, P3 ;  /* 0x0000000611117c08 */ /* 0x000fe40009800000 */
[----:B------:R-:W-:Y:S02]  /*0400*/  FSETP.GT.FTZ.AND P3, PT, R16, UR7, PT ;  /* 0x0000000710007c0b */ /* 0x000fe4000bf74000 */
[----:B------:R-:W-:Y:S01]  /*0410*/  FSETP.GT.FTZ.AND P1, PT, R14, UR7, PT ;  /* 0x000000070e007c0b */ /* 0x000fe2000bf34000 */
[----:B0-----:R-:W-:Y:S01]  /*0420*/  IMAD.WIDE.U32 R2, R6, 0x2, R2 ;  /* 0x0000000206027825 */ /* 0x001fe200078e0002 */
[----:B------:R-:W-:-:S02]  /*0430*/  FSETP.GT.FTZ.AND P0, PT, R12, UR7, PT ;  /* 0x000000070c007c0b */ /* 0x000fc4000bf14000 */
[----:B------:R-:W-:Y:S02]  /*0440*/  FSETP.GT.FTZ.AND P2, PT, R15, UR7, PT ;  /* 0x000000070f007c0b */ /* 0x000fe4000bf54000 */
[----:B------:R-:W-:Y:S01]  /*0450*/  FSETP.GT.FTZ.AND P4, PT, R17, UR7, PT ;  /* 0x0000000711007c0b */ /* 0x000fe2000bf94000 */
[----:B------:R-:W-:Y:S01]  /*0460*/  IMAD.WIDE R2, R0, 0x8, R2 ;  /* 0x0000000800027825 */ /* 0x000fe200078e0202 */
        /* <DEDUP_REMOVED lines=14> */
[----:B------:R-:W-:Y:S01]  /*0550*/  FMUL.FTZ R9, R16, 0.16666667163372039795 ;  /* 0x3e2aaaab10097820 */ /* 0x000fe20000410000 */
[----:B------:R-:W-:Y:S01]  /*0560*/  FMUL.FTZ R17, R17, 0.16666667163372039795 ;  /* 0x3e2aaaab11117820 */ /* 0x000fe20000410000 */
[----:B------:R-:W-:-:S02]  /*0570*/  F2FP.BF16.F32.PACK_AB R4, R5, R4 ;  /* 0x000000040504723e */ /* 0x000fc400000010ff */
[----:B------:R-:W-:Y:S02]  /*0580*/  F2FP.BF16.F32.PACK_AB R5, R12, R7 ;  /* 0x000000070c05723e */ /* 0x000fe400000010ff */
[----:B------:R-:W-:Y:S02]  /*0590*/  F2FP.BF16.F32.PACK_AB R14, R9, R14 ;  /* 0x0000000e090e723e */ /* 0x000fe400000010ff */
[----:B------:R-:W-:Y:S01]  /*05a0*/  F2FP.BF16.F32.PACK_AB R15, R17, R18 ;  /* 0x00000012110f723e */ /* 0x000fe200000010ff */
[----:B------:R-:W-:Y:S04]  /*05b0*/  STG.E.64 desc[UR4][R2.64], R4 ;  /* 0x0000000402007986 */ /* 0x000fe8000c101b04 */
[----:B------:R-:W-:Y:S01]  /*05c0*/  STG.E.64 desc[UR4][R2.64+0x400], R14 ;  /* 0x0004000e02007986 */ /* 0x000fe2000c101b04 */
[----:B------:R-:W-:Y:S05]  /*05d0*/  EXIT ;  /* 0x000000000000794d */ /* 0x000fea0003800000 */
.L_x_4619:
        /* <DEDUP_REMOVED lines=82> */
.L_x_4621:
[----:B------:R-:W-:Y:S05]  /*0b00*/  BSYNC B0 ;  /* 0x0000000000007941 */ /* 0x000fea0003800000 */
.L_x_4620:
        /* <DEDUP_REMOVED lines=15> */
.L_x_4623:
[----:B------:R-:W-:Y:S05]  /*0c00*/  BSYNC B0 ;  /* 0x0000000000007941 */ /* 0x000fea0003800000 */
.L_x_4622:
        /* <DEDUP_REMOVED lines=16> */
.L_x_4625:
[----:B------:R-:W-:Y:S05]  /*0d10*/  BSYNC B0 ;  /* 0x0000000000007941 */ /* 0x000fea0003800000 */
.L_x_4624:
        /* <DEDUP_REMOVED lines=13> */
.L_x_4627:
[----:B------:R-:W-:Y:S05]  /*0df0*/  BSYNC B0 ;  /* 0x0000000000007941 */ /* 0x000fea0003800000 */
.L_x_4626:
        /* <DEDUP_REMOVED lines=13> */
.L_x_4629:
[----:B------:R-:W-:Y:S05]  /*0ed0*/  BSYNC B0 ;  /* 0x0000000000007941 */ /* 0x000fea0003800000 */
.L_x_4628:
        /* <DEDUP_REMOVED lines=13> */
.L_x_4631:
[----:B------:R-:W-:Y:S05]  /*0fb0*/  BSYNC B0 ;  /* 0x0000000000007941 */ /* 0x000fea0003800000 */
.L_x_4630:
        /* <DEDUP_REMOVED lines=13> */
.L_x_4633:
[----:B------:R-:W-:Y:S05]  /*1090*/  BSYNC B0 ;  /* 0x0000000000007941 */ /* 0x000fea0003800000 */
.L_x_4632:
        /* <DEDUP_REMOVED lines=13> */
.L_x_4635:
[----:B------:R-:W-:Y:S05]  /*1170*/  BSYNC B0 ;  /* 0x0000000000007941 */ /* 0x000fea0003800000 */
.L_x_4634:
        /* <DEDUP_REMOVED lines=18> */
.L_x_4638:
[----:B------:R-:W-:-:S13]  /*12a0*/  ISETP.GE.AND P0, PT, R13, R7, PT ;  /* 0x000000070d00720c */ /* 0x000fda0003f06270 */
[----:B------:R-:W-:Y:S05]  /*12b0*/  @P0 BRA `(.L_x_4640) ;  /* 0x0000000000300947 */ /* 0x000fea0003800000 */
[----:B0-----:R-:W0:Y:S01]  /*12c0*/  LDC.64 R2, c[0x0][0x230] ;  /* 0x00008c00ff027b82 */ /* 0x001e220000000a00 */
[----:B------:R-:W-:Y:S02]  /*12d0*/  IMAD.IADD R9, R6, 0x1, R13 ;  /* 0x0000000106097824 */ /* 0x000fe400078e020d */
[----:B------:R-:W-:Y:S02]  /*12e0*/  VIADD R13, R13, 0x80 ;  /* 0x000000800d0d7836 */ /* 0x000fe40000000000 */
[----:B0-----:R-:W-:-:S05]  /*12f0*/  IMAD.WIDE.U32 R2, R9, 0x2, R2 ;  /* 0x0000000209027825 */ /* 0x001fca00078e0002 */
[----:B-----5:R1:W-:Y:S02]  /*1300*/  STG.E.U16 desc[UR4][R2.64], R12 ;  /* 0x0000000c02007986 */ /* 0x0203e4000c101504 */
.L_x_4639:
[----:B------:R-:W-:-:S13]  /*1310*/  ISETP.GE.AND P0, PT, R13, R7, PT ;  /* 0x000000070d00720c */ /* 0x000fda0003f06270 */
[----:B------:R-:W-:Y:S05]  /*1320*/  @P0 BRA `(.L_x_4641) ;  /* 0x0000000000340947 */ /* 0x000fea0003800000 */
[----:B01----:R-:W0:Y:S01]  /*1330*/  LDC.64 R2, c[0x0][0x230] ;  /* 0x00008c00ff027b82 */ /* 0x003e220000000a00 */
[----:B------:R-:W-:Y:S01]  /*1340*/  IMAD.IADD R9, R6, 0x1, R13 ;  /* 0x0000000106097824 */ /* 0x000fe200078e020d */
[----:B------:R-:W-:-:S03]  /*1350*/  IADD3 R13, R13, 0x80, RZ ;  /* 0x000000800d0d7810 */ /* 0x000fc60007ffe0ff */
[----:B0-----:R-:W-:-:S05]  /*1360*/  IMAD.WIDE.U32 R2, R9, 0x2, R2 ;  /* 0x0000000209027825 */ /* 0x001fca00078e0002 */
[----:B------:R1:W-:Y:S02]  /*1370*/  STG.E.U16 desc[UR4][R2.64], R4 ;  /* 0x0000000402007986 */ /* 0x0003e4000c101504 */
.L_x_4640:
        /* <DEDUP_REMOVED lines=8> */
.L_x_4641:
[----:B------:R-:W-:Y:S05]  /*1400*/  BSYNC B1 ;  /* 0x0000000000017941 */ /* 0x000fea0003800000 */
.L_x_4637:
[----:B------:R-:W-:-:S13]  /*1410*/  ISETP.GE.AND P0, PT, R13, R7, PT ;  /* 0x000000070d00720c */ /* 0x000fda0003f06270 */
[----:B012---:R-:W0:Y:S01]  /*1420*/  @!P0 LDC.64 R2, c[0x0][0x230] ;  /* 0x00008c00ff028b82 */ /* 0x007e220000000a00 */
[----:B------:R-:W-:Y:S02]  /*1430*/  @!P0 IMAD.IADD R9, R6, 0x1, R13 ;  /* 0x0000000106098824 */ /* 0x000fe400078e020d */
[----:B------:R-:W-:Y:S02]  /*1440*/  @!P0 VIADD R13, R13, 0x80 ;  /* 0x000000800d0d8836 */ /* 0x000fe40000000000 */
[----:B0-----:R-:W-:-:S05]  /*1450*/  @!P0 IMAD.WIDE.U32 R2, R9, 0x2, R2 ;  /* 0x0000000209028825 */ /* 0x001fca00078e0002 */
[----:B------:R2:W-:Y:S02]  /*1460*/  @!P0 STG.E.U16 desc[UR4][R2.64], R8 ;  /* 0x0000000802008986 */ /* 0x0005e4000c101504 */
.L_x_4642:
[----:B------:R-:W-:Y:S05]  /*1470*/  BSYNC B0 ;  /* 0x0000000000007941 */ /* 0x000fea0003800000 */
.L_x_4636:
        /* <DEDUP_REMOVED lines=8> */
.L_x_4643:
        /* <DEDUP_REMOVED lines=16> */
.L_x_6637:


//--------------------- .text._ZN2at6native29vectorized_elementwise_kernelILi8EZZZNS0_66_GLOBAL__N__a0cfb035_28_ActivationHardswishKernel_cu_f5210f67_355216hardswish_kernelERNS_14TensorIteratorEENKUlvE_clEvENKUlvE2_clEvEUlN3c108BFloat16EE_St5arrayIPcLm2EEEEviT0_T1_ --------------------------
	.section	.text._ZN2at6native29vectorized_elementwise_kernelILi8EZZZNS0_66_GLOBAL__N__a0cfb035_28_ActivationHardswishKernel_cu_f5210f67_355216hardswish_kernelERNS_14TensorIteratorEENKUlvE_clEvENKUlvE2_clEvEUlN3c108BFloat16EE_St5arrayIPcLm2EEEEviT0_T1_,"ax",@progbits
	.align	128
        .global         _ZN2at6native29vectorized_elementwise_kernelILi8EZZZNS0_66_GLOBAL__N__a0cfb035_28_ActivationHardswishKernel_cu_f5210f67_355216hardswish_kernelERNS_14TensorIteratorEENKUlvE_clEvENKUlvE2_clEvEUlN3c108BFloat16EE_St5arrayIPcLm2EEEEviT0_T1_
        .type           _ZN2at6native29vectorized_elementwise_kernelILi8EZZZNS0_66_GLOBAL__N__a0cfb035_28_ActivationHardswishKernel_cu_f5210f67_355216hardswish_kernelERNS_14TensorIteratorEENKUlvE_clEvENKUlvE2_clEvEUlN3c108BFloat16EE_St5arrayIPcLm2EEEEviT0_T1_,@function
        .size           _ZN2at6native29vectorized_elementwise_kernelILi8EZZZNS0_66_GLOBAL__N__a0cfb035_28_ActivationHardswishKernel_cu_f5210f67_355216hardswish_kernelERNS_14TensorIteratorEENKUlvE_clEvENKUlvE2_clEvEUlN3c108BFloat16EE_St5arrayIPcLm2EEEEviT0_T1_,(.L_x_6638 - _ZN2at6native29vectorized_elementwise_kernelILi8EZZZNS0_66_GLOBAL__N__a0cfb035_28_ActivationHardswishKernel_cu_f5210f67_355216hardswish_kernelERNS_14TensorIteratorEENKUlvE_clEvENKUlvE2_clEvEUlN3c108BFloat16EE_St5arrayIPcLm2EEEEviT0_T1_)
        .other          _ZN2at6native29vectorized_elementwise_kernelILi8EZZZNS0_66_GLOBAL__N__a0cfb035_28_ActivationHardswishKernel_cu_f5210f67_355216hardswish_kernelERNS_14TensorIteratorEENKUlvE_clEvENKUlvE2_clEvEUlN3c108BFloat16EE_St5arrayIPcLm2EEEEviT0_T1_,@"STO_CUDA_ENTRY STV_DEFAULT"
_ZN2at6native29vectorized_elementwise_kernelILi8EZZZNS0_66_GLOBAL__N__a0cfb035_28_ActivationHardswishKernel_cu_f5210f67_355216hardswish_kernelERNS_14TensorIteratorEENKUlvE_clEvENKUlvE2_clEvEUlN3c108BFloat16EE_St5arrayIPcLm2EEEEviT0_T1_:
.text._ZN2at6native29vectorized_elementwise_kernelILi8EZZZNS0_66_GLOBAL__N__a0cfb035_28_ActivationHardswishKernel_cu_f5210f67_355216hardswish_kernelERNS_14TensorIteratorEENKUlvE_clEvENKUlvE2_clEvEUlN3c108BFloat16EE_St5arrayIPcLm2EEEEviT0_T1_:
        /* <DEDUP_REMOVED lines=14> */
[----:B------:R-:W2:Y:S02]  /*00e0*/  LDG.E.128 R8, desc[UR4][R2.64] ;  /* 0x0000000402087981 */ /* 0x000ea4000c1e1d00 */
[C---:B--2---:R-:W-:Y:S01]  /*00f0*/  IMAD.U32 R4, R8.reuse, 0x10000, RZ ;  /* 0x0001000008047824 */ /* 0x044fe200078e00ff */
[----:B------:R-:W-:Y:S01]  /*0100*/  PRMT R12, R8, 0x7632, R12 ;  /* 0x00007632080c7816 */ /* 0x000fe2000000000c */
[----:B------:R-:W-:Y:S01]  /*0110*/  IMAD.U32 R7, R9, 0x10000, RZ ;  /* 0x0001000009077824 */ /* 0x000fe200078e00ff */
[----:B------:R-:W-:Y:S01]  /*0120*/  PRMT R8, R11, 0x7632, R8 ;  /* 0x000076320b087816 */ /* 0x000fe20000000008 */
[----:B------:R-:W-:Y:S02]  /*0130*/  IMAD.U32 R14, R10, 0x10000, RZ ;  /* 0x000100000a0e7824 */ /* 0x000fe400078e00ff */
[----:B------:R-:W-:Y:S01]  /*0140*/  FADD.FTZ R5, R4, 3 ;  /* 0x4040000004057421 */ /* 0x000fe20000010000 */
[----:B------:R-:W-:Y:S01]  /*0150*/  FADD.FTZ R13, R7, 3 ;  /* 0x40400000070d7421 */ /* 0x000fe20000010000 */
[----:B------:R-:W-:Y:S01]  /*0160*/  PRMT R10, R9, 0x7632, R10 ;  /* 0x00007632090a7816 */ /* 0x000fe2000000000a */
[----:B------:R-:W-:Y:S01]  /*0170*/  FADD.FTZ R15, R14, 3 ;  /* 0x404000000e0f7421 */ /* 0x000fe20000010000 */
[----:B------:R-:W-:Y:S01]  /*0180*/  IMAD.U32 R11, R11, 0x10000, RZ ;  /* 0x000100000b0b7824 */ /* 0x000fe200078e00ff */
[----:B------:R-:W-:Y:S01]  /*0190*/  FSETP.GEU.FTZ.AND P0, PT, R5, UR6, PT ;  /* 0x0000000605007c0b */ /* 0x000fe2000bf1e000 */
[----:B------:R-:W-:Y:S01]  /*01a0*/  IMAD.U32 R12, R12, 0x10000, RZ ;  /* 0x000100000c0c7824 */ /* 0x000fe200078e00ff */
[----:B------:R-:W-:Y:S01]  /*01b0*/  FSETP.GEU.FTZ.AND P1, PT, R13, UR6, PT ;  /* 0x000000060d007c0b */ /* 0x000fe2000bf3e000 */
[----:B------:R-:W-:Y:S01]  /*01c0*/  FADD.FTZ R16, R11, 3 ;  /* 0x404000000b107421 */ /* 0x000fe20000010000 */
[----:B------:R-:W-:Y:S01]  /*01d0*/  FSETP.GEU.FTZ.AND P2, PT, R15, UR6, PT ;  /* 0x000000060f007c0b */ /* 0x000fe2000bf5e000 */
[----:B------:R-:W-:Y:S01]  /*01e0*/  IMAD.U32 R8, R8, 0x10000, RZ ;  /* 0x0001000008087824 */ /* 0x000fe200078e00ff */
[----:B------:R-:W-:-:S02]  /*01f0*/  FSEL R5, R5, UR6, P0 ;  /* 0x0000000605057c08 */ /* 0x000fc40008000000 */
[----:B------:R-:W-:Y:S01]  /*0200*/  FSEL R13, R13, UR6, P1 ;  /* 0x000000060d0d7c08 */ /* 0x000fe20008800000 */
[----:B------:R-:W-:Y:S01]  /*0210*/  FADD.FTZ R18, R8, 3 ;  /* 0x4040000008127421 */ /* 0x000fe20000010000 */
[----:B------:R-:W-:Y:S02]  /*0220*/  FSEL R15, R15, UR6, P2 ;  /* 0x000000060f0f7c08 */ /* 0x000fe40009000000 */
[----:B------:R-:W-:Y:S02]  /*0230*/  FSETP.GT.FTZ.AND P0, PT, R5, UR7, PT ;  /* 0x0000000705007c0b */ /* 0x000fe4000bf14000 */
[----:B------:R-:W-:Y:S02]  /*0240*/  FSETP.GT.FTZ.AND P1, PT, R13, UR7, PT ;  /* 0x000000070d007c0b */ /* 0x000fe4000bf34000 */
[----:B------:R-:W-:Y:S02]  /*0250*/  FSETP.GT.FTZ.AND P2, PT, R15, UR7, PT ;  /* 0x000000070f007c0b */ /* 0x000fe4000bf54000 */
[C---:B------:R-:W-:Y:S01]  /*0260*/  PRMT R9, R10.reuse, 0x7632, R9 ;  /* 0x000076320a097816 */ /* 0x040fe20000000009 */
[----:B------:R-:W-:Y:S01]  /*0270*/  IMAD.U32 R10, R10, 0x10000, RZ ;  /* 0x000100000a0a7824 */ /* 0x000fe200078e00ff */
[----:B------:R-:W-:-:S02]  /*0280*/  FSEL R5, R5, UR7, !P0 ;  /* 0x0000000705057c08 */ /* 0x000fc4000c000000 */
[----:B------:R-:W-:Y:S01]  /*0290*/  FSEL R2, R13, UR7, !P1 ;  /* 0x000000070d027c08 */ /* 0x000fe2000c800000 */
[----:B------:R-:W-:Y:S01]  /*02a0*/  FADD.FTZ R13, R12, 3 ;  /* 0x404000000c0d7421 */ /* 0x000fe20000010000 */
[----:B------:R-:W-:Y:S01]  /*02b0*/  FSEL R15, R15, UR7, !P2 ;  /* 0x000000070f0f7c08 */ /* 0x000fe2000d000000 */
[----:B------:R-:W-:Y:S01]  /*02c0*/  FMUL.FTZ R4, R4, R5 ;  /* 0x0000000504047220 */ /* 0x000fe20000410000 */
[----:B------:R-:W-:Y:S01]  /*02d0*/  SHF.L.U32 R9, R9, 0x10, RZ ;  /* 0x0000001009097819 */ /* 0x000fe200000006ff */
[----:B------:R-:W-:Y:S01]  /*02e0*/  FMUL.FTZ R5, R7, R2 ;  /* 0x0000000207057220 */ /* 0x000fe20000410000 */
[----:B------:R-:W-:Y:S01]  /*02f0*/  FSETP.GEU.FTZ.AND P3, PT, R16, UR6, PT ;  /* 0x0000000610007c0b */ /* 0x000fe2000bf7e000 */
[----:B------:R-:W-:Y:S01]  /*0300*/  FMUL.FTZ R7, R14, R15 ;  /* 0x0000000f0e077220 */ /* 0x000fe20000410000 */
[----:B------:R-:W-:Y:S01]  /*0310*/  FADD.FTZ R14, R10, 3 ;  /* 0x404000000a0e7421 */ /* 0x000fe20000010000 */
[----:B------:R-:W0:Y:S01]  /*0320*/  LDC.64 R2, c[0x0][0x230] ;  /* 0x00008c00ff027b82 */ /* 0x000e220000000a00 */
[----:B------:R-:W-:Y:S01]  /*0330*/  FADD.FTZ R15, R9, 3 ;  /* 0x40400000090f7421 */ /* 0x000fe20000010000 */
[----:B------:R-:W-:Y:S01]  /*0340*/  FSEL R17, R16, UR6, P3 ;  /* 0x0000000610117c08 */ /* 0x000fe20009800000 */
[----:B------:R-:W-:Y:S01]  /*0350*/  FMUL.FTZ R5, R5, 0.16666667163372039795 ;  /* 0x3e2aaaab05057820 */ /* 0x000fe20000410000 */
[----:B------:R-:W-:Y:S01]  /*0360*/  FSETP.GEU.FTZ.AND P1, PT, R14, UR6, PT ;  /* 0x000000060e007c0b */ /* 0x000fe2000bf3e000 */
[----:B------:R-:W-:Y:S01]  /*0370*/  FMUL.FTZ R7, R7, 0.16666667163372039795 ;  /* 0x3e2aaaab07077820 */ /* 0x000fe20000410000 */
[----:B------:R-:W-:Y:S01]  /*0380*/  FSETP.GEU.FTZ.AND P2, PT, R15, UR6, PT ;  /* 0x000000060f007c0b */ /* 0x000fe2000bf5e000 */
[----:B------:R-:W-:Y:S01]  /*0390*/  FMUL.FTZ R4, R4, 0.16666667163372039795 ;  /* 0x3e2aaaab04047820 */ /* 0x000fe20000410000 */
[----:B------:R-:W-:-:S02]  /*03a0*/  FSETP.GEU.FTZ.AND P0, PT, R13, UR6, PT ;  /* 0x000000060d007c0b */ /* 0x000fc4000bf1e000 */
[----:B------:R-:W-:Y:S02]  /*03b0*/  FSETP.GEU.FTZ.AND P4, PT, R18, UR6, PT ;  /* 0x0000000612007c0b */ /* 0x000fe4000bf9e000 */
[----:B------:R-:W-:Y:S02]  /*03c0*/  FSEL R14, R14, UR6, P1 ;  /* 0x000000060e0e7c08 */ /* 0x000fe40008800000 */
[----:B------:R-:W-:Y:S02]  /*03d0*/  FSEL R16, R15, UR6, P2 ;  /* 0x000000060f107c08 */ /* 0x000fe40009000000 */
[----:B------:R-:W-:Y:S02]  /*03e0*/  FSETP.GT.FTZ.AND P3, PT, R17, UR7, PT ;  /* 0x0000000711007c0b */ /* 0x000fe4000bf74000 */
[----:B------:R-:W-:Y:S02]  /*03f0*/  FSEL R13, R13, UR6, P0 ;  /* 0x000000060d0d7c08 */ /* 0x000fe40008000000 */
[----:B------:R-:W-:-:S02]  /*0400*/  FSEL R19, R18, UR6, P4 ;  /* 0x0000000612137c08 */ /* 0x000fc4000a000000 */
[----:B------:R-:W-:Y:S02]  /*0410*/  FSETP.GT.FTZ.AND P1, PT, R14, UR7, PT ;  /* 0x000000070e007c0b */ /* 0x000fe4000bf34000 */
[----:B------:R-:W-:Y:S01]  /*0420*/  FSETP.GT.FTZ.AND P2, PT, R16, UR7, PT ;  /* 0x0000000710007c0b */ /* 0x000fe2000bf54000 */
[----:B0-----:R-:W-:Y:S01]  /*0430*/  IMAD.WIDE.U32 R2, R6, 0x2, R2 ;  /* 0x0000000206027825 */ /* 0x001fe200078e0002 */
[----:B------:R-:W-:Y:S02]  /*0440*/  FSEL R18, R17, UR7, !P3 ;  /* 0x0000000711127c08 */ /* 0x000fe4000d800000 */
[----:B------:R-:W-:Y:S02]  /*0450*/  FSETP.GT.FTZ.AND P0, PT, R13, UR7, PT ;  /* 0x000000070d007c0b */ /* 0x000fe4000bf14000 */
[----:B------:R-:W-:Y:S01]  /*0460*/  FSETP.GT.FTZ.AND P3, PT, R19, UR7, PT ;  /* 0x0000000713007c0b */ /* 0x000fe2000bf74000 */
[----:B------:R-:W-:Y:S01]  /*0470*/  FMUL.FTZ R18, R11, R18 ;  /* 0x000000120b127220 */ /* 0x000fe20000410000 */
[----:B------:R-:W-:Y:S01]  /*0480*/  FSEL R15, R14, UR7, !P1 ;  /* 0x000000070e0f7c08 */ /* 0x000fe2000c800000 */
[----:B------:R-:W-:Y:S01]  /*0490*/  IMAD.WIDE R2, R0, 0x10, R2 ;  /* 0x0000001000027825 */ /* 0x000fe200078e0202 */
[----:B------:R-:W-:-:S03]  /*04a0*/  FSEL R16, R16, UR7, !P2 ;  /* 0x0000000710107c08 */ /* 0x000fc6000d000000 */
[----:B------:R-:W-:Y:S01]  /*04b0*/  FMUL.FTZ R18, R18, 0.16666667163372039795 ;  /* 0x3e2aaaab12127820 */ /* 0x000fe20000410000 */
[----:B------:R-:W-:Y:S01]  /*04c0*/  FSEL R13, R13, UR7, !P0 ;  /* 0x000000070d0d7c08 */ /* 0x000fe2000c000000 */
[----:B------:R-:W-:Y:S01]  /*04d0*/  FMUL.FTZ R15, R10, R15 ;  /* 0x0000000f0a0f7220 */ /* 0x000fe20000410000 */
[----:B------:R-:W-:Y:S01]  /*04e0*/  FSEL R19, R19, UR7, !P3 ;  /* 0x0000000713137c08 */ /* 0x000fe2000d800000 */
[----:B------:R-:W-:Y:S02]  /*04f0*/  FMUL.FTZ R16, R9, R16 ;  /* 0x0000001009107220 */ /* 0x000fe40000410000 */
[----:B------:R-:W-:Y:S01]  /*0500*/  FMUL.FTZ R13, R12, R13 ;  /* 0x0000000d0c0d7220 */ /* 0x000fe20000410000 */
[----:B------:R-:W-:Y:S01]  /*0510*/  FMUL.FTZ R6, R15, 0.16666667163372039795 ;  /* 0x3e2aaaab0f067820 */ /* 0x000fe20000410000 */
[----:B------:R-:W-:Y:S01]  /*0520*/  FMUL.FTZ R19, R8, R19 ;  /* 0x0000001308137220 */ /* 0x000fe20000410000 */
[----:B------:R-:W-:Y:S01]  /*0530*/  FMUL.FTZ R16, R16, 0.16666667163372039795 ;  /* 0x3e2aaaab10107820 */ /* 0x000fe20000410000 */
[----:B------:R-:W-:-:S02]  /*0540*/  FMUL.FTZ R13, R13, 0.16666667163372039795 ;  /* 0x3e2aaaab0d0d7820 */ /* 0x000fc40000410000 */
[----:B------:R-:W-:Y:S01]  /*0550*/  FMUL.FTZ R19, R19, 0.16666667163372039795 ;  /* 0x3e2aaaab13137820 */ /* 0x000fe20000410000 */
[----:B------:R-:W-:Y:S02]  /*0560*/  F2FP.BF16.F32.PACK_AB R5, R6, R5 ;  /* 0x000000050605723e */ /* 0x000fe400000010ff */
[----:B------:R-:W-:Y:S02]  /*0570*/  F2FP.BF16.F32.PACK_AB R6, R16, R7 ;  /* 0x000000071006723e */ /* 0x000fe400000010ff */
[----:B------:R-:W-:Y:S02]  /*0580*/  F2FP.BF16.F32.PACK_AB R4, R13, R4 ;  /* 0x000000040d04723e */ /* 0x000fe400000010ff */
[----:B------:R-:W-:-:S05]  /*0590*/  F2FP.BF16.F32.PACK_AB R7, R19, R18 ;  /* 0x000000121307723e */ /* 0x000fca00000010ff */
[----:B------:R-:W-:Y:S01]  /*05a0*/  STG.E.128 desc[UR4][R2.64], R4 ;  /* 0x0000000402007986 */ /* 0x000fe2000c101d04 */
[----:B------:R-:W-:Y:S05]  /*05b0*/  EXIT ;  /* 0x000000000000794d */ /* 0x000fea0003800000 */
.L_x_4644:
        /* <DEDUP_REMOVED lines=82> */
.L_x_4646:
[----:B------:R-:W-:Y:S05]  /*0ae0*/  BSYNC B0 ;  /* 0x0000000000007941 */ /* 0x000fea0003800000 */
.L_x_4645:
        /* <DEDUP_REMOVED lines=15> */
.L_x_4648:
[----:B------:R-:W-:Y:S05]  /*0be0*/  BSYNC B0 ;  /* 0x0000000000007941 */ /* 0x000fea0003800000 */
.L_x_4647:
        /* <DEDUP_REMOVED lines=16> */
.L_x_4650:
[----:B------:R-:W-:Y:S05]  /*0cf0*/  BSYNC B0 ;  /* 0x0000000000007941 */ /* 0x000fea0003800000 */
.L_x_4649:
        /* <DEDUP_REMOVED lines=13> */
.L_x_4652:
[----:B------:R-:W-:Y:S05]  /*0dd0*/  BSYNC B0 ;  /* 0x0000000000007941 */ /* 0x000fea0003800000 */
.L_x_4651:
        /* <DEDUP_REMOVED lines=13> */
.L_x_4654:
[----:B------:R-:W-:Y:S05]  /*0eb0*/  BSYNC B0 ;  /* 0x0000000000007941 */ /* 0x000fea0003800000 */
.L_x_4653:
        /* <DEDUP_REMOVED lines=13> */
.L_x_4656:
[----:B------:R-:W-:Y:S05]  /*0f90*/  BSYNC B0 ;  /* 0x0000000000007941 */ /* 0x000fea0003800000 */
.L_x_4655:
        /* <DEDUP_REMOVED lines=13> */
.L_x_4658:
[----:B------:R-:W-:Y:S05]  /*1070*/  BSYNC B0 ;  /* 0x0000000000007941 */ /* 0x000fea0003800000 */
.L_x_4657:
        /* <DEDUP_REMOVED lines=13> */
.L_x_4660:
[----:B------:R-:W-:Y:S05]  /*1150*/  BSYNC B0 ;  /* 0x0000000000007941 */ /* 0x000fea0003800000 */
.L_x_4659:
        /* <DEDUP_REMOVED lines=18> */
.L_x_4663:
[----:B------:R-:W-:-:S13]  /*1280*/  ISETP.GE.AND P0, PT, R13, R7, PT ;  /* 0x000000070d00720c */ /* 0x000fda0003f06270 */
[----:B------:R-:W-:Y:S05]  /*1290*/  @P0 BRA `(.L_x_4665) ;  /* 0x0000000000300947 */ /* 0x000fea0003800000 */
[----:B0-----:R-:W0:Y:S01]  /*12a0*/  LDC.64 R2, c[0x0][0x230] ;  /* 0x00008c00ff027b82 */ /* 0x001e220000000a00 */
[----:B------:R-:W-:Y:S02]  /*12b0*/  IMAD.IADD R9, R6, 0x1, R13 ;  /* 0x0000000106097824 */ /* 0x000fe400078e020d */
[----:B------:R-:W-:Y:S02]  /*12c0*/  VIADD R13, R13, 0x80 ;  /* 0x000000800d0d7836 */ /* 0x000fe40000000000 */
[----:B0-----:R-:W-:-:S05]  /*12d0*/  IMAD.WIDE.U32 R2, R9, 0x2, R2 ;  /* 0x0000000209027825 */ /* 0x001fca00078e0002 */
[----:B-----5:R1:W-:Y:S02]  /*12e0*/  STG.E.U16 desc[UR4][R2.64], R12 ;  /* 0x0000000c02007986 */ /* 0x0203e4000c101504 */
.L_x_4664:
[----:B------:R-:W-:-:S13]  /*12f0*/  ISETP.GE.AND P0, PT, R13, R7, PT ;  /* 0x000000070d00720c */ /* 0x000fda0003f06270 */
[----:B------:R-:W-:Y:S05]  /*1300*/  @P0 BRA `(.L_x_4666) ;  /* 0x0000000000340947 */ /* 0x000fea0003800000 */
[----:B01----:R-:W0:Y:S01]  /*1310*/  LDC.64 R2, c[0x0][0x230] ;  /* 0x00008c00ff027b82 */ /* 0x003e220000000a00 */
[----:B------:R-:W-:Y:S01]  /*1320*/  IMAD.IADD R9, R6, 0x1, R13 ;  /* 0x0000000106097824 */ /* 0x000fe200078e020d */
[----:B------:R-:W-:-:S03]  /*1330*/  IADD3 R13, R13, 0x80, RZ ;  /* 0x000000800d0d7810 */ /* 0x000fc60007ffe0ff */
[----:B0-----:R-:W-:-:S05]  /*1340*/  IMAD.WIDE.U32 R2, R9, 0x2, R2 ;  /* 0x0000000209027825 */ /* 0x001fca00078e0002 */
[----:B------:R1:W-:Y:S02]  /*1350*/  STG.E.U16 desc[UR4][R2.64], R4 ;  /* 0x0000000402007986 */ /* 0x0003e4000c101504 */
.L_x_4665:
        /* <DEDUP_REMOVED lines=8> */
.L_x_4666:
[----:B------:R-:W-:Y:S05]  /*13e0*/  BSYNC B1 ;  /* 0x0000000000017941 */ /* 0x000fea0003800000 */
.L_x_4662:
[----:B------:R-:W-:-:S13]  /*13f0*/  ISETP.GE.AND P0, PT, R13, R7, PT ;  /* 0x000000070d00720c */ /* 0x000fda0003f06270 */
[----:B012---:R-:W0:Y:S01]  /*1400*/  @!P0 LDC.64 R2, c[0x0][0x230] ;  /* 0x00008c00ff028b82 */ /* 0x007e220000000a00 */
[----:B------:R-:W-:Y:S02]  /*1410*/  @!P0 IMAD.IADD R9, R6, 0x1, R13 ;  /* 0x0000000106098824 */ /* 0x000fe400078e020d */
[----:B------:R-:W-:Y:S02]  /*1420*/  @!P0 VIADD R13, R13, 0x80 ;  /* 0x000000800d0d8836 */ /* 0x000fe40000000000 */
[----:B0-----:R-:W-:-:S05]  /*1430*/  @!P0 IMAD.WIDE.U32 R2, R9, 0x2, R2 ;  /* 0x0000000209028825 */ /* 0x001fca00078e0002 */
[----:B------:R2:W-:Y:S02]  /*1440*/  @!P0 STG.E.U16 desc[UR4][R2.64], R8 ;  /* 0x0000000802008986 */ /* 0x0005e4000c101504 */
.L_x_4667:
[----:B------:R-:W-:Y:S05]  /*1450*/  BSYNC B0 ;  /* 0x0000000000007941 */ /* 0x000fea0003800000 */
.L_x_4661:
        /* <DEDUP_REMOVED lines=8> */
.L_x_4668:
        /* <DEDUP_REMOVED lines=10> */
.L_x_6638:


//--------------------- .text._ZN2at6native18elementwise_kernelILi128ELi4EZNS0_15gpu_kernel_implIZZZNS0_66_GLOBAL__N__a0cfb035_28_ActivationHardswishKernel_cu_f5210f67_355216hardswish_kernelERNS_14TensorIteratorEENKUlvE_clEvENKUlvE1_clEvEUlN3c104HalfEE_EEvRNS_18TensorIteratorBaseERKT_EUliE_EEviT1_ --------------------------
	.section	.text._ZN2at6native18elementwise_kernelILi128ELi4EZNS0_15gpu_kernel_implIZZZNS0_66_GLOBAL__N__a0cfb035_28_ActivationHardswishKernel_cu_f5210f67_355216hardswish_kernelERNS_14TensorIteratorEENKUlvE_clEvENKUlvE1_clEvEUlN3c104HalfEE_EEvRNS_18TensorIteratorBaseERKT_EUliE_EEviT1_,"ax",@progbits
	.align	128
        .global         _ZN2at6native18elementwise_kernelILi128ELi4EZNS0_15gpu_kernel_implIZZZNS0_66_GLOBAL__N__a0cfb035_28_ActivationHardswishKernel_cu_f5210f67_355216hardswish_kernelERNS_14TensorIteratorEENKUlvE_clEvENKUlvE1_clEvEUlN3c104HalfEE_EEvRNS_18TensorIteratorBaseERKT_EUliE_EEviT1_
        .type           _ZN2at6native18elementwise_kernelILi128ELi4EZNS0_15gpu_kernel_implIZZZNS0_66_GLOBAL__N__a0cfb035_28_ActivationHardswishKernel_cu_f5210f67_355216hardswish_kernelERNS_14TensorIteratorEENKUlvE_clEvENKUlvE1_clEvEUlN3c104HalfEE_EEvRNS_18TensorIteratorBaseERKT_EUliE_EEviT1_,@function
        .size           _ZN2at6native18elementwise_kernelILi128ELi4EZNS0_15gpu_kernel_implIZZZNS0_66_GLOBAL__N__a0cfb035_28_ActivationHardswishKernel_cu_f5210f67_355216hardswish_kernelERNS_14TensorIteratorEENKUlvE_clEvENKUlvE1_clEvEUlN3c104HalfEE_EEvRNS_18TensorIteratorBaseERKT_EUliE_EEviT1_,(.L_x_6639 - _ZN2at6native18elementwise_kernelILi128ELi4EZNS0_15gpu_kernel_implIZZZNS0_66_GLOBAL__N__a0cfb035_28_ActivationHardswishKernel_cu_f5210f67_355216hardswish_kernelERNS_14TensorIteratorEENKUlvE_clEvENKUlvE1_clEvEUlN3c104HalfEE_EEvRNS_18TensorIteratorBaseERKT_EUliE_EEviT1_)
        .other          _ZN2at6native18elementwise_kernelILi128ELi4EZNS0_15gpu_kernel_implIZZZNS0_66_GLOBAL__N__a0cfb035_28_ActivationHardswishKernel_cu_f5210f67_355216hardswish_kernelERNS_14TensorIteratorEENKUlvE_clEvENKUlvE1_clEvEUlN3c104HalfEE_EEvRNS_18TensorIteratorBaseERKT_EUliE_EEviT1_,@"STO_CUDA_ENTRY STV_DEFAULT"
_ZN2at6native18elementwise_kernelILi128ELi4EZNS0_15gpu_kernel_implIZZZNS0_66_GLOBAL__N__a0cfb035_28_ActivationHardswishKernel_cu_f5210f67_355216hardswish_kernelERNS_14TensorIteratorEENKUlvE_clEvENKUlvE1_clEvEUlN3c104HalfEE_EEvRNS_18TensorIteratorBaseERKT_EUliE_EEviT1_:
.text._ZN2at6native18elementwise_kernelILi128ELi4EZNS0_15gpu_kernel_implIZZZNS0_66_GLOBAL__N__a0cfb035_28_ActivationHardswishKernel_cu_f5210f67_355216hardswish_kernelERNS_14TensorIteratorEENKUlvE_clEvENKUlvE1_clEvEUlN3c104HalfEE_EEvRNS_18TensorIteratorBaseERKT_EUliE_EEviT1_:
        /* <DEDUP_REMOVED lines=315> */
.L_x_4671:
        /* <DEDUP_REMOVED lines=22> */
.L_x_4675:
[----:B------:R-:W2:Y:S02]  /*1510*/  LDG.E.U8 R2, desc[UR36][R2.64] ;  /* 0x0000002402027981 */ /* 0x000ea4000c1e1100 */
[----:B--2---:R-:W-:-:S04]  /*1520*/  I2FP.F32.U32 R0, R2 ;  /* 0x0000000200007245 */ /* 0x004fc80000201000 */
[----:B------:R-:W-:Y:S01]  /*1530*/  F2FP.F16.F32.PACK_AB R0, RZ, R0 ;  /* 0x00000000ff00723e */ /* 0x000fe200000000ff */
[----:B------:R-:W-:Y:S06]  /*1540*/  BRA `(.L_x_4677) ;  /* 0x0000000c00887947 */ /* 0x000fec0003800000 */
.L_x_4674:
        /* <DEDUP_REMOVED lines=10> */
.L_x_4679:
[----:B------:R-:W2:Y:S02]  /*15f0*/  LDG.E R2, desc[UR36][R2.64] ;  /* 0x0000002402027981 */ /* 0x000ea4000c1e1900 */
[----:B--2---:R-:W-:-:S04]  /*1600*/  I2FP.F32.S32 R0, R2 ;  /* 0x0000000200007245 */ /* 0x004fc80000201400 */
[----:B------:R-:W-:Y:S01]  /*1610*/  F2FP.F16.F32.PACK_AB R0, RZ, R0 ;  /* 0x00000000ff00723e */ /* 0x000fe200000000ff */
[----:B------:R-:W-:Y:S06]  /*1620*/  BRA `(.L_x_4677) ;  /* 0x0000000c00507947 */ /* 0x000fec0003800000 */
.L_x_4678:
[----:B------:R-:W2:Y:S02]  /*1630*/  LDG.E.U16 R2, desc[UR36][R2.64] ;  /* 0x0000002402027981 */ /* 0x000ea4000c1e1500 */
[----:B--2---:R-:W0:Y:S02]  /*1640*/  I2F.S16 R0, R2 ;  /* 0x0000000200007306 */ /* 0x004e240000101400 */
[----:B0-----:R-:W-:Y:S01]  /*1650*/  F2FP.F16.F32.PACK_AB R0, RZ, R0 ;  /* 0x00000000ff00723e */ /* 0x001fe200000000ff */
[----:B------:R-:W-:Y:S06]  /*1660*/  BRA `(.L_x_4677) ;  /* 0x0000000c00407947 */ /* 0x000fec0003800000 */
.L_x_4673:
        /* <DEDUP_REMOVED lines=9> */
.L_x_4681:
[----:B------:R0:W5:Y:S01]  /*1700*/  LDG.E.U16 R0, desc[UR36][R2.64] ;  /* 0x0000002402007981 */ /* 0x000162000c1e1500 */
[----:B------:R-:W-:Y:S05]  /*1710*/  BRA `(.L_x_4677) ;  /* 0x0000000c00147947 */ /* 0x000fea0003800000 */
.L_x_4680:
        /* <DEDUP_REMOVED lines=9> */
.L_x_4683:
[----:B------:R1:W5:Y:S01]  /*17b0*/  LDG.E.U16 R0, desc[UR36][R2.64] ;  /* 0x0000002402007981 */ /* 0x000362000c1e1500 */
[----:B------:R-:W-:Y:S05]  /*17c0*/  BRA `(.L_x_4677) ;  /* 0x0000000800e87947 */ /* 0x000fea0003800000 */
.L_x_4682:
        /* <DEDUP_REMOVED lines=8> */
.L_x_4672:
        /* <DEDUP_REMOVED lines=13> */
.L_x_4686:
        /* <DEDUP_REMOVED lines=8> */
.L_x_4685:
        /* <DEDUP_REMOVED lines=28> */
.L_x_4688:
        /* <DEDUP_REMOVED lines=15> */
.L_x_4687:
[----:B------:R-:W2:Y:S02]  /*1c50*/  LDG.E.U16 R0, desc[UR36][R2.64] ;  /* 0x0000002402007981 */ /* 0x000ea4000c1e1500 */
[----:B--2---:R-:W-:-:S05]  /*1c60*/  IMAD.U32 R0, R0, 0x10000, RZ ;  /* 0x0001000000007824 */ /* 0x004fca00078e00ff */
[----:B------:R-:W-:Y:S01]  /*1c70*/  F2FP.F16.F32.PACK_AB R0, RZ, R0 ;  /* 0x00000000ff00723e */ /* 0x000fe200000000ff */
[----:B------:R-:W-:Y:S06]  /*1c80*/  BRA `(.L_x_4677) ;  /* 0x0000000400b87947 */ /* 0x000fec0003800000 */
.L_x_4684:
        /* <DEDUP_REMOVED lines=12> */
.L_x_4691:
        /* <DEDUP_REMOVED lines=21> */
.L_x_4695:
[----:B------:R-:W-:Y:S05]  /*1ea0*/  BSYNC B1 ;  /* 0x0000000000017941 */ /* 0x000fea0003800000 */
.L_x_4694:
[----:B------:R-:W-:Y:S01]  /*1eb0*/  LEA R3, R0, 0x3b800000, 0x17 ;  /* 0x3b80000000037811 */ /* 0x000fe200078eb8ff */
[----:B------:R-:W-:-:S05]  /*1ec0*/  IMAD.SHL.U32 R0, R2, 0x100000, RZ ;  /* 0x0010000002007824 */ /* 0x000fca00078e00ff */
[----:B------:R-:W-:-:S07]  /*1ed0*/  LOP3.LUT R0, R3, R0, R4, 0xfe, !PT ;  /* 0x0000000003007212 */ /* 0x000fce00078efe04 */
.L_x_4693:
[----:B------:R-:W-:Y:S05]  /*1ee0*/  BSYNC B0 ;  /* 0x0000000000007941 */ /* 0x000fea0003800000 */
.L_x_4692:
[----:B------:R-:W-:Y:S01]  /*1ef0*/  F2FP.F16.F32.PACK_AB R0, RZ, R0 ;  /* 0x00000000ff00723e */ /* 0x000fe200000000ff */
[----:B------:R-:W-:Y:S06]  /*1f00*/  BRA `(.L_x_4677) ;  /* 0x0000000400187947 */ /* 0x000fec0003800000 */
.L_x_4690:
        /* <DEDUP_REMOVED lines=21> */
.L_x_4699:
[----:B------:R-:W-:Y:S05]  /*2060*/  BSYNC B1 ;  /* 0x0000000000017941 */ /* 0x000fea0003800000 */
.L_x_4698:
[----:B------:R-:W-:Y:S01]  /*2070*/  LEA R3, R0, 0x37800000, 0x17 ;  /* 0x3780000000037811 */ /* 0x000fe200078eb8ff */
[----:B------:R-:W-:-:S05]  /*2080*/  IMAD.SHL.U32 R0, R2, 0x200000, RZ ;  /* 0x0020000002007824 */ /* 0x000fca00078e00ff */
[----:B------:R-:W-:-:S07]  /*2090*/  LOP3.LUT R0, R3, R0, R4, 0xfe, !PT ;  /* 0x0000000003007212 */ /* 0x000fce00078efe04 */
.L_x_4697:
[----:B------:R-:W-:Y:S05]  /*20a0*/  BSYNC B0 ;  /* 0x0000000000007941 */ /* 0x000fea0003800000 */
.L_x_4696:
[----:B------:R-:W-:Y:S01]  /*20b0*/  F2FP.F16.F32.PACK_AB R0, RZ, R0 ;  /* 0x00000000ff00723e */ /* 0x000fe200000000ff */
[----:B------:R-:W-:Y:S06]  /*20c0*/  BRA `(.L_x_4677) ;  /* 0x0000000000a87947 */ /* 0x000fec0003800000 */
.L_x_4689:
        /* <DEDUP_REMOVED lines=14> */
.L_x_4703:
[----:B------:R-:W-:Y:S05]  /*21b0*/  BSYNC B0 ;  /* 0x0000000000007941 */ /* 0x000fea0003800000 */
.L_x_4702:
[----:B------:R-:W-:Y:S01]  /*21c0*/  F2FP.F16.F32.PACK_AB R0, RZ, R0 ;  /* 0x00000000ff00723e */ /* 0x000fe200000000ff */
[----:B------:R-:W-:Y:S06]  /*21d0*/  BRA `(.L_x_4677) ;  /* 0x0000000000647947 */ /* 0x000fec0003800000 */
.L_x_4676:
        /* <DEDUP_REMOVED lines=16> */
.L_x_4704:
[----:B------:R-:W-:Y:S01]  /*22e0*/  PRMT R0, RZ, 0x7610, R0 ;  /* 0x00007610ff007816 */ /* 0x000fe20000000000 */
[----:B------:R-:W-:Y:S06]  /*22f0*/  BRA `(.L_x_4677) ;  /* 0x00000000001c7947 */ /* 0x000fec0003800000 */
.L_x_4701:
[----:B------:R-:W2:Y:S02]  /*2300*/  LDG.E.64 R2, desc[UR36][R2.64] ;  /* 0x0000002402027981 */ /* 0x000ea4000c1e1b00 */
[----:B--2---:R-:W0:Y:S02]  /*2310*/  I2F.U64 R0, R2 ;  /* 0x0000000200007312 */ /* 0x004e240000301000 */
[----:B0-----:R-:W-:Y:S01]  /*2320*/  F2FP.F16.F32.PACK_AB R0, RZ, R0 ;  /* 0x00000000ff00723e */ /* 0x001fe200000000ff */
[----:B------:R-:W-:Y:S06]  /*2330*/  BRA `(.L_x_4677) ;  /* 0x00000000000c7947 */ /* 0x000fec0003800000 */
.L_x_4700:
[----:B------:R-:W2:Y:S02]  /*2340*/  LDG.E R2, desc[UR36][R2.64] ;  /* 0x0000002402027981 */ /* 0x000ea4000c1e1900 */
[----:B--2---:R-:W-:-:S04]  /*2350*/  I2FP.F32.U32 R0, R2 ;  /* 0x0000000200007245 */ /* 0x004fc80000201000 */
[----:B------:R-:W-:-:S07]  /*2360*/  F2FP.F16.F32.PACK_AB R0, RZ, R0 ;  /* 0x00000000ff00723e */ /* 0x000fce00000000ff */
.L_x_4677:
[----:B------:R-:W2:Y:S01]  /*2370*/  LDC.U8 R5, c[0x0][0x438] ;  /* 0x00010e00ff057b82 */ /* 0x000ea20000000000 */
[----:B-----5:R-:W-:Y:S01]  /*2380*/  HADD2.F32 R0, -RZ, R0.H0_H0 ;  /* 0x20000000ff007230 */ /* 0x020fe20000004100 */
[----:B------:R-:W-:-:S04]  /*2390*/  ULDC UR4, c[0x0][0x420] ;  /* 0x0001080000047ab9 */ /* 0x000fc80000000800 */
[----:B01----:R-:W-:-:S05]  /*23a0*/  FADD.FTZ R2, R0, 3 ;  /* 0x4040000000027421 */ /* 0x003fca0000010000 */
[----:B------:R-:W-:-:S04]  /*23b0*/  FSETP.GEU.FTZ.AND P0, PT, R2, UR4, PT ;  /* 0x0000000402007c0b */ /* 0x000fc8000bf1e000 */
[----:B------:R-:W-:Y:S01]  /*23c0*/  FSEL R2, R2, UR4, P0 ;  /* 0x0000000402027c08 */ /* 0x000fe20008000000 */
[----:B------:R-:W-:-:S03]  /*23d0*/  ULDC UR4, c[0x0][0x42c] ;  /* 0x00010b0000047ab9 */ /* 0x000fc60000000800 */
[----:B------:R-:W-:-:S04]  /*23e0*/  FSETP.GT.FTZ.AND P0, PT, R2, UR4, PT ;  /* 0x0000000402007c0b */ /* 0x000fc8000bf14000 */
[----:B------:R-:W-:Y:S02]  /*23f0*/  FSEL R3, R2, UR4, !P0 ;  /* 0x0000000402037c08 */ /* 0x000fe4000c000000 */
[----:B--2---:R-:W-:-:S03]  /*2400*/  PRMT R4, R5, 0x9910, RZ ;  /* 0x0000991005047816 */ /* 0x004fc600000000ff */
[----:B------:R-:W-:Y:S02]  /*2410*/  FMUL.FTZ R3, R0, R3 ;  /* 0x0000000300037220 */ /* 0x000fe40000410000 */
[----:B------:R-:W-:Y:S02]  /*2420*/  IMAD.MOV.U32 R2, RZ, RZ, R4 ;  /* 0x000000ffff027224 */ /* 0x000fe400078e0004 */
[----:B------:R-:W-:-:S03]  /*2430*/  FMUL.FTZ R3, R3, 0.16666667163372039795 ;  /* 0x3e2aaaab03037820 */ /* 0x000fc60000410000 */
[----:B------:R-:W-:Y:S02]  /*2440*/  ISETP.GT.AND P0, PT, R2, 0x9, PT ;  /* 0x000000090200780c */ /* 0x000fe40003f04270 */
[----:B------:R-:W-:-:S11]  /*2450*/  F2FP.F16.F32.PACK_AB R3, RZ, R3 ;  /* 0x00000003ff03723e */ /* 0x000fd600000000ff */
        /* <DEDUP_REMOVED lines=13> */
.L_x_4708:
[----:B------:R-:W-:-:S06]  /*2530*/  HADD2.F32 R3, -RZ, R3.H0_H0 ;  /* 0x20000003ff037230 */ /* 0x000fcc0000004100 */
[----:B------:R-:W0:Y:S02]  /*2540*/  F2I.S64.TRUNC R2, R3 ;  /* 0x0000000300027311 */ /* 0x000e24000020d900 */
[----:B0-----:R3:W-:Y:S01]  /*2550*/  STG.E.U8 desc[UR36][R16.64], R2 ;  /* 0x0000000210007986 */ /* 0x0017e2000c101124 */
[----:B------:R-:W-:Y:S05]  /*2560*/  BRA `(.L_x_4710) ;  /* 0x0000000c00847947 */ /* 0x000fea0003800000 */
.L_x_4707:
        /* <DEDUP_REMOVED lines=10> */
.L_x_4712:
[----:B------:R-:W-:-:S06]  /*2610*/  HADD2.F32 R3, -RZ, R3.H0_H0 ;  /* 0x20000003ff037230 */ /* 0x000fcc0000004100 */
[----:B------:R-:W0:Y:S02]  /*2620*/  F2I.FTZ.TRUNC.NTZ R3, R3 ;  /* 0x0000000300037305 */ /* 0x000e24000021f100 */
[----:B0-----:R1:W-:Y:S01]  /*2630*/  STG.E desc[UR36][R16.64], R3 ;  /* 0x0000000310007986 */ /* 0x0013e2000c101924 */
[----:B------:R-:W-:Y:S05]  /*2640*/  BRA `(.L_x_4710) ;  /* 0x0000000c004c7947 */ /* 0x000fea0003800000 */
.L_x_4711:
[----:B------:R-:W-:-:S06]  /*2650*/  HADD2.F32 R3, -RZ, R3.H0_H0 ;  /* 0x20000003ff037230 */ /* 0x000fcc0000004100 */
[----:B------:R-:W0:Y:S02]  /*2660*/  F2I.FTZ.TRUNC.NTZ R3, R3 ;  /* 0x0000000300037305 */ /* 0x000e24000021f100 */
[----:B0-----:R2:W-:Y:S01]  /*2670*/  STG.E.U16 desc[UR36][R16.64], R3 ;  /* 0x0000000310007986 */ /* 0x0015e2000c101524 */
[----:B------:R-:W-:Y:S05]  /*2680*/  BRA `(.L_x_4710) ;  /* 0x0000000c003c7947 */ /* 0x000fea0003800000 */
.L_x_4706:
        /* <DEDUP_REMOVED lines=9> */
.L_x_4714:
[----:B------:R0:W-:Y:S01]  /*2720*/  STG.E.U16 desc[UR36][R16.64], R3 ;  /* 0x0000000310007986 */ /* 0x0001e2000c101524 */
[----:B------:R-:W-:Y:S05]  /*2730*/  BRA `(.L_x_4710) ;  /* 0x0000000c00107947 */ /* 0x000fea0003800000 */
.L_x_4713:
        /* <DEDUP_REMOVED lines=10> */
.L_x_4716:
[----:B------:R-:W-:-:S05]  /*27e0*/  HADD2.F32 R0, -RZ, R3.H0_H0 ;  /* 0x20000003ff007230 */ /* 0x000fca0000004100 */
[----:B------:R-:W-:-:S04]  /*27f0*/  F2FP.F16.F32.PACK_AB R0, RZ, R0 ;  /* 0x00000000ff00723e */ /* 0x000fc800000000ff */
[----:B------:R-:W-:-:S05]  /*2800*/  PRMT R0, R0, 0x5410, RZ ;  /* 0x0000541000007816 */ /* 0x000fca00000000ff */
[----:B------:R0:W-:Y:S01]  /*2810*/  STG.E desc[UR36][R16.64], R0 ;  /* 0x0000000010007986 */ /* 0x0001e2000c101924 */
[----:B------:R-:W-:Y:S05]  /*2820*/  BRA `(.L_x_4710) ;  /* 0x0000000800d47947 */ /* 0x000fea0003800000 */
.L_x_4715:
[----:B------:R-:W-:-:S05]  /*2830*/  HADD2.F32 R2, -RZ, R3.H0_H0 ;  /* 0x20000003ff027230 */ /* 0x000fca0000004100 */
[----:B------:R-:W-:-:S06]  /*2840*/  FMUL.FTZ R2, R2, 1 ;  /* 0x3f80000002027820 */ /* 0x000fcc0000410000 */
[----:B------:R-:W0:Y:S02]  /*2850*/  F2F.F64.F32 R2, R2 ;  /* 0x0000000200027310 */ /* 0x000e240000201800 */
[----:B0-----:R0:W-:Y:S01]  /*2860*/  STG.E.64 desc[UR36][R16.64], R2 ;  /* 0x0000000210007986 */ /* 0x0011e2000c101b24 */
[----:B------:R-:W-:Y:S05]  /*2870*/  BRA `(.L_x_4710) ;  /* 0x0000000800c07947 */ /* 0x000fea0003800000 */
.L_x_4705:
        /* <DEDUP_REMOVED lines=13> */
.L_x_4719:
[----:B------:R-:W-:Y:S01]  /*2950*/  HADD2.F32 R3, -RZ, R3.H0_H0 ;  /* 0x20000003ff037230 */ /* 0x000fe20000004100 */
[----:B------:R-:W-:-:S04]  /*2960*/  CS2R R6, SRZ ;  /* 0x0000000000067805 */ /* 0x000fc8000001ff00 */
[----:B------:R-:W-:-:S04]  /*2970*/  FMUL.FTZ R3, R3, 1 ;  /* 0x3f80000003037820 */ /* 0x000fc80000410000 */
[----:B------:R-:W0:Y:S02]  /*2980*/  F2F.F64.F32 R4, R3 ;  /* 0x0000000300047310 */ /* 0x000e240000201800 */
[----:B0-----:R0:W-:Y:S01]  /*2990*/  STG.E.128 desc[UR36][R16.64], R4 ;  /* 0x0000000410007986 */ /* 0x0011e2000c101d24 */
[----:B------:R-:W-:Y:S05]  /*29a0*/  BRA `(.L_x_4710) ;  /* 0x0000000800747947 */ /* 0x000fea0003800000 */
.L_x_4718:
        /* <DEDUP_REMOVED lines=21> */
.L_x_4723:
[----:B------:R-:W-:Y:S05]  /*2b00*/  BSYNC B0 ;  /* 0x0000000000007941 */ /* 0x000fea0003800000 */
.L_x_4722:
[----:B------:R-:W-:-:S05]  /*2b10*/  LOP3.LUT R3, R0, R3, RZ, 0xfc, !PT ;  /* 0x0000000300037212 */ /* 0x000fca00078efcff */
[----:B------:R0:W-:Y:S01]  /*2b20*/  STG.E.U8 desc[UR36][R16.64], R3 ;  /* 0x0000000310007986 */ /* 0x0001e2000c101124 */
[----:B------:R-:W-:Y:S05]  /*2b30*/  BRA `(.L_x_4710) ;  /* 0x0000000800107947 */ /* 0x000fea0003800000 */
.L_x_4721:
        /* <DEDUP_REMOVED lines=13> */
.L_x_4725:
[----:B------:R-:W-:Y:S01]  /*2c10*/  IMAD.MOV.U32 R0, RZ, RZ, 0x7f ;  /* 0x0000007fff007424 */ /* 0x000fe200078e00ff */
[----:B------:R-:W-:-:S04]  /*2c20*/  ISETP.GT.U32.AND P0, PT, R2, 0x7f800000, PT ;  /* 0x7f8000000200780c */ /* 0x000fc80003f04070 */
[----:B------:R-:W-:-:S09]  /*2c30*/  SEL R0, R0, 0x7c, P0 ;  /* 0x0000007c00007807 */ /* 0x000fd20000000000 */
.L_x_4726:
[----:B------:R-:W-:Y:S05]  /*2c40*/  BSYNC B0 ;  /* 0x0000000000007941 */ /* 0x000fea0003800000 */
.L_x_4724:
[----:B------:R-:W-:-:S04]  /*2c50*/  LOP3.LUT R2, R3, 0x80000000, RZ, 0xc0, !PT ;  /* 0x8000000003027812 */ /* 0x000fc800078ec0ff */
[----:B------:R-:W-:-:S04]  /*2c60*/  SHF.R.U32.HI R3, RZ, 0x18, R2 ;  /* 0x00000018ff037819 */ /* 0x000fc80000011602 */
[----:B------:R-:W-:-:S05]  /*2c70*/  LOP3.LUT R3, R0, R3, RZ, 0xfc, !PT ;  /* 0x0000000300037212 */ /* 0x000fca00078efcff */
[----:B------:R0:W-:Y:S01]  /*2c80*/  STG.E.U8 desc[UR36][R16.64], R3 ;  /* 0x0000000310007986 */ /* 0x0001e2000c101124 */
[----:B------:R-:W-:Y:S05]  /*2c90*/  BRA `(.L_x_4710) ;  /* 0x0000000400b87947 */ /* 0x000fea0003800000 */
.L_x_4720:
[----:B------:R-:W-:-:S05]  /*2ca0*/  HADD2.F32 R0, -RZ, R3.H0_H0 ;  /* 0x20000003ff007230 */ /* 0x000fca0000004100 */
[----:B------:R-:W-:-:S05]  /*2cb0*/  F2FP.BF16.F32.PACK_AB R0, RZ, R0 ;  /* 0x00000000ff00723e */ /* 0x000fca00000010ff */
[----:B------:R0:W-:Y:S01]  /*2cc0*/  STG.E.U16 desc[UR36][R16.64], R0 ;  /* 0x0000000010007986 */ /* 0x0001e2000c101524 */
[----:B------:R-:W-:Y:S05]  /*2cd0*/  BRA `(.L_x_4710) ;  /* 0x0000000400a87947 */ /* 0x000fea0003800000 */
.L_x_4717:
        /* <DEDUP_REMOVED lines=12> */
.L_x_4729:
        /* <DEDUP_REMOVED lines=17> */
.L_x_4732:
[----:B------:R-:W-:-:S04]  /*2eb0*/  LOP3.LUT R2, R3, 0x80000000, RZ, 0xc0, !PT ;  /* 0x8000000003027812 */ /* 0x000fc800078ec0ff */
[----:B------:R-:W-:-:S04]  /*2ec0*/  SHF.R.U32.HI R3, RZ, 0x18, R2 ;  /* 0x00000018ff037819 */ /* 0x000fc80000011602 */
[----:B------:R-:W-:-:S04]  /*2ed0*/  LOP3.LUT R0, R0, R3, RZ, 0xfc, !PT ;  /* 0x0000000300007212 */ /* 0x000fc800078efcff */
[----:B------:R-:W-:-:S07]  /*2ee0*/  PRMT R8, R0, 0x7610, R8 ;  /* 0x0000761000087816 */ /* 0x000fce0000000008 */
.L_x_4731:
[----:B------:R-:W-:Y:S05]  /*2ef0*/  BSYNC B0 ;  /* 0x0000000000007941 */ /* 0x000fea0003800000 */
.L_x_4730:
[----:B------:R0:W-:Y:S01]  /*2f00*/  STG.E.U8 desc[UR36][R16.64], R8 ;  /* 0x0000000810007986 */ /* 0x0001e2000c101124 */
[----:B------:R-:W-:Y:S05]  /*2f10*/  BRA `(.L_x_4710) ;  /* 0x0000000400187947 */ /* 0x000fea0003800000 */
.L_x_4728:
        /* <DEDUP_REMOVED lines=17> */
.L_x_4735:
[----:B------:R-:W-:-:S04]  /*3030*/  LOP3.LUT R2, R3, 0x80000000, RZ, 0xc0, !PT ;  /* 0x8000000003027812 */ /* 0x000fc800078ec0ff */
[----:B------:R-:W-:-:S04]  /*3040*/  SHF.R.U32.HI R3, RZ, 0x18, R2 ;  /* 0x00000018ff037819 */ /* 0x000fc80000011602 */
[----:B------:R-:W-:-:S04]  /*3050*/  LOP3.LUT R0, R0, R3, RZ, 0xfc, !PT ;  /* 0x0000000300007212 */ /* 0x000fc800078efcff */
[----:B------:R-:W-:-:S07]  /*3060*/  PRMT R8, R0, 0x7610, R8 ;  /* 0x0000761000087816 */ /* 0x000fce0000000008 */
.L_x_4734:
[----:B------:R-:W-:Y:S05]  /*3070*/  BSYNC B0 ;  /* 0x0000000000007941 */ /* 0x000fea0003800000 */
.L_x_4733:
[----:B------:R0:W-:Y:S01]  /*3080*/  STG.E.U8 desc[UR36][R16.64], R8 ;  /* 0x0000000810007986 */ /* 0x0001e2000c101124 */
[----:B------:R-:W-:Y:S05]  /*3090*/  BRA `(.L_x_4710) ;  /* 0x0000000000b87947 */ /* 0x000fea0003800000 */
.L_x_4727:
        /* <DEDUP_REMOVED lines=22> */
.L_x_4709:
        /* <DEDUP_REMOVED lines=16> */
.L_x_4738:
[----:B------:R-:W-:Y:S05]  /*3300*/  BRA `(.L_x_4710) ;  /* 0x00000000001c7947 */ /* 0x000fea0003800000 */
.L_x_4737:
[----:B------:R-:W-:-:S06]  /*3310*/  HADD2.F32 R3, -RZ, R3.H0_H0 ;  /* 0x20000003ff037230 */ /* 0x000fcc0000004100 */
[----:B------:R-:W0:Y:S02]  /*3320*/  F2I.U64.TRUNC R2, R3 ;  /* 0x0000000300027311 */ /* 0x000e24000020d800 */
[----:B0-----:R0:W-:Y:S01]  /*3330*/  STG.E.64 desc[UR36][R16.64], R2 ;  /* 0x0000000210007986 */ /* 0x0011e2000c101b24 */
[----:B------:R-:W-:Y:S05]  /*3340*/  BRA `(.L_x_4710) ;  /* 0x00000000000c7947 */ /* 0x000fea0003800000 */
.L_x_4736:
[----:B------:R-:W-:-:S06]  /*3350*/  HADD2.F32 R3, -RZ, R3.H0_H0 ;  /* 0x20000003ff037230 */ /* 0x000fcc0000004100 */
[----:B------:R-:W0:Y:S02]  /*3360*/  F2I.FTZ.U32.TRUNC.NTZ R3, R3 ;  /* 0x0000000300037305 */ /* 0x000e24000021f000 */
[----:B0-----:R0:W-:Y:S02]  /*3370*/  STG.E desc[UR36][R16.64], R3 ;  /* 0x0000000310007986 */ /* 0x0011e4000c101924 */
.L_x_4710:
[----:B------:R-:W-:-:S04]  /*3380*/  IMAD R18, R23, 0x200, R18 ;  /* 0x0000020017127824 */ /* 0x000fc800078e0212 */
[----:B------:R-:W-:-:S07]  /*3390*/  VIADD R19, R18, 0x80 ;  /* 0x0000008012137836 */ /* 0x000fce0000000000 */
.L_x_4670:
[----:B------:R-:W-:Y:S05]  /*33a0*/  BSYNC B6 ;  /* 0x0000000000067941 */ /* 0x000fea0003800000 */
.L_x_4669:
        /* <DEDUP_REMOVED lines=307> */
.L_x_4741:
        /* <DEDUP_REMOVED lines=22> */
.L_x_4745:
[----:B------:R-:W2:Y:S02]  /*4840*/  LDG.E.U8 R2, desc[UR36][R2.64] ;  /* 0x0000002402027981 */ /* 0x000ea4000c1e1100 */
[----:B--2---:R-:W-:-:S04]  /*4850*/  I2FP.F32.U32 R0, R2 ;  /* 0x0000000200007245 */ /* 0x004fc80000201000 */
[----:B------:R-:W-:Y:S01]  /*4860*/  F2FP.F16.F32.PACK_AB R0, RZ, R0 ;  /* 0x00000000ff00723e */ /* 0x000fe200000000ff */
[----:B------:R-:W-:Y:S06]  /*4870*/  BRA `(.L_x_4747) ;  /* 0x0000000c00887947 */ /* 0x000fec0003800000 */
.L_x_4744:
        /* <DEDUP_REMOVED lines=10> */
.L_x_4749:
[----:B------:R-:W2:Y:S02]  /*4920*/  LDG.E R2, desc[UR36][R2.64] ;  /* 0x0000002402027981 */ /* 0x000ea4000c1e1900 */
[----:B--2---:R-:W-:-:S04]  /*4930*/  I2FP.F32.S32 R0, R2 ;  /* 0x0000000200007245 */ /* 0x004fc80000201400 */
[----:B------:R-:W-:Y:S01]  /*4940*/  F2FP.F16.F32.PACK_AB R0, RZ, R0 ;  /* 0x00000000ff00723e */ /* 0x000fe200000000ff */
[----:B------:R-:W-:Y:S06]  /*4950*/  BRA `(.L_x_4747) ;  /* 0x0000000c00507947 */ /* 0x000fec0003800000 */
.L_x_4748:
[----:B------:R-:W2:Y:S02]  /*4960*/  LDG.E.U16 R2, desc[UR36][R2.64] ;  /* 0x0000002402027981 */ /* 0x000ea4000c1e1500 */
[----:B--2---:R-:W0:Y:S02]  /*4970*/  I2F.S16 R0, R2 ;  /* 0x0000000200007306 */ /* 0x004e240000101400 */
[----:B0-----:R-:W-:Y:S01]  /*4980*/  F2FP.F16.F32.PACK_AB R0, RZ, R0 ;  /* 0x00000000ff00723e */ /* 0x001fe200000000ff */
[----:B------:R-:W-:Y:S06]  /*4990*/  BRA `(.L_x_4747) ;  /* 0x0000000c00407947 */ /* 0x000fec0003800000 */
.L_x_4743:
        /* <DEDUP_REMOVED lines=9> */
.L_x_4751:
[----:B------:R0:W5:Y:S01]  /*4a30*/  LDG.E.U16 R0, desc[UR36][R2.64] ;  /* 0x0000002402007981 */ /* 0x000162000c1e1500 */
[----:B------:R-:W-:Y:S05]  /*4a40*/  BRA `(.L_x_4747) ;  /* 0x0000000c00147947 */ /* 0x000fea0003800000 */
.L_x_4750:
        /* <DEDUP_REMOVED lines=9> */
.L_x_4753:
[----:B------:R1:W5:Y:S01]  /*4ae0*/  LDG.E.U16 R0, desc[UR36][R2.64] ;  /* 0x0000002402007981 */ /* 0x000362000c1e1500 */
[----:B------:R-:W-:Y:S05]  /*4af0*/  BRA `(.L_x_4747) ;  /* 0x0000000800e87947 */ /* 0x000fea0003800000 */
.L_x_4752:
        /* <DEDUP_REMOVED lines=8> */
.L_x_4742:
        /* <DEDUP_REMOVED lines=13> */
.L_x_4756:
        /* <DEDUP_REMOVED lines=8> */
.L_x_4755:
        /* <DEDUP_REMOVED lines=28> */
.L_x_4758:
        /* <DEDUP_REMOVED lines=15> */
.L_x_4757:
[----:B------:R-:W2:Y:S02]  /*4f80*/  LDG.E.U16 R0, desc[UR36][R2.64] ;  /* 0x0000002402007981 */ /* 0x000ea4000c1e1500 */
[----:B--2---:R-:W-:-:S05]  /*4f90*/  IMAD.U32 R0, R0, 0x10000, RZ ;  /* 0x0001000000007824 */ /* 0x004fca00078e00ff */
[----:B------:R-:W-:Y:S01]  /*4fa0*/  F2FP.F16.F32.PACK_AB R0, RZ, R0 ;  /* 0x00000000ff00723e */ /* 0x000fe200000000ff */
[----:B------:R-:W-:Y:S06]  /*4fb0*/  BRA `(.L_x_4747) ;  /* 0x0000000400b87947 */ /* 0x000fec0003800000 */
.L_x_4754:
        /* <DEDUP_REMOVED lines=12> */
.L_x_4761:
        /* <DEDUP_REMOVED lines=21> */
.L_x_4765:
[----:B------:R-:W-:Y:S05]  /*51d0*/  BSYNC B1 ;  /* 0x0000000000017941 */ /* 0x000fea0003800000 */
.L_x_4764:
[----:B------:R-:W-:Y:S01]  /*51e0*/  LEA R3, R0, 0x3b800000, 0x17 ;  /* 0x3b80000000037811 */ /* 0x000fe200078eb8ff */
[----:B------:R-:W-:-:S05]  /*51f0*/  IMAD.SHL.U32 R0, R2, 0x100000, RZ ;  /* 0x0010000002007824 */ /* 0x000fca00078e00ff */
[----:B------:R-:W-:-:S07]  /*5200*/  LOP3.LUT R0, R3, R0, R4, 0xfe, !PT ;  /* 0x0000000003007212 */ /* 0x000fce00078efe04 */
.L_x_4763:
[----:B------:R-:W-:Y:S05]  /*5210*/  BSYNC B0 ;  /* 0x0000000000007941 */ /* 0x000fea0003800000 */
.L_x_4762:
[----:B------:R-:W-:Y:S01]  /*5220*/  F2FP.F16.F32.PACK_AB R0, RZ, R0 ;  /* 0x00000000ff00723e */ /* 0x000fe200000000ff */
[----:B------:R-:W-:Y:S06]  /*5230*/  BRA `(.L_x_4747) ;  /* 0x0000000400187947 */ /* 0x000fec0003800000 */
.L_x_4760:
        /* <DEDUP_REMOVED lines=21> */
.L_x_4769:
[----:B------:R-:W-:Y:S05]  /*5390*/  BSYNC B1 ;  /* 0x0000000000017941 */ /* 0x000fea0003800000 */
.L_x_4768:
[----:B------:R-:W-:Y:S01]  /*53a0*/  LEA R3, R0, 0x37800000, 0x17 ;  /* 0x3780000000037811 */ /* 0x000fe200078eb8ff */
[----:B------:R-:W-:-:S05]  /*53b0*/  IMAD.SHL.U32 R0, R2, 0x200000, RZ ;  /* 0x0020000002007824 */ /* 0x000fca00078e00ff */
[----:B------:R-:W-:-:S07]  /*53c0*/  LOP3.LUT R0, R3, R0, R4, 0xfe, !PT ;  /* 0x0000000003007212 */ /* 0x000fce00078efe04 */
.L_x_4767:
[----:B------:R-:W-:Y:S05]  /*53d0*/  BSYNC B0 ;  /* 0x0000000000007941 */ /* 0x000fea0003800000 */
.L_x_4766:
[----:B------:R-:W-:Y:S01]  /*53e0*/  F2FP.F16.F32.PACK_AB R0, RZ, R0 ;  /* 0x00000000ff00723e */ /* 0x000fe200000000ff */
[----:B------:R-:W-:Y:S06]  /*53f0*/  BRA `(.L_x_4747) ;  /* 0x0000000000a87947 */ /* 0x000fec0003800000 */
.L_x_4759:
        /* <DEDUP_REMOVED lines=14> */
.L_x_4773:
[----:B------:R-:W-:Y:S05]  /*54e0*/  BSYNC B0 ;  /* 0x0000000000007941 */ /* 0x000fea0003800000 */
.L_x_4772:
[----:B------:R-:W-:Y:S01]  /*54f0*/  F2FP.F16.F32.PACK_AB R0, RZ, R0 ;  /* 0x00000000ff00723e */ /* 0x000fe200000000ff */
[----:B------:R-:W-:Y:S06]  /*5500*/  BRA `(.L_x_4747) ;  /* 0x0000000000647947 */ /* 0x000fec0003800000 */
.L_x_4746:
        /* <DEDUP_REMOVED lines=16> */
.L_x_4774:
[----:B------:R-:W-:Y:S01]  /*5610*/  PRMT R0, RZ, 0x7610, R0 ;  /* 0x00007610ff007816 */ /* 0x000fe20000000000 */
[----:B------:R-:W-:Y:S06]  /*5620*/  BRA `(.L_x_4747) ;  /* 0x00000000001c7947 */ /* 0x000fec0003800000 */
.L_x_4771:
[----:B------:R-:W2:Y:S02]  /*5630*/  LDG.E.64 R2, desc[UR36][R2.64] ;  /* 0x0000002402027981 */ /* 0x000ea4000c1e1b00 */
[----:B--2---:R-:W0:Y:S02]  /*5640*/  I2F.U64 R0, R2 ;  /* 0x0000000200007312 */ /* 0x004e240000301000 */
[----:B0-----:R-:W-:Y:S01]  /*5650*/  F2FP.F16.F32.PACK_AB R0, RZ, R0 ;  /* 0x00000000ff00723e */ /* 0x001fe200000000ff */
[----:B------:R-:W-:Y:S06]  /*5660*/  BRA `(.L_x_4747) ;  /* 0x00000000000c7947 */ /* 0x000fec0003800000 */
.L_x_4770:
[----:B------:R-:W2:Y:S02]  /*5670*/  LDG.E R2, desc[UR36][R2.64] ;  /* 0x0000002402027981 */ /* 0x000ea4000c1e1900 */
[----:B--2---:R-:W-:-:S04]  /*5680*/  I2FP.F32.U32 R0, R2 ;  /* 0x0000000200007245 */ /* 0x004fc80000201000 */
[----:B------:R-:W-:-:S07]  /*5690*/  F2FP.F16.F32.PACK_AB R0, RZ, R0 ;  /* 0x00000000ff00723e */ /* 0x000fce00000000ff */
.L_x_4747:
        /* <DEDUP_REMOVED lines=28> */
.L_x_4778:
[----:B------:R-:W-:-:S06]  /*5860*/  HADD2.F32 R3, -RZ, R3.H0_H0 ;  /* 0x20000003ff037230 */ /* 0x000fcc0000004100 */
[----:B------:R-:W0:Y:S02]  /*5870*/  F2I.S64.TRUNC R2, R3 ;  /* 0x0000000300027311 */ /* 0x000e24000020d900 */
[----:B0-----:R0:W-:Y:S01]  /*5880*/  STG.E.U8 desc[UR36][R16.64], R2 ;  /* 0x0000000210007986 */ /* 0x0011e2000c101124 */
[----:B------:R-:W-:Y:S05]  /*5890*/  BRA `(.L_x_4780) ;  /* 0x0000000c00847947 */ /* 0x000fea0003800000 */
.L_x_4777:
        /* <DEDUP_REMOVED lines=10> */
.L_x_4782:
[----:B------:R-:W-:-:S06]  /*5940*/  HADD2.F32 R3, -RZ, R3.H0_H0 ;  /* 0x20000003ff037230 */ /* 0x000fcc0000004100 */
[----:B------:R-:W0:Y:S02]  /*5950*/  F2I.FTZ.TRUNC.NTZ R3, R3 ;  /* 0x0000000300037305 */ /* 0x000e24000021f100 */
[----:B0-----:R0:W-:Y:S01]  /*5960*/  STG.E desc[UR36][R16.64], R3 ;  /* 0x0000000310007986 */ /* 0x0011e2000c101924 */
[----:B------:R-:W-:Y:S05]  /*5970*/  BRA `(.L_x_4780) ;  /* 0x0000000c004c7947 */ /* 0x000fea0003800000 */
.L_x_4781:
[----:B------:R-:W-:-:S06]  /*5980*/  HADD2.F32 R3, -RZ, R3.H0_H0 ;  /* 0x20000003ff037230 */ /* 0x000fcc0000004100 */
[----:B------:R-:W0:Y:S02]  /*5990*/  F2I.FTZ.TRUNC.NTZ R3, R3 ;  /* 0x0000000300037305 */ /* 0x000e24000021f100 */
[----:B0-----:R0:W-:Y:S01]  /*59a0*/  STG.E.U16 desc[UR36][R16.64], R3 ;  /* 0x0000000310007986 */ /* 0x0011e2000c101524 */
[----:B------:R-:W-:Y:S05]  /*59b0*/  BRA `(.L_x_4780) ;  /* 0x0000000c003c7947 */ /* 0x000fea0003800000 */
.L_x_4776:
        /* <DEDUP_REMOVED lines=9> */
.L_x_4784:
[----:B------:R0:W-:Y:S01]  /*5a50*/  STG.E.U16 desc[UR36][R16.64], R3 ;  /* 0x0000000310007986 */ /* 0x0001e2000c101524 */
[----:B------:R-:W-:Y:S05]  /*5a60*/  BRA `(.L_x_4780) ;  /* 0x0000000c00107947 */ /* 0x000fea0003800000 */
.L_x_4783:
        /* <DEDUP_REMOVED lines=10> */
.L_x_4786:
[----:B------:R-:W-:-:S05]  /*5b10*/  HADD2.F32 R0, -RZ, R3.H0_H0 ;  /* 0x20000003ff007230 */ /* 0x000fca0000004100 */
[----:B------:R-:W-:-:S04]  /*5b20*/  F2FP.F16.F32.PACK_AB R0, RZ, R0 ;  /* 0x00000000ff00723e */ /* 0x000fc800000000ff */
[----:B------:R-:W-:-:S05]  /*5b30*/  PRMT R0, R0, 0x5410, RZ ;  /* 0x0000541000007816 */ /* 0x000fca00000000ff */
[----:B------:R0:W-:Y:S01]  /*5b40*/  STG.E desc[UR36][R16.64], R0 ;  /* 0x0000000010007986 */ /* 0x0001e2000c101924 */
[----:B------:R-:W-:Y:S05]  /*5b50*/  BRA `(.L_x_4780) ;  /* 0x0000000800d47947 */ /* 0x000fea0003800000 */
.L_x_4785:
[----:B------:R-:W-:-:S05]  /*5b60*/  HADD2.F32 R2, -RZ, R3.H0_H0 ;  /* 0x20000003ff027230 */ /* 0x000fca0000004100 */
[----:B------:R-:W-:-:S06]  /*5b70*/  FMUL.FTZ R2, R2, 1 ;  /* 0x3f80000002027820 */ /* 0x000fcc0000410000 */
[----:B------:R-:W0:Y:S02]  /*5b80*/  F2F.F64.F32 R2, R2 ;  /* 0x0000000200027310 */ /* 0x000e240000201800 */
[----:B0-----:R0:W-:Y:S01]  /*5b90*/  STG.E.64 desc[UR36][R16.64], R2 ;  /* 0x0000000210007986 */ /* 0x0011e2000c101b24 */
[----:B------:R-:W-:Y:S05]  /*5ba0*/  BRA `(.L_x_4780) ;  /* 0x0000000800c07947 */ /* 0x000fea0003800000 */
.L_x_4775:
        /* <DEDUP_REMOVED lines=13> */
.L_x_4789:
[----:B------:R-:W-:Y:S01]  /*5c80*/  HADD2.F32 R3, -RZ, R3.H0_H0 ;  /* 0x20000003ff037230 */ /* 0x000fe20000004100 */
[----:B------:R-:W-:-:S04]  /*5c90*/  CS2R R6, SRZ ;  /* 0x0000000000067805 */ /* 0x000fc8000001ff00 */
[----:B------:R-:W-:-:S04]  /*5ca0*/  FMUL.FTZ R3, R3, 1 ;  /* 0x3f80000003037820 */ /* 0x000fc80000410000 */
[----:B------:R-:W0:Y:S02]  /*5cb0*/  F2F.F64.F32 R4, R3 ;  /* 0x0000000300047310 */ /* 0x000e240000201800 */
[----:B0-----:R0:W-:Y:S01]  /*5cc0*/  STG.E.128 desc[UR36][R16.64], R4 ;  /* 0x0000000410007986 */ /* 0x0011e2000c101d24 */
[----:B------:R-:W-:Y:S05]  /*5cd0*/  BRA `(.L_x_4780) ;  /* 0x0000000800747947 */ /* 0x000fea0003800000 */
.L_x_4788:
        /* <DEDUP_REMOVED lines=21> */
.L_x_4793:
[----:B------:R-:W-:Y:S05]  /*5e30*/  BSYNC B0 ;  /* 0x0000000000007941 */ /* 0x000fea0003800000 */
.L_x_4792:
[----:B------:R-:W-:-:S05]  /*5e40*/  LOP3.LUT R3, R0, R3, RZ, 0xfc, !PT ;  /* 0x0000000300037212 */ /* 0x000fca00078efcff */
[----:B------:R0:W-:Y:S01]  /*5e50*/  STG.E.U8 desc[UR36][R16.64], R3 ;  /* 0x0000000310007986 */ /* 0x0001e2000c101124 */
[----:B------:R-:W-:Y:S05]  /*5e60*/  BRA `(.L_x_4780) ;  /* 0x0000000800107947 */ /* 0x000fea0003800000 */
.L_x_4791:
        /* <DEDUP_REMOVED lines=13> */
.L_x_4795:
[----:B------:R-:W-:Y:S01]  /*5f40*/  IMAD.MOV.U32 R0, RZ, RZ, 0x7f ;  /* 0x0000007fff007424 */ /* 0x000fe200078e00ff */
[----:B------:R-:W-:-:S04]  /*5f50*/  ISETP.GT.U32.AND P0, PT, R2, 0x7f800000, PT ;  /* 0x7f8000000200780c */ /* 0x000fc80003f04070 */
[----:B------:R-:W-:-:S09]  /*5f60*/  SEL R0, R0, 0x7c, P0 ;  /* 0x0000007c00007807 */ /* 0x000fd20000000000 */
.L_x_4796:
[----:B------:R-:W-:Y:S05]  /*5f70*/  BSYNC B0 ;  /* 0x0000000000007941 */ /* 0x000fea0003800000 */
.L_x_4794:
[----:B------:R-:W-:-:S04]  /*5f80*/  LOP3.LUT R2, R3, 0x80000000, RZ, 0xc0, !PT ;  /* 0x8000000003027812 */ /* 0x000fc800078ec0ff */
[----:B------:R-:W-:-:S04]  /*5f90*/  SHF.R.U32.HI R3, RZ, 0x18, R2 ;  /* 0x00000018ff037819 */ /* 0x000fc80000011602 */
[----:B------:R-:W-:-:S05]  /*5fa0*/  LOP3.LUT R3, R0, R3, RZ, 0xfc, !PT ;  /* 0x0000000300037212 */ /* 0x000fca00078efcff */
[----:B------:R0:W-:Y:S01]  /*5fb0*/  STG.E.U8 desc[UR36][R16.64], R3 ;  /* 0x0000000310007986 */ /* 0x0001e2000c101124 */
[----:B------:R-:W-:Y:S05]  /*5fc0*/  BRA `(.L_x_4780) ;  /* 0x0000000400b87947 */ /* 0x000fea0003800000 */
.L_x_4790:
[----:B------:R-:W-:-:S05]  /*5fd0*/  HADD2.F32 R0, -RZ, R3.H0_H0 ;  /* 0x20000003ff007230 */ /* 0x000fca0000004100 */
[----:B------:R-:W-:-:S05]  /*5fe0*/  F2FP.BF16.F32.PACK_AB R0, RZ, R0 ;  /* 0x00000000ff00723e */ /* 0x000fca00000010ff */
[----:B------:R0:W-:Y:S01]  /*5ff0*/  STG.E.U16 desc[UR36][R16.64], R0 ;  /* 0x0000000010007986 */ /* 0x0001e2000c101524 */
[----:B------:R-:W-:Y:S05]  /*6000*/  BRA `(.L_x_4780) ;  /* 0x0000000400a87947 */ /* 0x000fea0003800000 */
.L_x_4787:
        /* <DEDUP_REMOVED lines=12> */
.L_x_4799:
        /* <DEDUP_REMOVED lines=17> */
.L_x_4802:
[----:B------:R-:W-:-:S04]  /*61e0*/  LOP3.LUT R2, R3, 0x80000000, RZ, 0xc0, !PT ;  /* 0x8000000003027812 */ /* 0x000fc800078ec0ff */
[----:B------:R-:W-:-:S04]  /*61f0*/  SHF.R.U32.HI R3, RZ, 0x18, R2 ;  /* 0x00000018ff037819 */ /* 0x000fc80000011602 */
[----:B------:R-:W-:-:S04]  /*6200*/  LOP3.LUT R0, R0, R3, RZ, 0xfc, !PT ;  /* 0x0000000300007212 */ /* 0x000fc800078efcff */
[----:B------:R-:W-:-:S07]  /*6210*/  PRMT R8, R0, 0x7610, R8 ;  /* 0x0000761000087816 */ /* 0x000fce0000000008 */
.L_x_4801:
[----:B------:R-:W-:Y:S05]  /*6220*/  BSYNC B0 ;  /* 0x0000000000007941 */ /* 0x000fea0003800000 */
.L_x_4800:
[----:B------:R3:W-:Y:S01]  /*6230*/  STG.E.U8 desc[UR36][R16.64], R8 ;  /* 0x0000000810007986 */ /* 0x0007e2000c101124 */
[----:B------:R-:W-:Y:S05]  /*6240*/  BRA `(.L_x_4780) ;  /* 0x0000000400187947 */ /* 0x000fea0003800000 */
.L_x_4798:
        /* <DEDUP_REMOVED lines=17> */
.L_x_4805:
[----:B------:R-:W-:-:S04]  /*6360*/  LOP3.LUT R2, R3, 0x80000000, RZ, 0xc0, !PT ;  /* 0x8000000003027812 */ /* 0x000fc800078ec0ff */
[----:B------:R-:W-:-:S04]  /*6370*/  SHF.R.U32.HI R3, RZ, 0x18, R2 ;  /* 0x00000018ff037819 */ /* 0x000fc80000011602 */
[----:B------:R-:W-:-:S04]  /*6380*/  LOP3.LUT R0, R0, R3, RZ, 0xfc, !PT ;  /* 0x0000000300007212 */ /* 0x000fc800078efcff */
[----:B------:R-:W-:-:S07]  /*6390*/  PRMT R8, R0, 0x7610, R8 ;  /* 0x0000761000087816 */ /* 0x000fce0000000008 */
.L_x_4804:
[----:B------:R-:W-:Y:S05]  /*63a0*/  BSYNC B0 ;  /* 0x0000000000007941 */ /* 0x000fea0003800000 */
.L_x_4803:
[----:B------:R0:W-:Y:S01]  /*63b0*/  STG.E.U8 desc[UR36][R16.64], R8 ;  /* 0x0000000810007986 */ /* 0x0001e2000c101124 */
[----:B------:R-:W-:Y:S05]  /*63c0*/  BRA `(.L_x_4780) ;  /* 0x0000000000b87947 */ /* 0x000fea0003800000 */
.L_x_4797:
        /* <DEDUP_REMOVED lines=22> */
.L_x_4779:
        /* <DEDUP_REMOVED lines=16> */
.L_x_4808:
[----:B------:R-:W-:Y:S05]  /*6630*/  BRA `(.L_x_4780) ;  /* 0x00000000001c7947 */ /* 0x000fea0003800000 */
.L_x_4807:
[----:B------:R-:W-:-:S06]  /*6640*/  HADD2.F32 R3, -RZ, R3.H0_H0 ;  /* 0x20000003ff037230 */ /* 0x000fcc0000004100 */
[----:B------:R-:W0:Y:S02]  /*6650*/  F2I.U64.TRUNC R2, R3 ;  /* 0x0000000300027311 */ /* 0x000e24000020d800 */
[----:B0-----:R2:W-:Y:S01]  /*6660*/  STG.E.64 desc[UR36][R16.64], R2 ;  /* 0x0000000210007986 */ /* 0x0015e2000c101b24 */
[----:B------:R-:W-:Y:S05]  /*6670*/  BRA `(.L_x_4780) ;  /* 0x00000000000c7947 */ /* 0x000fea0003800000 */
.L_x_4806:
[----:B------:R-:W-:-:S06]  /*6680*/  HADD2.F32 R3, -RZ, R3.H0_H0 ;  /* 0x20000003ff037230 */ /* 0x000fcc0000004100 */
[----:B------:R-:W0:Y:S02]  /*6690*/  F2I.FTZ.U32.TRUNC.NTZ R3, R3 ;  /* 0x0000000300037305 */ /* 0x000e24000021f000 */
[----:B0-----:R0:W-:Y:S02]  /*66a0*/  STG.E desc[UR36][R16.64], R3 ;  /* 0x0000000310007986 */ /* 0x0011e4000c101924 */
.L_x_4780:
[----:B------:R-:W-:-:S07]  /*66b0*/  VIADD R19, R19, 0x80 ;  /* 0x0000008013137836 */ /* 0x000fce0000000000 */
.L_x_4740:
[----:B------:R-:W-:Y:S05]  /*66c0*/  BSYNC B6 ;  /* 0x0000000000067941 */ /* 0x000fea0003800000 */
.L_x_4739:
        /* <DEDUP_REMOVED lines=307> */
.L_x_4811:
        /* <DEDUP_REMOVED lines=22> */
.L_x_4815:
[----:B------:R-:W2:Y:S02]  /*7b60*/  LDG.E.U8 R2, desc[UR36][R2.64] ;  /* 0x0000002402027981 */ /* 0x000ea4000c1e1100 */
[----:B--2---:R-:W-:-:S04]  /*7b70*/  I2FP.F32.U32 R0, R2 ;  /* 0x0000000200007245 */ /* 0x004fc80000201000 */
[----:B------:R-:W-:Y:S01]  /*7b80*/  F2FP.F16.F32.PACK_AB R0, RZ, R0 ;  /* 0x00000000ff00723e */ /* 0x000fe200000000ff */
[----:B------:R-:W-:Y:S06]  /*7b90*/  BRA `(.L_x_4817) ;  /* 0x0000000c00887947 */ /* 0x000fec0003800000 */
.L_x_4814:
        /* <DEDUP_REMOVED lines=10> */
.L_x_4819:
[----:B------:R-:W2:Y:S02]  /*7c40*/  LDG.E R2, desc[UR36][R2.64] ;  /* 0x0000002402027981 */ /* 0x000ea4000c1e1900 */
[----:B--2---:R-:W-:-:S04]  /*7c50*/  I2FP.F32.S32 R0, R2 ;  /* 0x0000000200007245 */ /* 0x004fc80000201400 */
[----:B------:R-:W-:Y:S01]  /*7c60*/  F2FP.F16.F32.PACK_AB R0, RZ, R0 ;  /* 0x00000000ff00723e */ /* 0x000fe200000000ff */
[----:B------:R-:W-:Y:S06]  /*7c70*/  BRA `(.L_x_4817) ;  /* 0x0000000c00507947 */ /* 0x000fec0003800000 */
.L_x_4818:
[----:B------:R-:W2:Y:S02]  /*7c80*/  LDG.E.U16 R2, desc[UR36][R2.64] ;  /* 0x0000002402027981 */ /* 0x000ea4000c1e1500 */
[----:B--2---:R-:W0:Y:S02]  /*7c90*/  I2F.S16 R0, R2 ;  /* 0x0000000200007306 */ /* 0x004e240000101400 */
[----:B0-----:R-:W-:Y:S01]  /*7ca0*/  F2FP.F16.F32.PACK_AB R0, RZ, R0 ;  /* 0x00000000ff00723e */ /* 0x001fe200000000ff */
[----:B------:R-:W-:Y:S06]  /*7cb0*/  BRA `(.L_x_4817) ;  /* 0x0000000c00407947 */ /* 0x000fec0003800000 */
.L_x_4813:
        /* <DEDUP_REMOVED lines=9> */
.L_x_4821:
[----:B------:R1:W5:Y:S01]  /*7d50*/  LDG.E.U16 R0, desc[UR36][R2.64] ;  /* 0x0000002402007981 */ /* 0x000362000c1e1500 */
[----:B------:R-:W-:Y:S05]  /*7d60*/  BRA `(.L_x_4817) ;  /* 0x0000000c00147947 */ /* 0x000fea0003800000 */
.L_x_4820:
        /* <DEDUP_REMOVED lines=9> */
.L_x_4823:
[----:B------:R0:W5:Y:S01]  /*7e00*/  LDG.E.U16 R0, desc[UR36][R2.64] ;  /* 0x0000002402007981 */ /* 0x000162000c1e1500 */
[----:B------:R-:W-:Y:S05]  /*7e10*/  BRA `(.L_x_4817) ;  /* 0x0000000800e87947 */ /* 0x000fea0003800000 */
.L_x_4822:
        /* <DEDUP_REMOVED lines=8> */
.L_x_4812:
        /* <DEDUP_REMOVED lines=13> */
.L_x_4826:
        /* <DEDUP_REMOVED lines=8> */
.L_x_4825:
        /* <DEDUP_REMOVED lines=28> */
.L_x_4828:
        /* <DEDUP_REMOVED lines=15> */
.L_x_4827:
[----:B------:R-:W2:Y:S02]  /*82a0*/  LDG.E.U16 R0, desc[UR36][R2.64] ;  /* 0x0000002402007981 */ /* 0x000ea4000c1e1500 */
[----:B--2---:R-:W-:-:S05]  /*82b0*/  IMAD.U32 R0, R0, 0x10000, RZ ;  /* 0x0001000000007824 */ /* 0x004fca00078e00ff */
[----:B------:R-:W-:Y:S01]  /*82c0*/  F2FP.F16.F32.PACK_AB R0, RZ, R0 ;  /* 0x00000000ff00723e */ /* 0x000fe200000000ff */
[----:B------:R-:W-:Y:S06]  /*82d0*/  BRA `(.L_x_4817) ;  /* 0x0000000400b87947 */ /* 0x000fec0003800000 */
.L_x_4824:
        /* <DEDUP_REMOVED lines=12> */
.L_x_4831:
        /* <DEDUP_REMOVED lines=21> */
.L_x_4835:
[----:B------:R-:W-:Y:S05]  /*84f0*/  BSYNC B1 ;  /* 0x0000000000017941 */ /* 0x000fea0003800000 */
.L_x_4834:
[----:B------:R-:W-:Y:S01]  /*8500*/  LEA R3, R0, 0x3b800000, 0x17 ;  /* 0x3b80000000037811 */ /* 0x000fe200078eb8ff */
[----:B------:R-:W-:-:S05]  /*8510*/  IMAD.SHL.U32 R0, R2, 0x100000, RZ ;  /* 0x0010000002007824 */ /* 0x000fca00078e00ff */
[----:B------:R-:W-:-:S07]  /*8520*/  LOP3.LUT R0, R3, R0, R4, 0xfe, !PT ;  /* 0x0000000003007212 */ /* 0x000fce00078efe04 */
.L_x_4833:
[----:B------:R-:W-:Y:S05]  /*8530*/  BSYNC B0 ;  /* 0x0000000000007941 */ /* 0x000fea0003800000 */
.L_x_4832:
[----:B------:R-:W-:Y:S01]  /*8540*/  F2FP.F16.F32.PACK_AB R0, RZ, R0 ;  /* 0x00000000ff00723e */ /* 0x000fe200000000ff */
[----:B------:R-:W-:Y:S06]  /*8550*/  BRA `(.L_x_4817) ;  /* 0x0000000400187947 */ /* 0x000fec0003800000 */
.L_x_4830:
        /* <DEDUP_REMOVED lines=21> */
.L_x_4839:
[----:B------:R-:W-:Y:S05]  /*86b0*/  BSYNC B1 ;  /* 0x0000000000017941 */ /* 0x000fea0003800000 */
.L_x_4838:
[----:B------:R-:W-:Y:S01]  /*86c0*/  LEA R3, R0, 0x37800000, 0x17 ;  /* 0x3780000000037811 */ /* 0x000fe200078eb8ff */
[----:B------:R-:W-:-:S05]  /*86d0*/  IMAD.SHL.U32 R0, R2, 0x200000, RZ ;  /* 0x0020000002007824 */ /* 0x000fca00078e00ff */
[----:B------:R-:W-:-:S07]  /*86e0*/  LOP3.LUT R0, R3, R0, R4, 0xfe, !PT ;  /* 0x0000000003007212 */ /* 0x000fce00078efe04 */
.L_x_4837:
[----:B------:R-:W-:Y:S05]  /*86f0*/  BSYNC B0 ;  /* 0x0000000000007941 */ /* 0x000fea0003800000 */
.L_x_4836:
[----:B------:R-:W-:Y:S01]  /*8700*/  F2FP.F16.F32.PACK_AB R0, RZ, R0 ;  /* 0x00000000ff00723e */ /* 0x000fe200000000ff */
[----:B------:R-:W-:Y:S06]  /*8710*/  BRA `(.L_x_4817) ;  /* 0x0000000000a87947 */ /* 0x000fec0003800000 */
.L_x_4829:
        /* <DEDUP_REMOVED lines=14> */
.L_x_4843:
[----:B------:R-:W-:Y:S05]  /*8800*/  BSYNC B0 ;  /* 0x0000000000007941 */ /* 0x000fea0003800000 */
.L_x_4842:
[----:B------:R-:W-:Y:S01]  /*8810*/  F2FP.F16.F32.PACK_AB R0, RZ, R0 ;  /* 0x00000000ff00723e */ /* 0x000fe200000000ff */
[----:B------:R-:W-:Y:S06]  /*8820*/  BRA `(.L_x_4817) ;  /* 0x0000000000647947 */ /* 0x000fec0003800000 */
.L_x_4816:
        /* <DEDUP_REMOVED lines=16> */
.L_x_4844:
[----:B------:R-:W-:Y:S01]  /*8930*/  PRMT R0, RZ, 0x7610, R0 ;  /* 0x00007610ff007816 */ /* 0x000fe20000000000 */
[----:B------:R-:W-:Y:S06]  /*8940*/  BRA `(.L_x_4817) ;  /* 0x00000000001c7947 */ /* 0x000fec0003800000 */
.L_x_4841:
[----:B------:R-:W2:Y:S02]  /*8950*/  LDG.E.64 R2, desc[UR36][R2.64] ;  /* 0x0000002402027981 */ /* 0x000ea4000c1e1b00 */
[----:B--2---:R-:W0:Y:S02]  /*8960*/  I2F.U64 R0, R2 ;  /* 0x0000000200007312 */ /* 0x004e240000301000 */
[----:B0-----:R-:W-:Y:S01]  /*8970*/  F2FP.F16.F32.PACK_AB R0, RZ, R0 ;  /* 0x00000000ff00723e */ /* 0x001fe200000000ff */
[----:B------:R-:W-:Y:S06]  /*8980*/  BRA `(.L_x_4817) ;  /* 0x00000000000c7947 */ /* 0x000fec0003800000 */
.L_x_4840:
[----:B------:R-:W2:Y:S02]  /*8990*/  LDG.E R2, desc[UR36][R2.64] ;  /* 0x0000002402027981 */ /* 0x000ea4000c1e1900 */
[----:B--2---:R-:W-:-:S04]  /*89a0*/  I2FP.F32.U32 R0, R2 ;  /* 0x0000000200007245 */ /* 0x004fc80000201000 */
[----:B------:R-:W-:-:S07]  /*89b0*/  F2FP.F16.F32.PACK_AB R0, RZ, R0 ;  /* 0x00000000ff00723e */ /* 0x000fce00000000ff */
.L_x_4817:
        /* <DEDUP_REMOVED lines=28> */
.L_x_4848:
[----:B------:R-:W-:-:S06]  /*8b80*/  HADD2.F32 R3, -RZ, R3.H0_H0 ;  /* 0x20000003ff037230 */ /* 0x000fcc0000004100 */
[----:B------:R-:W0:Y:S02]  /*8b90*/  F2I.S64.TRUNC R2, R3 ;  /* 0x0000000300027311 */ /* 0x000e24000020d900 */
[----:B0-----:R3:W-:Y:S01]  /*8ba0*/  STG.E.U8 desc[UR36][R16.64], R2 ;  /* 0x0000000210007986 */ /* 0x0017e2000c101124 */
[----:B------:R-:W-:Y:S05]  /*8bb0*/  BRA `(.L_x_4850) ;  /* 0x0000000c00847947 */ /* 0x000fea0003800000 */
.L_x_4847:
        /* <DEDUP_REMOVED lines=10> */
.L_x_4852:
[----:B------:R-:W-:-:S06]  /*8c60*/  HADD2.F32 R3, -RZ, R3.H0_H0 ;  /* 0x20000003ff037230 */ /* 0x000fcc0000004100 */
[----:B------:R-:W0:Y:S02]  /*8c70*/  F2I.FTZ.TRUNC.NTZ R3, R3 ;  /* 0x0000000300037305 */ /* 0x000e24000021f100 */
[----:B0-----:R2:W-:Y:S01]  /*8c80*/  STG.E desc[UR36][R16.64], R3 ;  /* 0x0000000310007986 */ /* 0x0015e2000c101924 */
[----:B------:R-:W-:Y:S05]  /*8c90*/  BRA `(.L_x_4850) ;  /* 0x0000000c004c7947 */ /* 0x000fea0003800000 */
.L_x_4851:
[----:B------:R-:W-:-:S06]  /*8ca0*/  HADD2.F32 R3, -RZ, R3.H0_H0 ;  /* 0x20000003ff037230 */ /* 0x000fcc0000004100 */
[----:B------:R-:W0:Y:S02]  /*8cb0*/  F2I.FTZ.TRUNC.NTZ R3, R3 ;  /* 0x0000000300037305 */ /* 0x000e24000021f100 */
[----:B0-----:R0:W-:Y:S01]  /*8cc0*/  STG.E.U16 desc[UR36][R16.64], R3 ;  /* 0x0000000310007986 */ /* 0x0011e2000c101524 */
[----:B------:R-:W-:Y:S05]  /*8cd0*/  BRA `(.L_x_4850) ;  /* 0x0000000c003c7947 */ /* 0x000fea0003800000 */
.L_x_4846:
        /* <DEDUP_REMOVED lines=9> */
.L_x_4854:
[----:B------:R0:W-:Y:S01]  /*8d70*/  STG.E.U16 desc[UR36][R16.64], R3 ;  /* 0x0000000310007986 */ /* 0x0001e2000c101524 */
[----:B------:R-:W-:Y:S05]  /*8d80*/  BRA `(.L_x_4850) ;  /* 0x0000000c00107947 */ /* 0x000fea0003800000 */
.L_x_4853:
        /* <DEDUP_REMOVED lines=10> */
.L_x_4856:
[----:B------:R-:W-:-:S05]  /*8e30*/  HADD2.F32 R0, -RZ, R3.H0_H0 ;  /* 0x20000003ff007230 */ /* 0x000fca0000004100 */
[----:B------:R-:W-:-:S04]  /*8e40*/  F2FP.F16.F32.PACK_AB R0, RZ, R0 ;  /* 0x00000000ff00723e */ /* 0x000fc800000000ff */
[----:B------:R-:W-:-:S05]  /*8e50*/  PRMT R0, R0, 0x5410, RZ ;  /* 0x0000541000007816 */ /* 0x000fca00000000ff */
[----:B------:R0:W-:Y:S01]  /*8e60*/  STG.E desc[UR36][R16.64], R0 ;  /* 0x0000000010007986 */ /* 0x0001e2000c101924 */
[----:B------:R-:W-:Y:S05]  /*8e70*/  BRA `(.L_x_4850) ;  /* 0x0000000800d47947 */ /* 0x000fea0003800000 */
.L_x_4855:
[----:B------:R-:W-:-:S05]  /*8e80*/  HADD2.F32 R2, -RZ, R3.H0_H0 ;  /* 0x20000003ff027230 */ /* 0x000fca0000004100 */
[----:B------:R-:W-:-:S06]  /*8e90*/  FMUL.FTZ R2, R2, 1 ;  /* 0x3f80000002027820 */ /* 0x000fcc0000410000 */
[----:B------:R-:W0:Y:S02]  /*8ea0*/  F2F.F64.F32 R2, R2 ;  /* 0x0000000200027310 */ /* 0x000e240000201800 */
[----:B0-----:R0:W-:Y:S01]  /*8eb0*/  STG.E.64 desc[UR36][R16.64], R2 ;  /* 0x0000000210007986 */ /* 0x0011e2000c101b24 */
[----:B------:R-:W-:Y:S05]  /*8ec0*/  BRA `(.L_x_4850) ;  /* 0x0000000800c07947 */ /* 0x000fea0003800000 */
.L_x_4845:
        /* <DEDUP_REMOVED lines=13> */
.L_x_4859:
[----:B------:R-:W-:Y:S01]  /*8fa0*/  HADD2.F32 R3, -RZ, R3.H0_H0 ;  /* 0x20000003ff037230 */ /* 0x000fe20000004100 */
[----:B------:R-:W-:-:S04]  /*8fb0*/  CS2R R6, SRZ ;  /* 0x0000000000067805 */ /* 0x000fc8000001ff00 */
[----:B------:R-:W-:-:S04]  /*8fc0*/  FMUL.FTZ R3, R3, 1 ;  /* 0x3f80000003037820 */ /* 0x000fc80000410000 */
[----:B------:R-:W0:Y:S02]  /*8fd0*/  F2F.F64.F32 R4, R3 ;  /* 0x0000000300047310 */ /* 0x000e240000201800 */
[----:B0-----:R0:W-:Y:S01]  /*8fe0*/  STG.E.128 desc[UR36][R16.64], R4 ;  /* 0x0000000410007986 */ /* 0x0011e2000c101d24 */
[----:B------:R-:W-:Y:S05]  /*8ff0*/  BRA `(.L_x_4850) ;  /* 0x0000000800747947 */ /* 0x000fea0003800000 */
.L_x_4858:
        /* <DEDUP_REMOVED lines=21> */
.L_x_4863:
[----:B------:R-:W-:Y:S05]  /*9150*/  BSYNC B0 ;  /* 0x0000000000007941 */ /* 0x000fea0003800000 */
.L_x_4862:
[----:B------:R-:W-:-:S05]  /*9160*/  LOP3.LUT R3, R0, R3, RZ, 0xfc, !PT ;  /* 0x0000000300037212 */ /* 0x000fca00078efcff */
[----:B------:R0:W-:Y:S01]  /*9170*/  STG.E.U8 desc[UR36][R16.64], R3 ;  /* 0x0000000310007986 */ /* 0x0001e2000c101124 */
[----:B------:R-:W-:Y:S05]  /*9180*/  BRA `(.L_x_4850) ;  /* 0x0000000800107947 */ /* 0x000fea0003800000 */
.L_x_4861:
        /* <DEDUP_REMOVED lines=13> */
.L_x_4865:
[----:B------:R-:W-:Y:S01]  /*9260*/  IMAD.MOV.U32 R0, RZ, RZ, 0x7f ;  /* 0x0000007fff007424 */ /* 0x000fe200078e00ff */
[----:B------:R-:W-:-:S04]  /*9270*/  ISETP.GT.U32.AND P0, PT, R2, 0x7f800000, PT ;  /* 0x7f8000000200780c */ /* 0x000fc80003f04070 */
[----:B------:R-:W-:-:S09]  /*9280*/  SEL R0, R0, 0x7c, P0 ;  /* 0x0000007c00007807 */ /* 0x000fd20000000000 */
.L_x_4866:
[----:B------:R-:W-:Y:S05]  /*9290*/  BSYNC B0 ;  /* 0x0000000000007941 */ /* 0x000fea0003800000 */
.L_x_4864:
[----:B------:R-:W-:-:S04]  /*92a0*/  LOP3.LUT R2, R3, 0x80000000, RZ, 0xc0, !PT ;  /* 0x8000000003027812 */ /* 0x000fc800078ec0ff */
[----:B------:R-:W-:-:S04]  /*92b0*/  SHF.R.U32.HI R3, RZ, 0x18, R2 ;  /* 0x00000018ff037819 */ /* 0x000fc80000011602 */
[----:B------:R-:W-:-:S05]  /*92c0*/  LOP3.LUT R3, R0, R3, RZ, 0xfc, !PT ;  /* 0x0000000300037212 */ /* 0x000fca00078efcff */
[----:B------:R0:W-:Y:S01]  /*92d0*/  STG.E.U8 desc[UR36][R16.64], R3 ;  /* 0x0000000310007986 */ /* 0x0001e2000c101124 */
[----:B------:R-:W-:Y:S05]  /*92e0*/  BRA `(.L_x_4850) ;  /* 0x0000000400b87947 */ /* 0x000fea0003800000 */
.L_x_4860:
[----:B------:R-:W-:-:S05]  /*92f0*/  HADD2.F32 R0, -RZ, R3.H0_H0 ;  /* 0x20000003ff007230 */ /* 0x000fca0000004100 */
[----:B------:R-:W-:-:S05]  /*9300*/  F2FP.BF16.F32.PACK_AB R0, RZ, R0 ;  /* 0x00000000ff00723e */ /* 0x000fca00000010ff */
[----:B------:R0:W-:Y:S01]  /*9310*/  STG.E.U16 desc[UR36][R16.64], R0 ;  /* 0x0000000010007986 */ /* 0x0001e2000c101524 */
[----:B------:R-:W-:Y:S05]  /*9320*/  BRA `(.L_x_4850) ;  /* 0x0000000400a87947 */ /* 0x000fea0003800000 */
.L_x_4857:
        /* <DEDUP_REMOVED lines=12> */
.L_x_4869:
        /* <DEDUP_REMOVED lines=17> */
.L_x_4872:
[----:B------:R-:W-:-:S04]  /*9500*/  LOP3.LUT R2, R3, 0x80000000, RZ, 0xc0, !PT ;  /* 0x8000000003027812 */ /* 0x000fc800078ec0ff */
[----:B------:R-:W-:-:S04]  /*9510*/  SHF.R.U32.HI R3, RZ, 0x18, R2 ;  /* 0x00000018ff037819 */ /* 0x000fc80000011602 */
[----:B------:R-:W-:-:S04]  /*9520*/  LOP3.LUT R0, R0, R3, RZ, 0xfc, !PT ;  /* 0x0000000300007212 */ /* 0x000fc800078efcff */
[----:B------:R-:W-:-:S07]  /*9530*/  PRMT R8, R0, 0x7610, R8 ;  /* 0x0000761000087816 */ /* 0x000fce0000000008 */
.L_x_4871:
[----:B------:R-:W-:Y:S05]  /*9540*/  BSYNC B0 ;  /* 0x0000000000007941 */ /* 0x000fea0003800000 */
.L_x_4870:
[----:B------:R0:W-:Y:S01]  /*9550*/  STG.E.U8 desc[UR36][R16.64], R8 ;  /* 0x0000000810007986 */ /* 0x0001e2000c101124 */
[----:B------:R-:W-:Y:S05]  /*9560*/  BRA `(.L_x_4850) ;  /* 0x0000000400187947 */ /* 0x000fea0003800000 */
.L_x_4868:
        /* <DEDUP_REMOVED lines=17> */
.L_x_4875:
[----:B------:R-:W-:-:S04]  /*9680*/  LOP3.LUT R2, R3, 0x80000000, RZ, 0xc0, !PT ;  /* 0x8000000003027812 */ /* 0x000fc800078ec0ff */
[----:B------:R-:W-:-:S04]  /*9690*/  SHF.R.U32.HI R3, RZ, 0x18, R2 ;  /* 0x00000018ff037819 */ /* 0x000fc80000011602 */
[----:B------:R-:W-:-:S04]  /*96a0*/  LOP3.LUT R0, R0, R3, RZ, 0xfc, !PT ;  /* 0x0000000300007212 */ /* 0x000fc800078efcff */
[----:B------:R-:W-:-:S07]  /*96b0*/  PRMT R8, R0, 0x7610, R8 ;  /* 0x0000761000087816 */ /* 0x000fce0000000008 */
.L_x_4874:
[----:B------:R-:W-:Y:S05]  /*96c0*/  BSYNC B0 ;  /* 0x0000000000007941 */ /* 0x000fea0003800000 */
.L_x_4873:
[----:B------:R0:W-:Y:S01]  /*96d0*/  STG.E.U8 desc[UR36][R16.64], R8 ;  /* 0x0000000810007986 */ /* 0x0001e2000c101124 */
[----:B------:R-:W-:Y:S05]  /*96e0*/  BRA `(.L_x_4850) ;  /* 0x0000000000b87947 */ /* 0x000fea0003800000 */
.L_x_4867:
        /* <DEDUP_REMOVED lines=22> */
.L_x_4849:
        /* <DEDUP_REMOVED lines=16> */
.L_x_4878:
[----:B------:R-:W-:Y:S05]  /*9950*/  BRA `(.L_x_4850) ;  /* 0x00000000001c7947 */ /* 0x000fea0003800000 */
.L_x_4877:
[----:B------:R-:W-:-:S06]  /*9960*/  HADD2.F32 R3, -RZ, R3.H0_H0 ;  /* 0x20000003ff037230 */ /* 0x000fcc0000004100 */
[----:B------:R-:W0:Y:S02]  /*9970*/  F2I.U64.TRUNC R2, R3 ;  /* 0x0000000300027311 */ /* 0x000e24000020d800 */
[----:B0-----:R0:W-:Y:S01]  /*9980*/  STG.E.64 desc[UR36][R16.64], R2 ;  /* 0x0000000210007986 */ /* 0x0011e2000c101b24 */
[----:B------:R-:W-:Y:S05]  /*9990*/  BRA `(.L_x_4850) ;  /* 0x00000000000c7947 */ /* 0x000fea0003800000 */
.L_x_4876:
[----:B------:R-:W-:-:S06]  /*99a0*/  HADD2.F32 R3, -RZ, R3.H0_H0 ;  /* 0x20000003ff037230 */ /* 0x000fcc0000004100 */
[----:B------:R-:W0:Y:S02]  /*99b0*/  F2I.FTZ.U32.TRUNC.NTZ R3, R3 ;  /* 0x0000000300037305 */ /* 0x000e24000021f000 */
[----:B0-----:R0:W-:Y:S02]  /*99c0*/  STG.E desc[UR36][R16.64], R3 ;  /* 0x0000000310007986 */ /* 0x0011e4000c101924 */
.L_x_4850:
[----:B------:R-:W-:-:S07]  /*99d0*/  VIADD R19, R19, 0x80 ;  /* 0x0000008013137836 */ /* 0x000fce0000000000 */
.L_x_4810:
[----:B------:R-:W-:Y:S05]  /*99e0*/  BSYNC B6 ;  /* 0x0000000000067941 */ /* 0x000fea0003800000 */
.L_x_4809:
        /* <DEDUP_REMOVED lines=306> */
.L_x_4879:
        /* <DEDUP_REMOVED lines=22> */
.L_x_4883:
[----:B------:R-:W2:Y:S02]  /*ae70*/  LDG.E.U8 R2, desc[UR36][R2.64] ;  /* 0x0000002402027981 */ /* 0x000ea4000c1e1100 */
[----:B--2---:R-:W-:-:S04]  /*ae80*/  I2FP.F32.U32 R0, R2 ;  /* 0x0000000200007245 */ /* 0x004fc80000201000 */
[----:B------:R-:W-:Y:S01]  /*ae90*/  F2FP.F16.F32.PACK_AB R0, RZ, R0 ;  /* 0x00000000ff00723e */ /* 0x000fe200000000ff */
[----:B------:R-:W-:Y:S06]  /*aea0*/  BRA `(.L_x_4885) ;  /* 0x0000000c00887947 */ /* 0x000fec0003800000 */
.L_x_4882:
        /* <DEDUP_REMOVED lines=10> */
.L_x_4887:
[----:B------:R-:W2:Y:S02]  /*af50*/  LDG.E R2, desc[UR36][R2.64] ;  /* 0x0000002402027981 */ /* 0x000ea4000c1e1900 */
[----:B--2---:R-:W-:-:S04]  /*af60*/  I2FP.F32.S32 R0, R2 ;  /* 0x0000000200007245 */ /* 0x004fc80000201400 */
[----:B------:R-:W-:Y:S01]  /*af70*/  F2FP.F16.F32.PACK_AB R0, RZ, R0 ;  /* 0x00000000ff00723e */ /* 0x000fe200000000ff */
[----:B------:R-:W-:Y:S06]  /*af80*/  BRA `(.L_x_4885) ;  /* 0x0000000c00507947 */ /* 0x000fec0003800000 */
.L_x_4886:
[----:B------:R-:W2:Y:S02]  /*af90*/  LDG.E.U16 R2, desc[UR36][R2.64] ;  /* 0x0000002402027981 */ /* 0x000ea4000c1e1500 */
[----:B--2---:R-:W0:Y:S02]  /*afa0*/  I2F.S16 R0, R2 ;  /* 0x0000000200007306 */ /* 0x004e240000101400 */
[----:B0-----:R-:W-:Y:S01]  /*afb0*/  F2FP.F16.F32.PACK_AB R0, RZ, R0 ;  /* 0x00000000ff00723e */ /* 0x001fe200000000ff */
[----:B------:R-:W-:Y:S06]  /*afc0*/  BRA `(.L_x_4885) ;  /* 0x0000000c00407947 */ /* 0x000fec0003800000 */
.L_x_4881:
        /* <DEDUP_REMOVED lines=9> */
.L_x_4889:
[----:B------:R1:W5:Y:S01]  /*b060*/  LDG.E.U16 R0, desc[UR36][R2.64] ;  /* 0x0000002402007981 */ /* 0x000362000c1e1500 */
[----:B------:R-:W-:Y:S05]  /*b070*/  BRA `(.L_x_4885) ;  /* 0x0000000c00147947 */ /* 0x000fea0003800000 */
.L_x_4888:
        /* <DEDUP_REMOVED lines=9> */
.L_x_4891:
[----:B------:R0:W5:Y:S01]  /*b110*/  LDG.E.U16 R0, desc[UR36][R2.64] ;  /* 0x0000002402007981 */ /* 0x000162000c1e1500 */
[----:B------:R-:W-:Y:S05]  /*b120*/  BRA `(.L_x_4885) ;  /* 0x0000000800e87947 */ /* 0x000fea0003800000 */
.L_x_4890:
        /* <DEDUP_REMOVED lines=8> */
.L_x_4880:
        /* <DEDUP_REMOVED lines=13> */
.L_x_4894:
        /* <DEDUP_REMOVED lines=8> */
.L_x_4893:
        /* <DEDUP_REMOVED lines=28> */
.L_x_4896:
        /* <DEDUP_REMOVED lines=15> */
.L_x_4895:
[----:B------:R-:W2:Y:S02]  /*b5b0*/  LDG.E.U16 R0, desc[UR36][R2.64] ;  /* 0x0000002402007981 */ /* 0x000ea4000c1e1500 */
[----:B--2---:R-:W-:-:S05]  /*b5c0*/  IMAD.U32 R0, R0, 0x10000, RZ ;  /* 0x0001000000007824 */ /* 0x004fca00078e00ff */
[----:B------:R-:W-:Y:S01]  /*b5d0*/  F2FP.F16.F32.PACK_AB R0, RZ, R0 ;  /* 0x00000000ff00723e */ /* 0x000fe200000000ff */
[----:B------:R-:W-:Y:S06]  /*b5e0*/  BRA `(.L_x_4885) ;  /* 0x0000000400b87947 */ /* 0x000fec0003800000 */
.L_x_4892:
        /* <DEDUP_REMOVED lines=12> */
.L_x_4899:
        /* <DEDUP_REMOVED lines=21> */
.L_x_4903:
[----:B------:R-:W-:Y:S05]  /*b800*/  BSYNC B1 ;  /* 0x0000000000017941 */ /* 0x000fea0003800000 */
.L_x_4902:
[----:B------:R-:W-:Y:S01]  /*b810*/  LEA R3, R0, 0x3b800000, 0x17 ;  /* 0x3b80000000037811 */ /* 0x000fe200078eb8ff */
[----:B------:R-:W-:-:S05]  /*b820*/  IMAD.SHL.U32 R0, R2, 0x100000, RZ ;  /* 0x0010000002007824 */ /* 0x000fca00078e00ff */
[----:B------:R-:W-:-:S07]  /*b830*/  LOP3.LUT R0, R3, R0, R4, 0xfe, !PT ;  /* 0x0000000003007212 */ /* 0x000fce00078efe04 */
.L_x_4901:
[----:B------:R-:W-:Y:S05]  /*b840*/  BSYNC B0 ;  /* 0x0000000000007941 */ /* 0x000fea0003800000 */
.L_x_4900:
[----:B------:R-:W-:Y:S01]  /*b850*/  F2FP.F16.F32.PACK_AB R0, RZ, R0 ;  /* 0x00000000ff00723e */ /* 0x000fe200000000ff */
[----:B------:R-:W-:Y:S06]  /*b860*/  BRA `(.L_x_4885) ;  /* 0x0000000400187947 */ /* 0x000fec0003800000 */
.L_x_4898:
        /* <DEDUP_REMOVED lines=21> */
.L_x_4907:
[----:B------:R-:W-:Y:S05]  /*b9c0*/  BSYNC B1 ;  /* 0x0000000000017941 */ /* 0x000fea0003800000 */
.L_x_4906:
[----:B------:R-:W-:Y:S01]  /*b9d0*/  LEA R3, R0, 0x37800000, 0x17 ;  /* 0x3780000000037811 */ /* 0x000fe200078eb8ff */
[----:B------:R-:W-:-:S05]  /*b9e0*/  IMAD.SHL.U32 R0, R2, 0x200000, RZ ;  /* 0x0020000002007824 */ /* 0x000fca00078e00ff */
[----:B------:R-:W-:-:S07]  /*b9f0*/  LOP3.LUT R0, R3, R0, R4, 0xfe, !PT ;  /* 0x0000000003007212 */ /* 0x000fce00078efe04 */
.L_x_4905:
[----:B------:R-:W-:Y:S05]  /*ba00*/  BSYNC B0 ;  /* 0x0000000000007941 */ /* 0x000fea0003800000 */
.L_x_4904:
[----:B------:R-:W-:Y:S01]  /*ba10*/  F2FP.F16.F32.PACK_AB R0, RZ, R0 ;  /* 0x00000000ff00723e */ /* 0x000fe200000000ff */
[----:B------:R-:W-:Y:S06]  /*ba20*/  BRA `(.L_x_4885) ;  /* 0x0000000000a87947 */ /* 0x000fec0003800000 */
.L_x_4897:
        /* <DEDUP_REMOVED lines=14> */
.L_x_4911:
[----:B------:R-:W-:Y:S05]  /*bb10*/  BSYNC B0 ;  /* 0x0000000000007941 */ /* 0x000fea0003800000 */
.L_x_4910:
[----:B------:R-:W-:Y:S01]  /*bb20*/  F2FP.F16.F32.PACK_AB R0, RZ, R0 ;  /* 0x00000000ff00723e */ /* 0x000fe200000000ff */
[----:B------:R-:W-:Y:S06]  /*bb30*/  BRA `(.L_x_4885) ;  /* 0x0000000000647947 */ /* 0x000fec0003800000 */
.L_x_4884:
        /* <DEDUP_REMOVED lines=16> */
.L_x_4912:
[----:B------:R-:W-:Y:S01]  /*bc40*/  PRMT R0, RZ, 0x7610, R0 ;  /* 0x00007610ff007816 */ /* 0x000fe20000000000 */
[----:B------:R-:W-:Y:S06]  /*bc50*/  BRA `(.L_x_4885) ;  /* 0x00000000001c7947 */ /* 0x000fec0003800000 */
.L_x_4909:
[----:B------:R-:W2:Y:S02]  /*bc60*/  LDG.E.64 R2, desc[UR36][R2.64] ;  /* 0x0000002402027981 */ /* 0x000ea4000c1e1b00 */
[----:B--2---:R-:W0:Y:S02]  /*bc70*/  I2F.U64 R0, R2 ;  /* 0x0000000200007312 */ /* 0x004e240000301000 */
[----:B0-----:R-:W-:Y:S01]  /*bc80*/  F2FP.F16.F32.PACK_AB R0, RZ, R0 ;  /* 0x00000000ff00723e */ /* 0x001fe200000000ff */
[----:B------:R-:W-:Y:S06]  /*bc90*/  BRA `(.L_x_4885) ;  /* 0x00000000000c7947 */ /* 0x000fec0003800000 */
.L_x_4908:
[----:B------:R-:W2:Y:S02]  /*bca0*/  LDG.E R2, desc[UR36][R2.64] ;  /* 0x0000002402027981 */ /* 0x000ea4000c1e1900 */
[----:B--2---:R-:W-:-:S04]  /*bcb0*/  I2FP.F32.U32 R0, R2 ;  /* 0x0000000200007245 */ /* 0x004fc80000201000 */
[----:B------:R-:W-:-:S07]  /*bcc0*/  F2FP.F16.F32.PACK_AB R0, RZ, R0 ;  /* 0x00000000ff00723e */ /* 0x000fce00000000ff */
.L_x_4885:
        /* <DEDUP_REMOVED lines=28> */
.L_x_4916:
[----:B------:R-:W-:-:S06]  /*be90*/  HADD2.F32 R3, -RZ, R3.H0_H0 ;  /* 0x20000003ff037230 */ /* 0x000fcc0000004100 */
[----:B------:R-:W0:Y:S02]  /*bea0*/  F2I.S64.TRUNC R2, R3 ;  /* 0x0000000300027311 */ /* 0x000e24000020d900 */
[----:B0-----:R-:W-:Y:S01]  /*beb0*/  STG.E.U8 desc[UR36][R16.64], R2 ;  /* 0x0000000210007986 */ /* 0x001fe2000c101124 */
[----:B------:R-:W-:Y:S05]  /*bec0*/  EXIT ;  /* 0x000000000000794d */ /* 0x000fea0003800000 */
.L_x_4915:
        /* <DEDUP_REMOVED lines=10> */
.L_x_4919:
[----:B------:R-:W-:-:S06]  /*bf70*/  HADD2.F32 R3, -RZ, R3.H0_H0 ;  /* 0x20000003ff037230 */ /* 0x000fcc0000004100 */
[----:B------:R-:W0:Y:S02]  /*bf80*/  F2I.FTZ.TRUNC.NTZ R3, R3 ;  /* 0x0000000300037305 */ /* 0x000e24000021f100 */
[----:B0-----:R-:W-:Y:S01]  /*bf90*/  STG.E desc[UR36][R16.64], R3 ;  /* 0x0000000310007986 */ /* 0x001fe2000c101924 */
[----:B------:R-:W-:Y:S05]  /*bfa0*/  EXIT ;  /* 0x000000000000794d */ /* 0x000fea0003800000 */
.L_x_4918:
[----:B------:R-:W-:-:S06]  /*bfb0*/  HADD2.F32 R3, -RZ, R3.H0_H0 ;  /* 0x20000003ff037230 */ /* 0x000fcc0000004100 */
[----:B------:R-:W0:Y:S02]  /*bfc0*/  F2I.FTZ.TRUNC.NTZ R3, R3 ;  /* 0x0000000300037305 */ /* 0x000e24000021f100 */
[----:B0-----:R-:W-:Y:S01]  /*bfd0*/  STG.E.U16 desc[UR36][R16.64], R3 ;  /* 0x0000000310007986 */ /* 0x001fe2000c101524 */
[----:B------:R-:W-:Y:S05]  /*bfe0*/  EXIT ;  /* 0x000000000000794d */ /* 0x000fea0003800000 */
.L_x_4914:
        /* <DEDUP_REMOVED lines=9> */
.L_x_4921:
[----:B------:R-:W-:Y:S01]  /*c080*/  STG.E.U16 desc[UR36][R16.64], R3 ;  /* 0x0000000310007986 */ /* 0x000fe2000c101524 */
[----:B------:R-:W-:Y:S05]  /*c090*/  EXIT ;  /* 0x000000000000794d */ /* 0x000fea0003800000 */
.L_x_4920:
        /* <DEDUP_REMOVED lines=10> */
.L_x_4923:
[----:B------:R-:W-:-:S05]  /*c140*/  HADD2.F32 R0, -RZ, R3.H0_H0 ;  /* 0x20000003ff007230 */ /* 0x000fca0000004100 */
[----:B------:R-:W-:-:S04]  /*c150*/  F2FP.F16.F32.PACK_AB R0, RZ, R0 ;  /* 0x00000000ff00723e */ /* 0x000fc800000000ff */
[----:B------:R-:W-:-:S05]  /*c160*/  PRMT R0, R0, 0x5410, RZ ;  /* 0x0000541000007816 */ /* 0x000fca00000000ff */
[----:B------:R-:W-:Y:S01]  /*c170*/  STG.E desc[UR36][R16.64], R0 ;  /* 0x0000000010007986 */ /* 0x000fe2000c101924 */
[----:B------:R-:W-:Y:S05]  /*c180*/  EXIT ;  /* 0x000000000000794d */ /* 0x000fea0003800000 */
.L_x_4922:
[----:B------:R-:W-:-:S05]  /*c190*/  HADD2.F32 R2, -RZ, R3.H0_H0 ;  /* 0x20000003ff027230 */ /* 0x000fca0000004100 */
[----:B------:R-:W-:-:S06]  /*c1a0*/  FMUL.FTZ R2, R2, 1 ;  /* 0x3f80000002027820 */ /* 0x000fcc0000410000 */
[----:B------:R-:W0:Y:S02]  /*c1b0*/  F2F.F64.F32 R2, R2 ;  /* 0x0000000200027310 */ /* 0x000e240000201800 */
[----:B0-----:R-:W-:Y:S01]  /*c1c0*/  STG.E.64 desc[UR36][R16.64], R2 ;  /* 0x0000000210007986 */ /* 0x001fe2000c101b24 */
[----:B------:R-:W-:Y:S05]  /*c1d0*/  EXIT ;  /* 0x000000000000794d */ /* 0x000fea0003800000 */
.L_x_4913:
        /* <DEDUP_REMOVED lines=13> */
.L_x_4926:
[----:B------:R-:W-:Y:S01]  /*c2b0*/  HADD2.F32 R3, -RZ, R3.H0_H0 ;  /* 0x20000003ff037230 */ /* 0x000fe20000004100 */
[----:B------:R-:W-:-:S04]  /*c2c0*/  CS2R R6, SRZ ;  /* 0x0000000000067805 */ /* 0x000fc8000001ff00 */
[----:B------:R-:W-:-:S04]  /*c2d0*/  FMUL.FTZ R3, R3, 1 ;  /* 0x3f80000003037820 */ /* 0x000fc80000410000 */
[----:B------:R-:W0:Y:S02]  /*c2e0*/  F2F.F64.F32 R4, R3 ;  /* 0x0000000300047310 */ /* 0x000e240000201800 */
[----:B0-----:R-:W-:Y:S01]  /*c2f0*/  STG.E.128 desc[UR36][R16.64], R4 ;  /* 0x0000000410007986 */ /* 0x001fe2000c101d24 */
[----:B------:R-:W-:Y:S05]  /*c300*/  EXIT ;  /* 0x000000000000794d */ /* 0x000fea0003800000 */
.L_x_4925:
        /* <DEDUP_REMOVED lines=21> */
.L_x_4930:
[----:B------:R-:W-:Y:S05]  /*c460*/  BSYNC B0 ;  /* 0x0000000000007941 */ /* 0x000fea0003800000 */
.L_x_4929:
[----:B------:R-:W-:-:S05]  /*c470*/  LOP3.LUT R3, R0, R3, RZ, 0xfc, !PT ;  /* 0x0000000300037212 */ /* 0x000fca00078efcff */
[----:B------:R-:W-:Y:S01]  /*c480*/  STG.E.U8 desc[UR36][R16.64], R3 ;  /* 0x0000000310007986 */ /* 0x000fe2000c101124 */
[----:B------:R-:W-:Y:S05]  /*c490*/  EXIT ;  /* 0x000000000000794d */ /* 0x000fea0003800000 */
.L_x_4928:
        /* <DEDUP_REMOVED lines=13> */
.L_x_4932:
[----:B------:R-:W-:Y:S01]  /*c570*/  IMAD.MOV.U32 R0, RZ, RZ, 0x7f ;  /* 0x0000007fff007424 */ /* 0x000fe200078e00ff */
[----:B------:R-:W-:-:S04]  /*c580*/  ISETP.GT.U32.AND P0, PT, R2, 0x7f800000, PT ;  /* 0x7f8000000200780c */ /* 0x000fc80003f04070 */
[----:B------:R-:W-:-:S09]  /*c590*/  SEL R0, R0, 0x7c, P0 ;  /* 0x0000007c00007807 */ /* 0x000fd20000000000 */
.L_x_4933:
[----:B------:R-:W-:Y:S05]  /*c5a0*/  BSYNC B0 ;  /* 0x0000000000007941 */ /* 0x000fea0003800000 */
.L_x_4931:
[----:B------:R-:W-:-:S04]  /*c5b0*/  LOP3.LUT R2, R3, 0x80000000, RZ, 0xc0, !PT ;  /* 0x8000000003027812 */ /* 0x000fc800078ec0ff */
[----:B------:R-:W-:-:S04]  /*c5c0*/  SHF.R.U32.HI R3, RZ, 0x18, R2 ;  /* 0x00000018ff037819 */ /* 0x000fc80000011602 */
[----:B------:R-:W-:-:S05]  /*c5d0*/  LOP3.LUT R3, R0, R3, RZ, 0xfc, !PT ;  /* 0x0000000300037212 */ /* 0x000fca00078efcff */
[----:B------:R-:W-:Y:S01]  /*c5e0*/  STG.E.U8 desc[UR36][R16.64], R3 ;  /* 0x0000000310007986 */ /* 0x000fe2000c101124 */
[----:B------:R-:W-:Y:S05]  /*c5f0*/  EXIT ;  /* 0x000000000000794d */ /* 0x000fea0003800000 */
.L_x_4927:
[----:B------:R-:W-:-:S05]  /*c600*/  HADD2.F32 R0, -RZ, R3.H0_H0 ;  /* 0x20000003ff007230 */ /* 0x000fca0000004100 */
[----:B------:R-:W-:-:S05]  /*c610*/  F2FP.BF16.F32.PACK_AB R0, RZ, R0 ;  /* 0x00000000ff00723e */ /* 0x000fca00000010ff */
[----:B------:R-:W-:Y:S01]  /*c620*/  STG.E.U16 desc[UR36][R16.64], R0 ;  /* 0x0000000010007986 */ /* 0x000fe2000c101524 */
[----:B------:R-:W-:Y:S05]  /*c630*/  EXIT ;  /* 0x000000000000794d */ /* 0x000fea0003800000 */
.L_x_4924:
        /* <DEDUP_REMOVED lines=12> */
.L_x_4936:
        /* <DEDUP_REMOVED lines=17> */
.L_x_4939:
[----:B------:R-:W-:-:S04]  /*c810*/  LOP3.LUT R2, R3, 0x80000000, RZ, 0xc0, !PT ;  /* 0x8000000003027812 */ /* 0x000fc800078ec0ff */
[----:B------:R-:W-:-:S04]  /*c820*/  SHF.R.U32.HI R3, RZ, 0x18, R2 ;  /* 0x00000018ff037819 */ /* 0x000fc80000011602 */
[----:B------:R-:W-:-:S04]  /*c830*/  LOP3.LUT R0, R0, R3, RZ, 0xfc, !PT ;  /* 0x0000000300007212 */ /* 0x000fc800078efcff */
[----:B------:R-:W-:-:S07]  /*c840*/  PRMT R8, R0, 0x7610, R8 ;  /* 0x0000761000087816 */ /* 0x000fce0000000008 */
.L_x_4938:
[----:B------:R-:W-:Y:S05]  /*c850*/  BSYNC B0 ;  /* 0x0000000000007941 */ /* 0x000fea0003800000 */
.L_x_4937:
[----:B------:R-:W-:Y:S01]  /*c860*/  STG.E.U8 desc[UR36][R16.64], R8 ;  /* 0x0000000810007986 */ /* 0x000fe2000c101124 */
[----:B------:R-:W-:Y:S05]  /*c870*/  EXIT ;  /* 0x000000000000794d */ /* 0x000fea0003800000 */
.L_x_4935:
        /* <DEDUP_REMOVED lines=17> */
.L_x_4942:
[----:B------:R-:W-:-:S04]  /*c990*/  LOP3.LUT R2, R3, 0x80000000, RZ, 0xc0, !PT ;  /* 0x8000000003027812 */ /* 0x000fc800078ec0ff */
[----:B------:R-:W-:-:S04]  /*c9a0*/  SHF.R.U32.HI R3, RZ, 0x18, R2 ;  /* 0x00000018ff037819 */ /* 0x000fc80000011602 */
[----:B------:R-:W-:-:S04]  /*c9b0*/  LOP3.LUT R0, R0, R3, RZ, 0xfc, !PT ;  /* 0x0000000300007212 */ /* 0x000fc800078efcff */
[----:B------:R-:W-:-:S07]  /*c9c0*/  PRMT R8, R0, 0x7610, R8 ;  /* 0x0000761000087816 */ /* 0x000fce0000000008 */
.L_x_4941:
[----:B------:R-:W-:Y:S05]  /*c9d0*/  BSYNC B0 ;  /* 0x0000000000007941 */ /* 0x000fea0003800000 */
.L_x_4940:
[----:B------:R-:W-:Y:S01]  /*c9e0*/  STG.E.U8 desc[UR36][R16.64], R8 ;  /* 0x0000000810007986 */ /* 0x000fe2000c101124 */
[----:B------:R-:W-:Y:S05]  /*c9f0*/  EXIT ;  /* 0x000000000000794d */ /* 0x000fea0003800000 */
.L_x_4934:
        /* <DEDUP_REMOVED lines=22> */
.L_x_4917:
        /* <DEDUP_REMOVED lines=16> */
.L_x_4945:
[----:B------:R-:W-:Y:S05]  /*cc60*/  EXIT ;  /* 0x000000000000794d */ /* 0x000fea0003800000 */
.L_x_4944:
[----:B------:R-:W-:-:S06]  /*cc70*/  HADD2.F32 R3, -RZ, R3.H0_H0 ;  /* 0x20000003ff037230 */ /* 0x000fcc0000004100 */
[----:B------:R-:W0:Y:S02]  /*cc80*/  F2I.U64.TRUNC R2, R3 ;  /* 0x0000000300027311 */ /* 0x000e24000020d800 */
[----:B0-----:R-:W-:Y:S01]  /*cc90*/  STG.E.64 desc[UR36][R16.64], R2 ;  /* 0x0000000210007986 */ /* 0x001fe2000c101b24 */
[----:B------:R-:W-:Y:S05]  /*cca0*/  EXIT ;  /* 0x000000000000794d */ /* 0x000fea0003800000 */
.L_x_4943:
[----:B------:R-:W-:-:S06]  /*ccb0*/  HADD2.F32 R3, -RZ, R3.H0_H0 ;  /* 0x20000003ff037230 */ /* 0x000fcc0000004100 */
[----:B------:R-:W0:Y:S02]  /*ccc0*/  F2I.FTZ.U32.TRUNC.NTZ R3, R3 ;  /* 0x0000000300037305 */ /* 0x000e24000021f000 */
[----:B0-----:R-:W-:Y:S01]  /*ccd0*/  STG.E desc[UR36][R16.64], R3 ;  /* 0x0000000310007986 */ /* 0x001fe2000c101924 */
[----:B------:R-:W-:Y:S05]  /*cce0*/  EXIT ;  /* 0x000000000000794d */ /* 0x000fea0003800000 */
.L_x_4946:
        /* <DEDUP_REMOVED lines=9> */
.L_x_6639:


//--------------------- .text._ZN2at6native27unrolled_elementwise_kernelIZZZNS0_66_GLOBAL__N__a0cfb035_28_ActivationHardswishKernel_cu_f5210f67_355216hardswish_kernelERNS_14TensorIteratorEENKUlvE_clEvENKUlvE1_clEvEUlN3c104HalfEE_St5arrayIPcLm2EELi4E23TrivialOffsetCalculatorILi1EjESE_NS0_6memory12LoadWithCastILi1EEENSF_13StoreWithCastILi1EEEEEviT_T0_T2_T3_T4_T5_ --------------------------
	.section	.text._ZN2at6native27unrolled_elementwise_kernelIZZZNS0_66_GLOBAL__N__a0cfb035_28_ActivationHardswishKernel_cu_f5210f67_355216hardswish_kernelERNS_14TensorIteratorEENKUlvE_clEvENKUlvE1_clEvEUlN3c104HalfEE_St5arrayIPcLm2EELi4E23TrivialOffsetCalculatorILi1EjESE_NS0_6memory12LoadWithCastILi1EEENSF_13StoreWithCastILi1EEEEEviT_T0_T2_T3_T4_T5_,"ax",@progbits
	.align	128
        .global         _ZN2at6native27unrolled_elementwise_kernelIZZZNS0_66_GLOBAL__N__a0cfb035_28_ActivationHardswishKernel_cu_f5210f67_355216hardswish_kernelERNS_14TensorIteratorEENKUlvE_clEvENKUlvE1_clEvEUlN3c104HalfEE_St5arrayIPcLm2EELi4E23TrivialOffsetCalculatorILi1EjESE_NS0_6memory12LoadWithCastILi1EEENSF_13StoreWithCastILi1EEEEEviT_T0_T2_T3_T4_T5_
        .type           _ZN2at6native27unrolled_elementwise_kernelIZZZNS0_66_GLOBAL__N__a0cfb035_28_ActivationHardswishKernel_cu_f5210f67_355216hardswish_kernelERNS_14TensorIteratorEENKUlvE_clEvENKUlvE1_clEvEUlN3c104HalfEE_St5arrayIPcLm2EELi4E23TrivialOffsetCalculatorILi1EjESE_NS0_6memory12LoadWithCastILi1EEENSF_13StoreWithCastILi1EEEEEviT_T0_T2_T3_T4_T5_,@function
        .size           _ZN2at6native27unrolled_elementwise_kernelIZZZNS0_66_GLOBAL__N__a0cfb035_28_ActivationHardswishKernel_cu_f5210f67_355216hardswish_kernelERNS_14TensorIteratorEENKUlvE_clEvENKUlvE1_clEvEUlN3c104HalfEE_St5arrayIPcLm2EELi4E23TrivialOffsetCalculatorILi1EjESE_NS0_6memory12LoadWithCastILi1EEENSF_13StoreWithCastILi1EEEEEviT_T0_T2_T3_T4_T5_,(.L_x_6640 - _ZN2at6native27unrolled_elementwise_kernelIZZZNS0_66_GLOBAL__N__a0cfb035_28_ActivationHardswishKernel_cu_f5210f67_355216hardswish_kernelERNS_14TensorIteratorEENKUlvE_clEvENKUlvE1_clEvEUlN3c104HalfEE_St5arrayIPcLm2EELi4E23TrivialOffsetCalculatorILi1EjESE_NS0_6memory12LoadWithCastILi1EEENSF_13StoreWithCastILi1EEEEEviT_T0_T2_T3_T4_T5_)
        .other          _ZN2at6native27unrolled_elementwise_kernelIZZZNS0_66_GLOBAL__N__a0cfb035_28_ActivationHardswishKernel_cu_f5210f67_355216hardswish_kernelERNS_14TensorIteratorEENKUlvE_clEvENKUlvE1_clEvEUlN3c104HalfEE_St5arrayIPcLm2EELi4E23TrivialOffsetCalculatorILi1EjESE_NS0_6memory12LoadWithCastILi1EEENSF_13StoreWithCastILi1EEEEEviT_T0_T2_T3_T4_T5_,@"STO_CUDA_ENTRY STV_DEFAULT"
_ZN2at6native27unrolled_elementwise_kernelIZZZNS0_66_GLOBAL__N__a0cfb035_28_ActivationHardswishKernel_cu_f5210f67_355216hardswish_kernelERNS_14TensorIteratorEENKUlvE_clEvENKUlvE1_clEvEUlN3c104HalfEE_St5arrayIPcLm2EELi4E23TrivialOffsetCalculatorILi1EjESE_NS0_6memory12LoadWithCastILi1EEENSF_13StoreWithCastILi1EEEEEviT_T0_T2_T3_T4_T5_:
.text._ZN2at6native27unrolled_elementwise_kernelIZZZNS0_66_GLOBAL__N__a0cfb035_28_ActivationHardswishKernel_cu_f5210f67_355216hardswish_kernelERNS_14TensorIteratorEENKUlvE_clEvENKUlvE1_clEvEUlN3c104HalfEE_St5arrayIPcLm2EELi4E23TrivialOffsetCalculatorILi1EjESE_NS0_6memory12LoadWithCastILi1EEENSF_13StoreWithCastILi1EEEEEviT_T0_T2_T3_T4_T5_:
        /* <DEDUP_REMOVED lines=34> */
.L_x_4952:
[----:B------:R-:W2:Y:S02]  /*0220*/  LDG.E.U8 R2, desc[UR36][R2.64] ;  /* 0x0000002402027981 */ /* 0x000ea4000c1e1100 */
[----:B--2---:R-:W-:-:S04]  /*0230*/  I2FP.F32.U32 R0, R2 ;  /* 0x0000000200007245 */ /* 0x004fc80000201000 */
[----:B------:R-:W-:-:S04]  /*0240*/  F2FP.F16.F32.PACK_AB R0, RZ, R0 ;  /* 0x00000000ff00723e */ /* 0x000fc800000000ff */
[----:B------:R-:W-:Y:S01]  /*0250*/  PRMT R25, R0, 0x7610, R25 ;  /* 0x0000761000197816 */ /* 0x000fe20000000019 */
[----:B------:R-:W-:Y:S06]  /*0260*/  BRA `(.L_x_4954) ;  /* 0x0000000c00c07947 */ /* 0x000fec0003800000 */
.L_x_4951:
        /* <DEDUP_REMOVED lines=11> */
.L_x_4956:
[----:B------:R-:W2:Y:S02]  /*0320*/  LDG.E R2, desc[UR36][R2.64] ;  /* 0x0000002402027981 */ /* 0x000ea4000c1e1900 */
[----:B--2---:R-:W-:-:S04]  /*0330*/  I2FP.F32.S32 R0, R2 ;  /* 0x0000000200007245 */ /* 0x004fc80000201400 */
[----:B------:R-:W-:-:S04]  /*0340*/  F2FP.F16.F32.PACK_AB R0, RZ, R0 ;  /* 0x00000000ff00723e */ /* 0x000fc800000000ff */
[----:B------:R-:W-:Y:S01]  /*0350*/  PRMT R25, R0, 0x7610, R25 ;  /* 0x0000761000197816 */ /* 0x000fe20000000019 */
[----:B------:R-:W-:Y:S06]  /*0360*/  BRA `(.L_x_4954) ;  /* 0x0000000c00807947 */ /* 0x000fec0003800000 */
.L_x_4955:
[----:B------:R-:W2:Y:S02]  /*0370*/  LDG.E.U16 R2, desc[UR36][R2.64] ;  /* 0x0000002402027981 */ /* 0x000ea4000c1e1500 */
[----:B--2---:R-:W0:Y:S02]  /*0380*/  I2F.S16 R0, R2 ;  /* 0x0000000200007306 */ /* 0x004e240000101400 */
[----:B0-----:R-:W-:-:S04]  /*0390*/  F2FP.F16.F32.PACK_AB R0, RZ, R0 ;  /* 0x00000000ff00723e */ /* 0x001fc800000000ff */
[----:B------:R-:W-:Y:S01]  /*03a0*/  PRMT R25, R0, 0x7610, R25 ;  /* 0x0000761000197816 */ /* 0x000fe20000000019 */
[----:B------:R-:W-:Y:S06]  /*03b0*/  BRA `(.L_x_4954) ;  /* 0x0000000c006c7947 */ /* 0x000fec0003800000 */
.L_x_4950:
        /* <DEDUP_REMOVED lines=9> */
.L_x_4958:
[----:B------:R1:W5:Y:S01]  /*0450*/  LDG.E.U16 R25, desc[UR36][R2.64] ;  /* 0x0000002402197981 */ /* 0x000362000c1e1500 */
[----:B------:R-:W-:Y:S05]  /*0460*/  BRA `(.L_x_4954) ;  /* 0x0000000c00407947 */ /* 0x000fea0003800000 */
.L_x_4957:
        /* <DEDUP_REMOVED lines=9> */
.L_x_4960:
[----:B------:R0:W5:Y:S01]  /*0500*/  LDG.E.U16 R25, desc[UR36][R2.64] ;  /* 0x0000002402197981 */ /* 0x000162000c1e1500 */
[----:B------:R-:W-:Y:S05]  /*0510*/  BRA `(.L_x_4954) ;  /* 0x0000000c00147947 */ /* 0x000fea0003800000 */
.L_x_4959:
        /* <DEDUP_REMOVED lines=9> */
.L_x_4949:
        /* <DEDUP_REMOVED lines=14> */
.L_x_4963:
        /* <DEDUP_REMOVED lines=9> */
.L_x_4962:
        /* <DEDUP_REMOVED lines=28> */
.L_x_4965:
        /* <DEDUP_REMOVED lines=16> */
.L_x_4964:
[----:B------:R-:W2:Y:S02]  /*09e0*/  LDG.E.U16 R0, desc[UR36][R2.64] ;  /* 0x0000002402007981 */ /* 0x000ea4000c1e1500 */
[----:B--2---:R-:W-:-:S05]  /*09f0*/  IMAD.U32 R0, R0, 0x10000, RZ ;  /* 0x0001000000007824 */ /* 0x004fca00078e00ff */
[----:B------:R-:W-:-:S04]  /*0a00*/  F2FP.F16.F32.PACK_AB R0, RZ, R0 ;  /* 0x00000000ff00723e */ /* 0x000fc800000000ff */
[----:B------:R-:W-:Y:S01]  /*0a10*/  PRMT R25, R0, 0x7610, R25 ;  /* 0x0000761000197816 */ /* 0x000fe20000000019 */
[----:B------:R-:W-:Y:S06]  /*0a20*/  BRA `(.L_x_4954) ;  /* 0x0000000400d07947 */ /* 0x000fec0003800000 */
.L_x_4961:
        /* <DEDUP_REMOVED lines=13> */
.L_x_4968:
        /* <DEDUP_REMOVED lines=21> */
.L_x_4972:
[----:B------:R-:W-:Y:S05]  /*0c50*/  BSYNC B1 ;  /* 0x0000000000017941 */ /* 0x000fea0003800000 */
.L_x_4971:
[----:B------:R-:W-:Y:S01]  /*0c60*/  LEA R3, R0, 0x3b800000, 0x17 ;  /* 0x3b80000000037811 */ /* 0x000fe200078eb8ff */
[----:B------:R-:W-:-:S05]  /*0c70*/  IMAD.SHL.U32 R0, R2, 0x100000, RZ ;  /* 0x0010000002007824 */ /* 0x000fca00078e00ff */
[----:B------:R-:W-:-:S07]  /*0c80*/  LOP3.LUT R0, R3, R0, R4, 0xfe, !PT ;  /* 0x0000000003007212 */ /* 0x000fce00078efe04 */
.L_x_4970:
[----:B------:R-:W-:Y:S05]  /*0c90*/  BSYNC B0 ;  /* 0x0000000000007941 */ /* 0x000fea0003800000 */
.L_x_4969:
[----:B------:R-:W-:-:S04]  /*0ca0*/  F2FP.F16.F32.PACK_AB R0, RZ, R0 ;  /* 0x00000000ff00723e */ /* 0x000fc800000000ff */
[----:B------:R-:W-:Y:S01]  /*0cb0*/  PRMT R25, R0, 0x7610, R25 ;  /* 0x0000761000197816 */ /* 0x000fe20000000019 */
[----:B------:R-:W-:Y:S06]  /*0cc0*/  BRA `(.L_x_4954) ;  /* 0x0000000400287947 */ /* 0x000fec0003800000 */
.L_x_4967:
        /* <DEDUP_REMOVED lines=21> */
.L_x_4976:
[----:B------:R-:W-:Y:S05]  /*0e20*/  BSYNC B1 ;  /* 0x0000000000017941 */ /* 0x000fea0003800000 */
.L_x_4975:
[----:B------:R-:W-:Y:S01]  /*0e30*/  LEA R3, R0, 0x37800000, 0x17 ;  /* 0x3780000000037811 */ /* 0x000fe200078eb8ff */
[----:B------:R-:W-:-:S05]  /*0e40*/  IMAD.SHL.U32 R0, R2, 0x200000, RZ ;  /* 0x0020000002007824 */ /* 0x000fca00078e00ff */
[----:B------:R-:W-:-:S07]  /*0e50*/  LOP3.LUT R0, R3, R0, R4, 0xfe, !PT ;  /* 0x0000000003007212 */ /* 0x000fce00078efe04 */
.L_x_4974:
[----:B------:R-:W-:Y:S05]  /*0e60*/  BSYNC B0 ;  /* 0x0000000000007941 */ /* 0x000fea0003800000 */
.L_x_4973:
[----:B------:R-:W-:-:S04]  /*0e70*/  F2FP.F16.F32.PACK_AB R0, RZ, R0 ;  /* 0x00000000ff00723e */ /* 0x000fc800000000ff */
[----:B------:R-:W-:Y:S01]  /*0e80*/  PRMT R25, R0, 0x7610, R25 ;  /* 0x0000761000197816 */ /* 0x000fe20000000019 */
[----:B------:R-:W-:Y:S06]  /*0e90*/  BRA `(.L_x_4954) ;  /* 0x0000000000b47947 */ /* 0x000fec0003800000 */
.L_x_4966:
        /* <DEDUP_REMOVED lines=14> */
.L_x_4980:
[----:B------:R-:W-:Y:S05]  /*0f80*/  BSYNC B0 ;  /* 0x0000000000007941 */ /* 0x000fea0003800000 */
.L_x_4979:
[----:B------:R-:W-:-:S04]  /*0f90*/  F2FP.F16.F32.PACK_AB R0, RZ, R0 ;  /* 0x00000000ff00723e */ /* 0x000fc800000000ff */
[----:B------:R-:W-:Y:S01]  /*0fa0*/  PRMT R25, R0, 0x7610, R25 ;  /* 0x0000761000197816 */ /* 0x000fe20000000019 */
[----:B------:R-:W-:Y:S06]  /*0fb0*/  BRA `(.L_x_4954) ;  /* 0x00000000006c7947 */ /* 0x000fec0003800000 */
.L_x_4953:
        /* <DEDUP_REMOVED lines=16> */
.L_x_4981:
[----:B------:R-:W-:Y:S01]  /*10c0*/  PRMT R25, RZ, 0x7610, R25 ;  /* 0x00007610ff197816 */ /* 0x000fe20000000019 */
[----:B------:R-:W-:Y:S06]  /*10d0*/  BRA `(.L_x_4954) ;  /* 0x0000000000247947 */ /* 0x000fec0003800000 */
.L_x_4978:
[----:B------:R-:W2:Y:S02]  /*10e0*/  LDG.E.64 R2, desc[UR36][R2.64] ;  /* 0x0000002402027981 */ /* 0x000ea4000c1e1b00 */
[----:B--2---:R-:W0:Y:S02]  /*10f0*/  I2F.U64 R0, R2 ;  /* 0x0000000200007312 */ /* 0x004e240000301000 */
[----:B0-----:R-:W-:-:S04]  /*1100*/  F2FP.F16.F32.PACK_AB R0, RZ, R0 ;  /* 0x00000000ff00723e */ /* 0x001fc800000000ff */
[----:B------:R-:W-:Y:S01]  /*1110*/  PRMT R25, R0, 0x7610, R25 ;  /* 0x0000761000197816 */ /* 0x000fe20000000019 */
[----:B------:R-:W-:Y:S06]  /*1120*/  BRA `(.L_x_4954) ;  /* 0x0000000000107947 */ /* 0x000fec0003800000 */
.L_x_4977:
[----:B------:R-:W2:Y:S02]  /*1130*/  LDG.E R2, desc[UR36][R2.64] ;  /* 0x0000002402027981 */ /* 0x000ea4000c1e1900 */
[----:B--2---:R-:W-:-:S04]  /*1140*/  I2FP.F32.U32 R0, R2 ;  /* 0x0000000200007245 */ /* 0x004fc80000201000 */
[----:B------:R-:W-:-:S04]  /*1150*/  F2FP.F16.F32.PACK_AB R0, RZ, R0 ;  /* 0x00000000ff00723e */ /* 0x000fc800000000ff */
[----:B------:R-:W-:-:S07]  /*1160*/  PRMT R25, R0, 0x7610, R25 ;  /* 0x0000761000197816 */ /* 0x000fce0000000019 */
.L_x_4954:
[----:B------:R-:W2:Y:S02]  /*1170*/  S2R R19, SR_TID.X ;  /* 0x0000000000137919 */ /* 0x000ea40000002100 */
[----:B--2---:R-:W-:-:S07]  /*1180*/  VIADD R19, R19, 0x80 ;  /* 0x0000008013137836 */ /* 0x004fce0000000000 */
.L_x_4948:
[----:B------:R-:W-:Y:S05]  /*1190*/  BSYNC B6 ;  /* 0x0000000000067941 */ /* 0x000fea0003800000 */
.L_x_4947:
[----:B------:R-:W-:Y:S01]  /*11a0*/  ISETP.GE.AND P0, PT, R19, R16, PT ;  /* 0x000000101300720c */ /* 0x000fe20003f06270 */
[----:B------:R-:W-:-:S12]  /*11b0*/  BSSY B6, `(.L_x_4982) ;  /* 0x000010e000067945 */ /* 0x000fd80003800000 */
[----:B------:R-:W-:Y:S05]  /*11c0*/  @P0 BRA `(.L_x_4983) ;  /* 0x0000001000300947 */ /* 0x000fea0003800000 */
[----:B01----:R-:W0:Y:S01]  /*11d0*/  LDC.64 R2, c[0x0][0x238] ;  /* 0x00008e00ff027b82 */ /* 0x003e220000000a00 */
        /* <DEDUP_REMOVED lines=22> */
.L_x_4987:
[----:B------:R-:W2:Y:S02]  /*1340*/  LDG.E.U8 R2, desc[UR36][R2.64] ;  /* 0x0000002402027981 */ /* 0x000ea4000c1e1100 */
[----:B--2---:R-:W-:-:S04]  /*1350*/  I2FP.F32.U32 R0, R2 ;  /* 0x0000000200007245 */ /* 0x004fc80000201000 */
[----:B------:R-:W-:-:S04]  /*1360*/  F2FP.F16.F32.PACK_AB R0, RZ, R0 ;  /* 0x00000000ff00723e */ /* 0x000fc800000000ff */
[----:B------:R-:W-:Y:S01]  /*1370*/  PRMT R24, R0, 0x7610, R24 ;  /* 0x0000761000187816 */ /* 0x000fe20000000018 */
[----:B------:R-:W-:Y:S06]  /*1380*/  BRA `(.L_x_4989) ;  /* 0x0000000c00bc7947 */ /* 0x000fec0003800000 */
.L_x_4986:
        /* <DEDUP_REMOVED lines=11> */
.L_x_4991:
[----:B------:R-:W2:Y:S02]  /*1440*/  LDG.E R2, desc[UR36][R2.64] ;  /* 0x0000002402027981 */ /* 0x000ea4000c1e1900 */
[----:B--2---:R-:W-:-:S04]  /*1450*/  I2FP.F32.S32 R0, R2 ;  /* 0x0000000200007245 */ /* 0x004fc80000201400 */
[----:B------:R-:W-:-:S04]  /*1460*/  F2FP.F16.F32.PACK_AB R0, RZ, R0 ;  /* 0x00000000ff00723e */ /* 0x000fc800000000ff */
[----:B------:R-:W-:Y:S01]  /*1470*/  PRMT R24, R0, 0x7610, R24 ;  /* 0x0000761000187816 */ /* 0x000fe20000000018 */
[----:B------:R-:W-:Y:S06]  /*1480*/  BRA `(.L_x_4989) ;  /* 0x0000000c007c7947 */ /* 0x000fec0003800000 */
.L_x_4990:
[----:B------:R-:W2:Y:S02]  /*1490*/  LDG.E.U16 R2, desc[UR36][R2.64] ;  /* 0x0000002402027981 */ /* 0x000ea4000c1e1500 */
[----:B--2---:R-:W0:Y:S02]  /*14a0*/  I2F.S16 R0, R2 ;  /* 0x0000000200007306 */ /* 0x004e240000101400 */
[----:B0-----:R-:W-:-:S04]  /*14b0*/  F2FP.F16.F32.PACK_AB R0, RZ, R0 ;  /* 0x00000000ff00723e */ /* 0x001fc800000000ff */
[----:B------:R-:W-:Y:S01]  /*14c0*/  PRMT R24, R0, 0x7610, R24 ;  /* 0x0000761000187816 */ /* 0x000fe20000000018 */
[----:B------:R-:W-:Y:S06]  /*14d0*/  BRA `(.L_x_4989) ;  /* 0x0000000c00687947 */ /* 0x000fec0003800000 */
.L_x_4985:
        /* <DEDUP_REMOVED lines=9> */
.L_x_4993:
[----:B------:R0:W5:Y:S01]  /*1570*/  LDG.E.U16 R24, desc[UR36][R2.64] ;  /* 0x0000002402187981 */ /* 0x000162000c1e1500 */
[----:B------:R-:W-:Y:S05]  /*1580*/  BRA `(.L_x_4989) ;  /* 0x0000000c003c7947 */ /* 0x000fea0003800000 */
.L_x_4992:
        /* <DEDUP_REMOVED lines=9> */
.L_x_4995:
[----:B------:R1:W5:Y:S01]  /*1620*/  LDG.E.U16 R24, desc[UR36][R2.64] ;  /* 0x0000002402187981 */ /* 0x000362000c1e1500 */
[----:B------:R-:W-:Y:S05]  /*1630*/  BRA `(.L_x_4989) ;  /* 0x0000000c00107947 */ /* 0x000fea0003800000 */
.L_x_4994:
        /* <DEDUP_REMOVED lines=9> */
.L_x_4984:
        /* <DEDUP_REMOVED lines=14> */
.L_x_4998:
        /* <DEDUP_REMOVED lines=9> */
.L_x_4997:
        /* <DEDUP_REMOVED lines=28> */
.L_x_5000:
        /* <DEDUP_REMOVED lines=15> */
.L_x_4999:
[----:B------:R-:W2:Y:S02]  /*1af0*/  LDG.E.U16 R0, desc[UR36][R2.64] ;  /* 0x0000002402007981 */ /* 0x000ea4000c1e1500 */
[----:B--2---:R-:W-:-:S05]  /*1b00*/  IMAD.U32 R0, R0, 0x10000, RZ ;  /* 0x0001000000007824 */ /* 0x004fca00078e00ff */
[----:B------:R-:W-:-:S04]  /*1b10*/  F2FP.F16.F32.PACK_AB R0, RZ, R0 ;  /* 0x00000000ff00723e */ /* 0x000fc800000000ff */
[----:B------:R-:W-:Y:S01]  /*1b20*/  PRMT R24, R0, 0x7610, R24 ;  /* 0x0000761000187816 */ /* 0x000fe20000000018 */
[----:B------:R-:W-:Y:S06]  /*1b30*/  BRA `(.L_x_4989) ;  /* 0x0000000400d07947 */ /* 0x000fec0003800000 */
.L_x_4996:
        /* <DEDUP_REMOVED lines=13> */
.L_x_5003:
        /* <DEDUP_REMOVED lines=21> */
.L_x_5007:
[----:B------:R-:W-:Y:S05]  /*1d60*/  BSYNC B1 ;  /* 0x0000000000017941 */ /* 0x000fea0003800000 */
.L_x_5006:
[----:B------:R-:W-:Y:S01]  /*1d70*/  LEA R3, R0, 0x3b800000, 0x17 ;  /* 0x3b80000000037811 */ /* 0x000fe200078eb8ff */
[----:B------:R-:W-:-:S05]  /*1d80*/  IMAD.SHL.U32 R0, R2, 0x100000, RZ ;  /* 0x0010000002007824 */ /* 0x000fca00078e00ff */
[----:B------:R-:W-:-:S07]  /*1d90*/  LOP3.LUT R0, R3, R0, R4, 0xfe, !PT ;  /* 0x0000000003007212 */ /* 0x000fce00078efe04 */
.L_x_5005:
[----:B------:R-:W-:Y:S05]  /*1da0*/  BSYNC B0 ;  /* 0x0000000000007941 */ /* 0x000fea0003800000 */
.L_x_5004:
[----:B------:R-:W-:-:S04]  /*1db0*/  F2FP.F16.F32.PACK_AB R0, RZ, R0 ;  /* 0x00000000ff00723e */ /* 0x000fc800000000ff */
[----:B------:R-:W-:Y:S01]  /*1dc0*/  PRMT R24, R0, 0x7610, R24 ;  /* 0x0000761000187816 */ /* 0x000fe20000000018 */
[----:B------:R-:W-:Y:S06]  /*1dd0*/  BRA `(.L_x_4989) ;  /* 0x0000000400287947 */ /* 0x000fec0003800000 */
.L_x_5002:
        /* <DEDUP_REMOVED lines=21> */
.L_x_5011:
[----:B------:R-:W-:Y:S05]  /*1f30*/  BSYNC B1 ;  /* 0x0000000000017941 */ /* 0x000fea0003800000 */
.L_x_5010:
[----:B------:R-:W-:Y:S01]  /*1f40*/  LEA R3, R0, 0x37800000, 0x17 ;  /* 0x3780000000037811 */ /* 0x000fe200078eb8ff */
[----:B------:R-:W-:-:S05]  /*1f50*/  IMAD.SHL.U32 R0, R2, 0x200000, RZ ;  /* 0x0020000002007824 */ /* 0x000fca00078e00ff */
[----:B------:R-:W-:-:S07]  /*1f60*/  LOP3.LUT R0, R3, R0, R4, 0xfe, !PT ;  /* 0x0000000003007212 */ /* 0x000fce00078efe04 */
.L_x_5009:
[----:B------:R-:W-:Y:S05]  /*1f70*/  BSYNC B0 ;  /* 0x0000000000007941 */ /* 0x000fea0003800000 */
.L_x_5008:
[----:B------:R-:W-:-:S04]  /*1f80*/  F2FP.F16.F32.PACK_AB R0, RZ, R0 ;  /* 0x00000000ff00723e */ /* 0x000fc800000000ff */
[----:B------:R-:W-:Y:S01]  /*1f90*/  PRMT R24, R0, 0x7610, R24 ;  /* 0x0000761000187816 */ /* 0x000fe20000000018 */
[----:B------:R-:W-:Y:S06]  /*1fa0*/  BRA `(.L_x_4989) ;  /* 0x0000000000b47947 */ /* 0x000fec0003800000 */
.L_x_5001:
        /* <DEDUP_REMOVED lines=14> */
.L_x_5015:
[----:B------:R-:W-:Y:S05]  /*2090*/  BSYNC B0 ;  /* 0x0000000000007941 */ /* 0x000fea0003800000 */
.L_x_5014:
[----:B------:R-:W-:-:S04]  /*20a0*/  F2FP.F16.F32.PACK_AB R0, RZ, R0 ;  /* 0x00000000ff00723e */ /* 0x000fc800000000ff */
[----:B------:R-:W-:Y:S01]  /*20b0*/  PRMT R24, R0, 0x7610, R24 ;  /* 0x0000761000187816 */ /* 0x000fe20000000018 */
[----:B------:R-:W-:Y:S06]  /*20c0*/  BRA `(.L_x_4989) ;  /* 0x00000000006c7947 */ /* 0x000fec0003800000 */
.L_x_4988:
        /* <DEDUP_REMOVED lines=16> */
.L_x_5016:
[----:B------:R-:W-:Y:S01]  /*21d0*/  PRMT R24, RZ, 0x7610, R24 ;  /* 0x00007610ff187816 */ /* 0x000fe20000000018 */
[----:B------:R-:W-:Y:S06]  /*21e0*/  BRA `(.L_x_4989) ;  /* 0x0000000000247947 */ /* 0x000fec0003800000 */
.L_x_5013:
[----:B------:R-:W2:Y:S02]  /*21f0*/  LDG.E.64 R2, desc[UR36][R2.64] ;  /* 0x0000002402027981 */ /* 0x000ea4000c1e1b00 */
[----:B--2---:R-:W0:Y:S02]  /*2200*/  I2F.U64 R0, R2 ;  /* 0x0000000200007312 */ /* 0x004e240000301000 */
[----:B0-----:R-:W-:-:S04]  /*2210*/  F2FP.F16.F32.PACK_AB R0, RZ, R0 ;  /* 0x00000000ff00723e */ /* 0x001fc800000000ff */
[----:B------:R-:W-:Y:S01]  /*2220*/  PRMT R24, R0, 0x7610, R24 ;  /* 0x0000761000187816 */ /* 0x000fe20000000018 */
[----:B------:R-:W-:Y:S06]  /*2230*/  BRA `(.L_x_4989) ;  /* 0x0000000000107947 */ /* 0x000fec0003800000 */
.L_x_5012:
[----:B------:R-:W2:Y:S02]  /*2240*/  LDG.E R2, desc[UR36][R2.64] ;  /* 0x0000002402027981 */ /* 0x000ea4000c1e1900 */
[----:B--2---:R-:W-:-:S04]  /*2250*/  I2FP.F32.U32 R0, R2 ;  /* 0x0000000200007245 */ /* 0x004fc80000201000 */
[----:B------:R-:W-:-:S04]  /*2260*/  F2FP.F16.F32.PACK_AB R0, RZ, R0 ;  /* 0x00000000ff00723e */ /* 0x000fc800000000ff */
[----:B------:R-:W-:-:S07]  /*2270*/  PRMT R24, R0, 0x7610, R24 ;  /* 0x0000761000187816 */ /* 0x000fce0000000018 */
.L_x_4989:
[----:B------:R-:W-:-:S07]  /*2280*/  VIADD R19, R19, 0x80 ;  /* 0x0000008013137836 */ /* 0x000fce0000000000 */
.L_x_4983:
[----:B------:R-:W-:Y:S05]  /*2290*/  BSYNC B6 ;  /* 0x0000000000067941 */ /* 0x000fea0003800000 */
.L_x_4982:
[----:B------:R-:W-:Y:S01]  /*22a0*/  ISETP.GE.AND P0, PT, R19, R16, PT ;  /* 0x000000101300720c */ /* 0x000fe20003f06270 */
[----:B------:R-:W-:Y:S01]  /*22b0*/  BSSY B6, `(.L_x_5017) ;  /* 0x000010f000067945 */ /* 0x000fe20003800000 */
[----:B------:R-:W-:Y:S02]  /*22c0*/  PRMT R22, RZ, 0x7610, R22 ;  /* 0x00007610ff167816 */ /* 0x000fe40000000016 */
[----:B01----:R-:W-:-:S09]  /*22d0*/  PRMT R2, RZ, 0x7610, R2 ;  /* 0x00007610ff027816 */ /* 0x003fd20000000002 */
[----:B------:R-:W-:Y:S05]  /*22e0*/  @P0 BRA `(.L_x_5018) ;  /* 0x00000010002c0947 */ /* 0x000fea0003800000 */
[----:B------:R-:W0:Y:S01]  /*22f0*/  LDC.64 R4, c[0x0][0x238] ;  /* 0x00008e00ff047b82 */ /* 0x000e220000000a00 */
        /* <DEDUP_REMOVED lines=22> */
.L_x_5022:
[----:B------:R-:W2:Y:S02]  /*2460*/  LDG.E.U8 R4, desc[UR36][R4.64] ;  /* 0x0000002404047981 */ /* 0x000ea4000c1e1100 */
[----:B--2---:R-:W-:-:S04]  /*2470*/  I2FP.F32.U32 R0, R4 ;  /* 0x0000000400007245 */ /* 0x004fc80000201000 */
[----:B------:R-:W-:-:S04]  /*2480*/  F2FP.F16.F32.PACK_AB R0, RZ, R0 ;  /* 0x00000000ff00723e */ /* 0x000fc800000000ff */
[----:B------:R-:W-:Y:S01]  /*2490*/  PRMT R2, R0, 0x7610, R2 ;  /* 0x0000761000027816 */ /* 0x000fe20000000002 */
[----:B------:R-:W-:Y:S06]  /*24a0*/  BRA `(.L_x_5024) ;  /* 0x0000000c00b87947 */ /* 0x000fec0003800000 */
.L_x_5021:
        /* <DEDUP_REMOVED lines=11> */
.L_x_5026:
[----:B------:R-:W2:Y:S02]  /*2560*/  LDG.E R4, desc[UR36][R4.64] ;  /* 0x0000002404047981 */ /* 0x000ea4000c1e1900 */
[----:B--2---:R-:W-:-:S04]  /*2570*/  I2FP.F32.S32 R0, R4 ;  /* 0x0000000400007245 */ /* 0x004fc80000201400 */
[----:B------:R-:W-:-:S04]  /*2580*/  F2FP.F16.F32.PACK_AB R0, RZ, R0 ;  /* 0x00000000ff00723e */ /* 0x000fc800000000ff */
[----:B------:R-:W-:Y:S01]  /*2590*/  PRMT R2, R0, 0x7610, R2 ;  /* 0x0000761000027816 */ /* 0x000fe20000000002 */
[----:B------:R-:W-:Y:S06]  /*25a0*/  BRA `(.L_x_5024) ;  /* 0x0000000c00787947 */ /* 0x000fec0003800000 */
.L_x_5025:
[----:B------:R-:W2:Y:S02]  /*25b0*/  LDG.E.U16 R4, desc[UR36][R4.64] ;  /* 0x0000002404047981 */ /* 0x000ea4000c1e1500 */
[----:B--2---:R-:W0:Y:S02]  /*25c0*/  I2F.S16 R0, R4 ;  /* 0x0000000400007306 */ /* 0x004e240000101400 */
[----:B0-----:R-:W-:-:S04]  /*25d0*/  F2FP.F16.F32.PACK_AB R0, RZ, R0 ;  /* 0x00000000ff00723e */ /* 0x001fc800000000ff */
[----:B------:R-:W-:Y:S01]  /*25e0*/  PRMT R2, R0, 0x7610, R2 ;  /* 0x0000761000027816 */ /* 0x000fe20000000002 */
[----:B------:R-:W-:Y:S06]  /*25f0*/  BRA `(.L_x_5024) ;  /* 0x0000000c00647947 */ /* 0x000fec0003800000 */
.L_x_5020:
        /* <DEDUP_REMOVED lines=9> */
.L_x_5028:
[----:B------:R0:W5:Y:S01]  /*2690*/  LDG.E.U16 R2, desc[UR36][R4.64] ;  /* 0x0000002404027981 */ /* 0x000162000c1e1500 */
[----:B------:R-:W-:Y:S05]  /*26a0*/  BRA `(.L_x_5024) ;  /* 0x0000000c00387947 */ /* 0x000fea0003800000 */
.L_x_5027:
        /* <DEDUP_REMOVED lines=9> */
.L_x_5030:
[----:B------:R1:W5:Y:S01]  /*2740*/  LDG.E.U16 R2, desc[UR36][R4.64] ;  /* 0x0000002404027981 */ /* 0x000362000c1e1500 */
[----:B------:R-:W-:Y:S05]  /*2750*/  BRA `(.L_x_5024) ;  /* 0x0000000c000c7947 */ /* 0x000fea0003800000 */
.L_x_5029:
        /* <DEDUP_REMOVED lines=9> */
.L_x_5019:
        /* <DEDUP_REMOVED lines=14> */
.L_x_5033:
        /* <DEDUP_REMOVED lines=9> */
.L_x_5032:
        /* <DEDUP_REMOVED lines=24> */
[----:B------:R-:W-:-:S04]  /*2ae0*/  LOP3.LUT R3, R3, 0x80000000, R0, 0xf8, !PT ;  /* 0x8000000003037812 */ /* 0x000fc800078ef800 */
[----:B------:R-:W-:-:S04]  /*2af0*/  F2FP.F16.F32.PACK_AB R3, RZ, R3 ;  /* 0x00000003ff03723e */ /* 0x000fc800000000ff */
[----:B------:R-:W-:Y:S01]  /*2b00*/  PRMT R2, R3, 0x7610, R2 ;  /* 0x0000761003027816 */ /* 0x000fe20000000002 */
[----:B------:R-:W-:Y:S06]  /*2b10*/  BRA `(.L_x_5024) ;  /* 0x00000008001c7947 */ /* 0x000fec0003800000 */
.L_x_5035:
[----:B------:R-:W2:Y:S02]  /*2b20*/  LDG.E.U8 R3, desc[UR36][R4.64] ;  /* 0x0000002404037981 */ /* 0x000ea4000c1e1100 */
[----:B--2---:R-:W-:-:S05]  /*2b30*/  IMAD.SHL.U32 R0, R3, 0x2000000, RZ ;  /* 0x0200000003007824 */ /* 0x004fca00078e00ff */
[----:B------:R-:W-:-:S13]  /*2b40*/  ISETP.GE.U32.AND P0, PT, R0, 0x8000000, PT ;  /* 0x080000000000780c */ /* 0x000fda0003f06070 */
[C---:B------:R-:W-:Y:S02]  /*2b50*/  @!P0 IMAD.SHL.U32 R0, R3.reuse, 0x100, RZ ;  /* 0x0000010003008824 */ /* 0x040fe400078e00ff */
[C---:B------:R-:W-:Y:S02]  /*2b60*/  @P0 IMAD.SHL.U32 R2, R3.reuse, 0x200000, RZ ;  /* 0x0020000003020824 */ /* 0x040fe400078e00ff */
[----:B------:R-:W-:Y:S01]  /*2b70*/  IMAD.SHL.U32 R3, R3, 0x1000000, RZ ;  /* 0x0100000003037824 */ /* 0x000fe200078e00ff */
[----:B------:R-:W-:Y:S02]  /*2b80*/  @!P0 LOP3.LUT R0, R0, 0x7f00, RZ, 0xc0, !PT ;  /* 0x00007f0000008812 */ /* 0x000fe400078ec0ff */
[----:B------:R-:W-:Y:S02]  /*2b90*/  @P0 LOP3.LUT R2, R2, 0x70000000, RZ, 0xfc, !PT ;  /* 0x7000000002020812 */ /* 0x000fe400078efcff */
[----:B------:R-:W-:-:S03]  /*2ba0*/  @!P0 LOP3.LUT R0, R0, 0x3f000000, RZ, 0xfc, !PT ;  /* 0x3f00000000008812 */ /* 0x000fc600078efcff */
[----:B------:R-:W-:Y:S02]  /*2bb0*/  @P0 FMUL.FTZ R2, R2, 1.9259299443872358531e-34 ;  /* 0x0780000002020820 */ /* 0x000fe40000410000 */
[----:B------:R-:W-:-:S05]  /*2bc0*/  @!P0 FADD.FTZ R2, R0, -0.5 ;  /* 0xbf00000000028421 */ /* 0x000fca0000010000 */
[----:B------:R-:W-:-:S04]  /*2bd0*/  LOP3.LUT R2, R2, 0x80000000, R3, 0xf8, !PT ;  /* 0x8000000002027812 */ /* 0x000fc800078ef803 */
[----:B------:R-:W-:Y:S01]  /*2be0*/  F2FP.F16.F32.PACK_AB R2, RZ, R2 ;  /* 0x00000002ff02723e */ /* 0x000fe200000000ff */
[----:B------:R-:W-:Y:S06]  /*2bf0*/  BRA `(.L_x_5024) ;  /* 0x0000000400e47947 */ /* 0x000fec0003800000 */
.L_x_5034:
[----:B------:R-:W2:Y:S02]  /*2c00*/  LDG.E.U16 R0, desc[UR36][R4.64] ;  /* 0x0000002404007981 */ /* 0x000ea4000c1e1500 */
[----:B--2---:R-:W-:-:S05]  /*2c10*/  IMAD.U32 R0, R0, 0x10000, RZ ;  /* 0x0001000000007824 */ /* 0x004fca00078e00ff */
[----:B------:R-:W-:-:S04]  /*2c20*/  F2FP.F16.F32.PACK_AB R0, RZ, R0 ;  /* 0x00000000ff00723e */ /* 0x000fc800000000ff */
[----:B------:R-:W-:Y:S01]  /*2c30*/  PRMT R2, R0, 0x7610, R2 ;  /* 0x0000761000027816 */ /* 0x000fe20000000002 */
[----:B------:R-:W-:Y:S06]  /*2c40*/  BRA `(.L_x_5024) ;  /* 0x0000000400d07947 */ /* 0x000fec0003800000 */
.L_x_5031:
        /* <DEDUP_REMOVED lines=13> */
.L_x_5038:
        /* <DEDUP_REMOVED lines=21> */
.L_x_5042:
[----:B------:R-:W-:Y:S05]  /*2e70*/  BSYNC B1 ;  /* 0x0000000000017941 */ /* 0x000fea0003800000 */
.L_x_5041:
[----:B------:R-:W-:Y:S01]  /*2e80*/  LEA R3, R0, 0x3b800000, 0x17 ;  /* 0x3b80000000037811 */ /* 0x000fe200078eb8ff */
[----:B------:R-:W-:-:S05]  /*2e90*/  IMAD.SHL.U32 R0, R2, 0x100000, RZ ;  /* 0x0010000002007824 */ /* 0x000fca00078e00ff */
[----:B------:R-:W-:-:S07]  /*2ea0*/  LOP3.LUT R0, R3, R0, R4, 0xfe, !PT ;  /* 0x0000000003007212 */ /* 0x000fce00078efe04 */
.L_x_5040:
[----:B------:R-:W-:Y:S05]  /*2eb0*/  BSYNC B0 ;  /* 0x0000000000007941 */ /* 0x000fea0003800000 */
.L_x_5039:
[----:B------:R-:W-:-:S04]  /*2ec0*/  F2FP.F16.F32.PACK_AB R0, RZ, R0 ;  /* 0x00000000ff00723e */ /* 0x000fc800000000ff */
[----:B------:R-:W-:Y:S01]  /*2ed0*/  PRMT R2, R0, 0x7610, R2 ;  /* 0x0000761000027816 */ /* 0x000fe20000000002 */
[----:B------:R-:W-:Y:S06]  /*2ee0*/  BRA `(.L_x_5024) ;  /* 0x0000000400287947 */ /* 0x000fec0003800000 */
.L_x_5037:
        /* <DEDUP_REMOVED lines=21> */
.L_x_5046:
[----:B------:R-:W-:Y:S05]  /*3040*/  BSYNC B1 ;  /* 0x0000000000017941 */ /* 0x000fea0003800000 */
.L_x_5045:
[----:B------:R-:W-:Y:S01]  /*3050*/  LEA R3, R0, 0x37800000, 0x17 ;  /* 0x3780000000037811 */ /* 0x000fe200078eb8ff */
[----:B------:R-:W-:-:S05]  /*3060*/  IMAD.SHL.U32 R0, R2, 0x200000, RZ ;  /* 0x0020000002007824 */ /* 0x000fca00078e00ff */
[----:B------:R-:W-:-:S07]  /*3070*/  LOP3.LUT R0, R3, R0, R4, 0xfe, !PT ;  /* 0x0000000003007212 */ /* 0x000fce00078efe04 */
.L_x_5044:
[----:B------:R-:W-:Y:S05]  /*3080*/  BSYNC B0 ;  /* 0x0000000000007941 */ /* 0x000fea0003800000 */
.L_x_5043:
[----:B------:R-:W-:-:S04]  /*3090*/  F2FP.F16.F32.PACK_AB R0, RZ, R0 ;  /* 0x00000000ff00723e */ /* 0x000fc800000000ff */
[----:B------:R-:W-:Y:S01]  /*30a0*/  PRMT R2, R0, 0x7610, R2 ;  /* 0x0000761000027816 */ /* 0x000fe20000000002 */
[----:B------:R-:W-:Y:S06]  /*30b0*/  BRA `(.L_x_5024) ;  /* 0x0000000000b47947 */ /* 0x000fec0003800000 */
.L_x_5036:
        /* <DEDUP_REMOVED lines=14> */
.L_x_5050:
[----:B------:R-:W-:Y:S05]  /*31a0*/  BSYNC B0 ;  /* 0x0000000000007941 */ /* 0x000fea0003800000 */
.L_x_5049:
[----:B------:R-:W-:-:S04]  /*31b0*/  F2FP.F16.F32.PACK_AB R0, RZ, R0 ;  /* 0x00000000ff00723e */ /* 0x000fc800000000ff */
[----:B------:R-:W-:Y:S01]  /*31c0*/  PRMT R2, R0, 0x7610, R2 ;  /* 0x0000761000027816 */ /* 0x000fe20000000002 */
[----:B------:R-:W-:Y:S06]  /*31d0*/  BRA `(.L_x_5024) ;  /* 0x00000000006c7947 */ /* 0x000fec0003800000 */
.L_x_5023:
        /* <DEDUP_REMOVED lines=16> */
.L_x_5051:
[----:B------:R-:W-:Y:S01]  /*32e0*/  PRMT R2, RZ, 0x7610, R2 ;  /* 0x00007610ff027816 */ /* 0x000fe20000000002 */
[----:B------:R-:W-:Y:S06]  /*32f0*/  BRA `(.L_x_5024) ;  /* 0x0000000000247947 */ /* 0x000fec0003800000 */
.L_x_5048:
[----:B------:R-:W2:Y:S02]  /*3300*/  LDG.E.64 R4, desc[UR36][R4.64] ;  /* 0x0000002404047981 */ /* 0x000ea4000c1e1b00 */
[----:B--2---:R-:W0:Y:S02]  /*3310*/  I2F.U64 R0, R4 ;  /* 0x0000000400007312 */ /* 0x004e240000301000 */
[----:B0-----:R-:W-:-:S04]  /*3320*/  F2FP.F16.F32.PACK_AB R0, RZ, R0 ;  /* 0x00000000ff00723e */ /* 0x001fc800000000ff */
[----:B------:R-:W-:Y:S01]  /*3330*/  PRMT R2, R0, 0x7610, R2 ;  /* 0x0000761000027816 */ /* 0x000fe20000000002 */
[----:B------:R-:W-:Y:S06]  /*3340*/  BRA `(.L_x_5024) ;  /* 0x0000000000107947 */ /* 0x000fec0003800000 */
.L_x_5047:
[----:B------:R-:W2:Y:S02]  /*3350*/  LDG.E R4, desc[UR36][R4.64] ;  /* 0x0000002404047981 */ /* 0x000ea4000c1e1900 */
[----:B--2---:R-:W-:-:S04]  /*3360*/  I2FP.F32.U32 R0, R4 ;  /* 0x0000000400007245 */ /* 0x004fc80000201000 */
[----:B------:R-:W-:-:S04]  /*3370*/  F2FP.F16.F32.PACK_AB R0, RZ, R0 ;  /* 0x00000000ff00723e */ /* 0x000fc800000000ff */
[----:B------:R-:W-:-:S07]  /*3380*/  PRMT R2, R0, 0x7610, R2 ;  /* 0x0000761000027816 */ /* 0x000fce0000000002 */
.L_x_5024:
[----:B------:R-:W-:-:S07]  /*3390*/  VIADD R19, R19, 0x80 ;  /* 0x0000008013137836 */ /* 0x000fce0000000000 */
.L_x_5018:
[----:B------:R-:W-:Y:S05]  /*33a0*/  BSYNC B6 ;  /* 0x0000000000067941 */ /* 0x000fea0003800000 */
.L_x_5017:
[----:B------:R-:W-:Y:S01]  /*33b0*/  ISETP.GE.AND P0, PT, R19, R16, PT ;  /* 0x000000101300720c */ /* 0x000fe20003f06270 */
[----:B------:R-:W-:-:S12]  /*33c0*/  BSSY B6, `(.L_x_5052) ;  /* 0x000010c000067945 */ /* 0x000fd80003800000 */
        /* <DEDUP_REMOVED lines=23> */
.L_x_5057:
[----:B------:R-:W2:Y:S02]  /*3540*/  LDG.E.U8 R4, desc[UR36][R4.64] ;  /* 0x0000002404047981 */ /* 0x000ea4000c1e1100 */
[----:B--2---:R-:W-:-:S04]  /*3550*/  I2FP.F32.U32 R0, R4 ;  /* 0x0000000400007245 */ /* 0x004fc80000201000 */
[----:B------:R-:W-:-:S04]  /*3560*/  F2FP.F16.F32.PACK_AB R0, RZ, R0 ;  /* 0x00000000ff00723e */ /* 0x000fc800000000ff */
[----:B------:R-:W-:Y:S01]  /*3570*/  PRMT R22, R0, 0x7610, R22 ;  /* 0x0000761000167816 */ /* 0x000fe20000000016 */
[----:B------:R-:W-:Y:S06]  /*3580*/  BRA `(.L_x_5053) ;  /* 0x0000000c00bc7947 */ /* 0x000fec0003800000 */
.L_x_5056:
        /* <DEDUP_REMOVED lines=11> */
.L_x_5060:
[----:B------:R-:W2:Y:S02]  /*3640*/  LDG.E R4, desc[UR36][R4.64] ;  /* 0x0000002404047981 */ /* 0x000ea4000c1e1900 */
[----:B--2---:R-:W-:-:S04]  /*3650*/  I2FP.F32.S32 R0, R4 ;  /* 0x0000000400007245 */ /* 0x004fc80000201400 */
[----:B------:R-:W-:-:S04]  /*3660*/  F2FP.F16.F32.PACK_AB R0, RZ, R0 ;  /* 0x00000000ff00723e */ /* 0x000fc800000000ff */
[----:B------:R-:W-:Y:S01]  /*3670*/  PRMT R22, R0, 0x7610, R22 ;  /* 0x0000761000167816 */ /* 0x000fe20000000016 */
[----:B------:R-:W-:Y:S06]  /*3680*/  BRA `(.L_x_5053) ;  /* 0x0000000c007c7947 */ /* 0x000fec0003800000 */
.L_x_5059:
[----:B------:R-:W2:Y:S02]  /*3690*/  LDG.E.U16 R4, desc[UR36][R4.64] ;  /* 0x0000002404047981 */ /* 0x000ea4000c1e1500 */
[----:B--2---:R-:W0:Y:S02]  /*36a0*/  I2F.S16 R0, R4 ;  /* 0x0000000400007306 */ /* 0x004e240000101400 */
[----:B0-----:R-:W-:-:S04]  /*36b0*/  F2FP.F16.F32.PACK_AB R0, RZ, R0 ;  /* 0x00000000ff00723e */ /* 0x001fc800000000ff */
[----:B------:R-:W-:Y:S01]  /*36c0*/  PRMT R22, R0, 0x7610, R22 ;  /* 0x0000761000167816 */ /* 0x000fe20000000016 */
[----:B------:R-:W-:Y:S06]  /*36d0*/  BRA `(.L_x_5053) ;  /* 0x0000000c00687947 */ /* 0x000fec0003800000 */
.L_x_5055:
        /* <DEDUP_REMOVED lines=9> */
.L_x_5062:
[----:B------:R2:W5:Y:S01]  /*3770*/  LDG.E.U16 R22, desc[UR36][R4.64] ;  /* 0x0000002404167981 */ /* 0x000562000c1e1500 */
[----:B------:R-:W-:Y:S05]  /*3780*/  BRA `(.L_x_5053) ;  /* 0x0000000c003c7947 */ /* 0x000fea0003800000 */
.L_x_5061:
        /* <DEDUP_REMOVED lines=9> */
.L_x_5064:
[----:B------:R3:W5:Y:S01]  /*3820*/  LDG.E.U16 R22, desc[UR36][R4.64] ;  /* 0x0000002404167981 */ /* 0x000762000c1e1500 */
[----:B------:R-:W-:Y:S05]  /*3830*/  BRA `(.L_x_5053) ;  /* 0x0000000c00107947 */ /* 0x000fea0003800000 */
.L_x_5063:
        /* <DEDUP_REMOVED lines=9> */
.L_x_5054:
        /* <DEDUP_REMOVED lines=14> */
.L_x_5067:
        /* <DEDUP_REMOVED lines=9> */
.L_x_5066:
        /* <DEDUP_REMOVED lines=28> */
.L_x_5069:
        /* <DEDUP_REMOVED lines=15> */
.L_x_5068:
[----:B------:R-:W2:Y:S02]  /*3cf0*/  LDG.E.U16 R0, desc[UR36][R4.64] ;  /* 0x0000002404007981 */ /* 0x000ea4000c1e1500 */
[----:B--2---:R-:W-:-:S05]  /*3d00*/  IMAD.U32 R0, R0, 0x10000, RZ ;  /* 0x0001000000007824 */ /* 0x004fca00078e00ff */
[----:B------:R-:W-:-:S04]  /*3d10*/  F2FP.F16.F32.PACK_AB R0, RZ, R0 ;  /* 0x00000000ff00723e */ /* 0x000fc800000000ff */
[----:B------:R-:W-:Y:S01]  /*3d20*/  PRMT R22, R0, 0x7610, R22 ;  /* 0x0000761000167816 */ /* 0x000fe20000000016 */
[----:B------:R-:W-:Y:S06]  /*3d30*/  BRA `(.L_x_5053) ;  /* 0x0000000400d07947 */ /* 0x000fec0003800000 */
.L_x_5065:
        /* <DEDUP_REMOVED lines=13> */
.L_x_5072:
        /* <DEDUP_REMOVED lines=21> */
.L_x_5076:
[----:B------:R-:W-:Y:S05]  /*3f60*/  BSYNC B1 ;  /* 0x0000000000017941 */ /* 0x000fea0003800000 */
.L_x_5075:
[----:B------:R-:W-:Y:S01]  /*3f70*/  LEA R5, R0, 0x3b800000, 0x17 ;  /* 0x3b80000000057811 */ /* 0x000fe200078eb8ff */
[----:B------:R-:W-:-:S05]  /*3f80*/  IMAD.SHL.U32 R0, R3, 0x100000, RZ ;  /* 0x0010000003007824 */ /* 0x000fca00078e00ff */
[----:B------:R-:W-:-:S07]  /*3f90*/  LOP3.LUT R0, R5, R0, R6, 0xfe, !PT ;  /* 0x0000000005007212 */ /* 0x000fce00078efe06 */
.L_x_5074:
[----:B------:R-:W-:Y:S05]  /*3fa0*/  BSYNC B0 ;  /* 0x0000000000007941 */ /* 0x000fea0003800000 */
.L_x_5073:
[----:B------:R-:W-:-:S04]  /*3fb0*/  F2FP.F16.F32.PACK_AB R0, RZ, R0 ;  /* 0x00000000ff00723e */ /* 0x000fc800000000ff */
[----:B------:R-:W-:Y:S01]  /*3fc0*/  PRMT R22, R0, 0x7610, R22 ;  /* 0x0000761000167816 */ /* 0x000fe20000000016 */
[----:B------:R-:W-:Y:S06]  /*3fd0*/  BRA `(.L_x_5053) ;  /* 0x0000000400287947 */ /* 0x000fec0003800000 */
.L_x_5071:
        /* <DEDUP_REMOVED lines=21> */
.L_x_5080:
[----:B------:R-:W-:Y:S05]  /*4130*/  BSYNC B1 ;  /* 0x0000000000017941 */ /* 0x000fea0003800000 */
.L_x_5079:
[----:B------:R-:W-:Y:S01]  /*4140*/  LEA R5, R0, 0x37800000, 0x17 ;  /* 0x3780000000057811 */ /* 0x000fe200078eb8ff */
[----:B------:R-:W-:-:S05]  /*4150*/  IMAD.SHL.U32 R0, R3, 0x200000, RZ ;  /* 0x0020000003007824 */ /* 0x000fca00078e00ff */
[----:B------:R-:W-:-:S07]  /*4160*/  LOP3.LUT R0, R5, R0, R6, 0xfe, !PT ;  /* 0x0000000005007212 */ /* 0x000fce00078efe06 */
.L_x_5078:
[----:B------:R-:W-:Y:S05]  /*4170*/  BSYNC B0 ;  /* 0x0000000000007941 */ /* 0x000fea0003800000 */
.L_x_5077:
[----:B------:R-:W-:-:S04]  /*4180*/  F2FP.F16.F32.PACK_AB R0, RZ, R0 ;  /* 0x00000000ff00723e */ /* 0x000fc800000000ff */
[----:B------:R-:W-:Y:S01]  /*4190*/  PRMT R22, R0, 0x7610, R22 ;  /* 0x0000761000167816 */ /* 0x000fe20000000016 */
[----:B------:R-:W-:Y:S06]  /*41a0*/  BRA `(.L_x_5053) ;  /* 0x0000000000b47947 */ /* 0x000fec0003800000 */
.L_x_5070:
        /* <DEDUP_REMOVED lines=14> */
.L_x_5084:
[----:B------:R-:W-:Y:S05]  /*4290*/  BSYNC B0 ;  /* 0x0000000000007941 */ /* 0x000fea0003800000 */
.L_x_5083:
[----:B------:R-:W-:-:S04]  /*42a0*/  F2FP.F16.F32.PACK_AB R0, RZ, R0 ;  /* 0x00000000ff00723e */ /* 0x000fc800000000ff */
[----:B------:R-:W-:Y:S01]  /*42b0*/  PRMT R22, R0, 0x7610, R22 ;  /* 0x0000761000167816 */ /* 0x000fe20000000016 */
[----:B------:R-:W-:Y:S06]  /*42c0*/  BRA `(.L_x_5053) ;  /* 0x00000000006c7947 */ /* 0x000fec0003800000 */
.L_x_5058:
        /* <DEDUP_REMOVED lines=16> */
.L_x_5085:
[----:B------:R-:W-:Y:S01]  /*43d0*/  PRMT R22, RZ, 0x7610, R22 ;  /* 0x00007610ff167816 */ /* 0x000fe20000000016 */
[----:B------:R-:W-:Y:S06]  /*43e0*/  BRA `(.L_x_5053) ;  /* 0x0000000000247947 */ /* 0x000fec0003800000 */
.L_x_5082:
[----:B------:R-:W2:Y:S02]  /*43f0*/  LDG.E.64 R4, desc[UR36][R4.64] ;  /* 0x0000002404047981 */ /* 0x000ea4000c1e1b00 */
[----:B--2---:R-:W0:Y:S02]  /*4400*/  I2F.U64 R0, R4 ;  /* 0x0000000400007312 */ /* 0x004e240000301000 */
[----:B0-----:R-:W-:-:S04]  /*4410*/  F2FP.F16.F32.PACK_AB R0, RZ, R0 ;  /* 0x00000000ff00723e */ /* 0x001fc800000000ff */
[----:B------:R-:W-:Y:S01]  /*4420*/  PRMT R22, R0, 0x7610, R22 ;  /* 0x0000761000167816 */ /* 0x000fe20000000016 */
[----:B------:R-:W-:Y:S06]  /*4430*/  BRA `(.L_x_5053) ;  /* 0x0000000000107947 */ /* 0x000fec0003800000 */
.L_x_5081:
[----:B------:R-:W2:Y:S02]  /*4440*/  LDG.E R4, desc[UR36][R4.64] ;  /* 0x0000002404047981 */ /* 0x000ea4000c1e1900 */
[----:B--2---:R-:W-:-:S04]  /*4450*/  I2FP.F32.U32 R0, R4 ;  /* 0x0000000400007245 */ /* 0x004fc80000201000 */
[----:B------:R-:W-:-:S04]  /*4460*/  F2FP.F16.F32.PACK_AB R0, RZ, R0 ;  /* 0x00000000ff00723e */ /* 0x000fc800000000ff */
[----:B------:R-:W-:-:S07]  /*4470*/  PRMT R22, R0, 0x7610, R22 ;  /* 0x0000761000167816 */ /* 0x000fce0000000016 */
.L_x_5053:
[----:B------:R-:W-:Y:S05]  /*4480*/  BSYNC B6 ;  /* 0x0000000000067941 */ /* 0x000fea0003800000 */
.L_x_5052:
[----:B------:R-:W4:Y:S01]  /*4490*/  S2R R19, SR_TID.X ;  /* 0x0000000000137919 */ /* 0x000f220000002100 */
[----:B------:R-:W0:Y:S01]  /*44a0*/  LDC.U8 R18, c[0x0][0x24c] ;  /* 0x00009300ff127b82 */ /* 0x000e220000000000 */
[----:B------:R-:W-:Y:S01]  /*44b0*/  BSSY B0, `(.L_x_5086) ;  /* 0x0000014000007945 */ /* 0x000fe20003800000 */
[CC--:B----4-:R-:W-:Y:S01]  /*44c0*/  ISETP.GE.AND P2, PT, R19.reuse, R16.reuse, PT ;  /* 0x000000101300720c */ /* 0x0d0fe20003f46270 */
[C---:B------:R-:W-:Y:S02]  /*44d0*/  VIADD R3, R19.reuse, 0x100 ;  /* 0x0000010013037836 */ /* 0x040fe40000000000 */
[C---:B0123--:R-:W-:Y:S02]  /*44e0*/  VIADD R5, R19.reuse, 0x180 ;  /* 0x0000018013057836 */ /* 0x04ffe40000000000 */
[----:B------:R-:W-:Y:S01]  /*44f0*/  VIADD R23, R19, 0x80 ;  /* 0x0000008013177836 */ /* 0x000fe20000000000 */
[-C--:B------:R-:W-:Y:S02]  /*4500*/  ISETP.GE.AND P0, PT, R3, R16.reuse, PT ;  /* 0x000000100300720c */ /* 0x080fe40003f06270 */
[----:B------:R-:W-:-:S02]  /*4510*/  ISETP.GE.AND P1, PT, R5, R16, PT ;  /* 0x000000100500720c */ /* 0x000fc40003f26270 */
[----:B------:R-:W-:-:S03]  /*4520*/  ISETP.GE.AND P3, PT, R23, R16, PT ;  /* 0x000000101700720c */ /* 0x000fc60003f66270 */
[----:B------:R-:W-:Y:S10]  /*4530*/  @P2 BRA `(.L_x_5087) ;  /* 0x00000000002c2947 */ /* 0x000ff40003800000 */
[----:B-----5:R-:W-:Y:S01]  /*4540*/  HADD2.F32 R25, -RZ, R25.H0_H0 ;  /* 0x20000019ff197230 */ /* 0x020fe20000004100 */
        /* <DEDUP_REMOVED lines=9> */
[----:B------:R-:W-:-:S07]  /*45e0*/  F2FP.F16.F32.PACK_AB R0, RZ, R0 ;  /* 0x00000000ff00723e */ /* 0x000fce00000000ff */
.L_x_5087:
[----:B------:R-:W-:Y:S05]  /*45f0*/  BSYNC B0 ;  /* 0x0000000000007941 */ /* 0x000fea0003800000 */
.L_x_5086:
[----:B------:R-:W-:Y:S04]  /*4600*/  BSSY B0, `(.L_x_5088) ;  /* 0x000000d000007945 */ /* 0x000fe80003800000 */
[----:B------:R-:W-:Y:S05]  /*4610*/  @P3 BRA `(.L_x_5089) ;  /* 0x00000000002c3947 */ /* 0x000fea0003800000 */
        /* <DEDUP_REMOVED lines=11> */
.L_x_5089:
[----:B------:R-:W-:Y:S05]  /*46d0*/  BSYNC B0 ;  /* 0x0000000000007941 */ /* 0x000fea0003800000 */
.L_x_5088:
        /* <DEDUP_REMOVED lines=13> */
.L_x_5091:
[----:B------:R-:W-:Y:S05]  /*47b0*/  BSYNC B0 ;  /* 0x0000000000007941 */ /* 0x000fea0003800000 */
.L_x_5090:
        /* <DEDUP_REMOVED lines=13> */
.L_x_5093:
[----:B------:R-:W-:Y:S05]  /*4890*/  BSYNC B0 ;  /* 0x0000000000007941 */ /* 0x000fea0003800000 */
.L_x_5092:
[----:B------:R-:W-:Y:S04]  /*48a0*/  BSSY B6, `(.L_x_5094) ;  /* 0x0000112000067945 */ /* 0x000fe80003800000 */
[----:B------:R-:W-:Y:S05]  /*48b0*/  @P2 BRA `(.L_x_5095) ;  /* 0x0000001000402947 */ /* 0x000fea0003800000 */
[----:B-----5:R-:W0:Y:S01]  /*48c0*/  LDC.64 R2, c[0x0][0x230] ;  /* 0x00008c00ff027b82 */ /* 0x020e220000000a00 */
        /* <DEDUP_REMOVED lines=21> */
.L_x_5099:
[----:B------:R-:W-:Y:S02]  /*4a20*/  HADD2.F32 R5, -RZ, R0.H0_H0 ;  /* 0x20000000ff057230 */ /* 0x000fe40000004100 */
[----:B------:R-:W-:-:S04]  /*4a30*/  IMAD.MOV.U32 R19, RZ, RZ, R23 ;  /* 0x000000ffff137224 */ /* 0x000fc800078e0017 */
[----:B------:R-:W0:Y:S02]  /*4a40*/  F2I.S64.TRUNC R4, R5 ;  /* 0x0000000500047311 */ /* 0x000e24000020d900 */
[----:B0-----:R4:W-:Y:S01]  /*4a50*/  STG.E.U8 desc[UR36][R2.64], R4 ;  /* 0x0000000402007986 */ /* 0x0019e2000c101124 */
[----:B------:R-:W-:Y:S05]  /*4a60*/  BRA `(.L_x_5095) ;  /* 0x0000000c00d47947 */ /* 0x000fea0003800000 */
.L_x_5098:
        /* <DEDUP_REMOVED lines=11> */
.L_x_5102:
[----:B------:R-:W-:Y:S02]  /*4b20*/  HADD2.F32 R0, -RZ, R0.H0_H0 ;  /* 0x20000000ff007230 */ /* 0x000fe40000004100 */
[----:B------:R-:W-:Y:S02]  /*4b30*/  IMAD.MOV.U32 R19, RZ, RZ, R23 ;  /* 0x000000ffff137224 */ /* 0x000fe400078e0017 */
[----:B------:R-:W0:Y:S02]  /*4b40*/  F2I.FTZ.TRUNC.NTZ R5, R0 ;  /* 0x0000000000057305 */ /* 0x000e24000021f100 */
[----:B0-----:R2:W-:Y:S01]  /*4b50*/  STG.E desc[UR36][R2.64], R5 ;  /* 0x0000000502007986 */ /* 0x0015e2000c101924 */
[----:B------:R-:W-:Y:S05]  /*4b60*/  BRA `(.L_x_5095) ;  /* 0x0000000c00947947 */ /* 0x000fea0003800000 */
.L_x_5101:
[----:B------:R-:W-:Y:S02]  /*4b70*/  HADD2.F32 R0, -RZ, R0.H0_H0 ;  /* 0x20000000ff007230 */ /* 0x000fe40000004100 */
[----:B------:R-:W-:Y:S02]  /*4b80*/  IMAD.MOV.U32 R19, RZ, RZ, R23 ;  /* 0x000000ffff137224 */ /* 0x000fe400078e0017 */
[----:B------:R-:W0:Y:S02]  /*4b90*/  F2I.FTZ.TRUNC.NTZ R5, R0 ;  /* 0x0000000000057305 */ /* 0x000e24000021f100 */
[----:B0-----:R0:W-:Y:S01]  /*4ba0*/  STG.E.U16 desc[UR36][R2.64], R5 ;  /* 0x0000000502007986 */ /* 0x0011e2000c101524 */
[----:B------:R-:W-:Y:S05]  /*4bb0*/  BRA `(.L_x_5095) ;  /* 0x0000000c00807947 */ /* 0x000fea0003800000 */
.L_x_5097:
        /* <DEDUP_REMOVED lines=10> */
.L_x_5104:
[----:B------:R0:W-:Y:S01]  /*4c60*/  STG.E.U16 desc[UR36][R2.64], R0 ;  /* 0x0000000002007986 */ /* 0x0001e2000c101524 */
[----:B------:R-:W-:Y:S01]  /*4c70*/  IMAD.MOV.U32 R19, RZ, RZ, R23 ;  /* 0x000000ffff137224 */ /* 0x000fe200078e0017 */
[----:B------:R-:W-:Y:S06]  /*4c80*/  BRA `(.L_x_5095) ;  /* 0x0000000c004c7947 */ /* 0x000fec0003800000 */
.L_x_5103:
        /* <DEDUP_REMOVED lines=11> */
.L_x_5106:
[----:B------:R-:W-:Y:S02]  /*4d40*/  HADD2.F32 R0, -RZ, R0.H0_H0 ;  /* 0x20000000ff007230 */ /* 0x000fe40000004100 */
[----:B------:R-:W-:-:S03]  /*4d50*/  IMAD.MOV.U32 R19, RZ, RZ, R23 ;  /* 0x000000ffff137224 */ /* 0x000fc600078e0017 */
[----:B------:R-:W-:-:S04]  /*4d60*/  F2FP.F16.F32.PACK_AB R0, RZ, R0 ;  /* 0x00000000ff00723e */ /* 0x000fc800000000ff */
[----:B------:R-:W-:-:S05]  /*4d70*/  PRMT R0, R0, 0x5410, RZ ;  /* 0x0000541000007816 */ /* 0x000fca00000000ff */
[----:B------:R0:W-:Y:S01]  /*4d80*/  STG.E desc[UR36][R2.64], R0 ;  /* 0x0000000002007986 */ /* 0x0001e2000c101924 */
[----:B------:R-:W-:Y:S05]  /*4d90*/  BRA `(.L_x_5095) ;  /* 0x0000000c00087947 */ /* 0x000fea0003800000 */
.L_x_5105:
[----:B------:R-:W-:Y:S02]  /*4da0*/  HADD2.F32 R4, -RZ, R0.H0_H0 ;  /* 0x20000000ff047230 */ /* 0x000fe40000004100 */
[----:B------:R-:W-:-:S03]  /*4db0*/  IMAD.MOV.U32 R19, RZ, RZ, R23 ;  /* 0x000000ffff137224 */ /* 0x000fc600078e0017 */
[----:B------:R-:W-:-:S06]  /*4dc0*/  FMUL.FTZ R4, R4, 1 ;  /* 0x3f80000004047820 */ /* 0x000fcc0000410000 */
[----:B------:R-:W0:Y:S02]  /*4dd0*/  F2F.F64.F32 R4, R4 ;  /* 0x0000000400047310 */ /* 0x000e240000201800 */
[----:B0-----:R0:W-:Y:S01]  /*4de0*/  STG.E.64 desc[UR36][R2.64], R4 ;  /* 0x0000000402007986 */ /* 0x0011e2000c101b24 */
[----:B------:R-:W-:Y:S05]  /*4df0*/  BRA `(.L_x_5095) ;  /* 0x0000000800f07947 */ /* 0x000fea0003800000 */
.L_x_5096:
        /* <DEDUP_REMOVED lines=14> */
.L_x_5109:
[----:B------:R-:W-:Y:S01]  /*4ee0*/  HADD2.F32 R0, -RZ, R0.H0_H0 ;  /* 0x20000000ff007230 */ /* 0x000fe20000004100 */
[----:B------:R-:W-:Y:S01]  /*4ef0*/  CS2R R6, SRZ ;  /* 0x0000000000067805 */ /* 0x000fe2000001ff00 */
[----:B------:R-:W-:-:S03]  /*4f00*/  IMAD.MOV.U32 R19, RZ, RZ, R23 ;  /* 0x000000ffff137224 */ /* 0x000fc600078e0017 */
[----:B------:R-:W-:-:S04]  /*4f10*/  FMUL.FTZ R0, R0, 1 ;  /* 0x3f80000000007820 */ /* 0x000fc80000410000 */
[----:B------:R-:W0:Y:S02]  /*4f20*/  F2F.F64.F32 R4, R0 ;  /* 0x0000000000047310 */ /* 0x000e240000201800 */
[----:B0-----:R0:W-:Y:S01]  /*4f30*/  STG.E.128 desc[UR36][R2.64], R4 ;  /* 0x0000000402007986 */ /* 0x0011e2000c101d24 */
[----:B------:R-:W-:Y:S05]  /*4f40*/  BRA `(.L_x_5095) ;  /* 0x00000008009c7947 */ /* 0x000fea0003800000 */
.L_x_5108:
        /* <DEDUP_REMOVED lines=21> */
.L_x_5113:
[----:B------:R-:W-:Y:S05]  /*50a0*/  BSYNC B0 ;  /* 0x0000000000007941 */ /* 0x000fea0003800000 */
.L_x_5112:
[----:B------:R-:W-:Y:S01]  /*50b0*/  LOP3.LUT R5, R0, R5, RZ, 0xfc, !PT ;  /* 0x0000000500057212 */ /* 0x000fe200078efcff */
[----:B------:R-:W-:-:S04]  /*50c0*/  IMAD.MOV.U32 R19, RZ, RZ, R23 ;  /* 0x000000ffff137224 */ /* 0x000fc800078e0017 */
[----:B------:R0:W-:Y:S01]  /*50d0*/  STG.E.U8 desc[UR36][R2.64], R5 ;  /* 0x0000000502007986 */ /* 0x0001e2000c101124 */
[----:B------:R-:W-:Y:S05]  /*50e0*/  BRA `(.L_x_5095) ;  /* 0x0000000800347947 */ /* 0x000fea0003800000 */
.L_x_5111:
        /* <DEDUP_REMOVED lines=13> */
.L_x_5115:
[----:B------:R-:W-:Y:S01]  /*51c0*/  IMAD.MOV.U32 R0, RZ, RZ, 0x7f ;  /* 0x0000007fff007424 */ /* 0x000fe200078e00ff */
[----:B------:R-:W-:-:S04]  /*51d0*/  ISETP.GT.U32.AND P0, PT, R4, 0x7f800000, PT ;  /* 0x7f8000000400780c */ /* 0x000fc80003f04070 */
[----:B------:R-:W-:-:S09]  /*51e0*/  SEL R0, R0, 0x7c, P0 ;  /* 0x0000007c00007807 */ /* 0x000fd20000000000 */
.L_x_5116:
[----:B------:R-:W-:Y:S05]  /*51f0*/  BSYNC B0 ;  /* 0x0000000000007941 */ /* 0x000fea0003800000 */
.L_x_5114:
[----:B------:R-:W-:Y:S01]  /*5200*/  LOP3.LUT R4, R5, 0x80000000, RZ, 0xc0, !PT ;  /* 0x8000000005047812 */ /* 0x000fe200078ec0ff */
[----:B------:R-:W-:-:S03]  /*5210*/  IMAD.MOV.U32 R19, RZ, RZ, R23 ;  /* 0x000000ffff137224 */ /* 0x000fc600078e0017 */
[----:B------:R-:W-:-:S04]  /*5220*/  SHF.R.U32.HI R5, RZ, 0x18, R4 ;  /* 0x00000018ff057819 */ /* 0x000fc80000011604 */
[----:B------:R-:W-:-:S05]  /*5230*/  LOP3.LUT R5, R0, R5, RZ, 0xfc, !PT ;  /* 0x0000000500057212 */ /* 0x000fca00078efcff */
[----:B------:R0:W-:Y:S01]  /*5240*/  STG.E.U8 desc[UR36][R2.64], R5 ;  /* 0x0000000502007986 */ /* 0x0001e2000c101124 */
[----:B------:R-:W-:Y:S05]  /*5250*/  BRA `(.L_x_5095) ;  /* 0x0000000400d87947 */ /* 0x000fea0003800000 */
.L_x_5110:
[----:B------:R-:W-:Y:S02]  /*5260*/  HADD2.F32 R0, -RZ, R0.H0_H0 ;  /* 0x20000000ff007230 */ /* 0x000fe40000004100 */
[----:B------:R-:W-:-:S03]  /*5270*/  IMAD.MOV.U32 R19, RZ, RZ, R23 ;  /* 0x000000ffff137224 */ /* 0x000fc600078e0017 */
[----:B------:R-:W-:-:S05]  /*5280*/  F2FP.BF16.F32.PACK_AB R0, RZ, R0 ;  /* 0x00000000ff00723e */ /* 0x000fca00000010ff */
[----:B------:R0:W-:Y:S01]  /*5290*/  STG.E.U16 desc[UR36][R2.64], R0 ;  /* 0x0000000002007986 */ /* 0x0001e2000c101524 */
[----:B------:R-:W-:Y:S05]  /*52a0*/  BRA `(.L_x_5095) ;  /* 0x0000000400c47947 */ /* 0x000fea0003800000 */
.L_x_5107:
        /* <DEDUP_REMOVED lines=13> */
.L_x_5119:
        /* <DEDUP_REMOVED lines=17> */
.L_x_5122:
[----:B------:R-:W-:-:S04]  /*5490*/  LOP3.LUT R0, R7, 0x80000000, RZ, 0xc0, !PT ;  /* 0x8000000007007812 */ /* 0x000fc800078ec0ff */
[----:B------:R-:W-:-:S04]  /*54a0*/  SHF.R.U32.HI R5, RZ, 0x18, R0 ;  /* 0x00000018ff057819 */ /* 0x000fc80000011600 */
[----:B------:R-:W-:-:S04]  /*54b0*/  LOP3.LUT R4, R4, R5, RZ, 0xfc, !PT ;  /* 0x0000000504047212 */ /* 0x000fc800078efcff */
[----:B------:R-:W-:-:S07]  /*54c0*/  PRMT R0, R4, 0x7610, R0 ;  /* 0x0000761004007816 */ /* 0x000fce0000000000 */
.L_x_5121:
[----:B------:R-:W-:Y:S05]  /*54d0*/  BSYNC B0 ;  /* 0x0000000000007941 */ /* 0x000fea0003800000 */
.L_x_5120:
[----:B------:R0:W-:Y:S01]  /*54e0*/  STG.E.U8 desc[UR36][R2.64], R0 ;  /* 0x0000000002007986 */ /* 0x0001e2000c101124 */
[----:B------:R-:W-:Y:S01]  /*54f0*/  IMAD.MOV.U32 R19, RZ, RZ, R23 ;  /* 0x000000ffff137224 */ /* 0x000fe200078e0017 */
[----:B------:R-:W-:Y:S06]  /*5500*/  BRA `(.L_x_5095) ;  /* 0x00000004002c7947 */ /* 0x000fec0003800000 */
.L_x_5118:
        /* <DEDUP_REMOVED lines=17> */
.L_x_5125:
[----:B------:R-:W-:-:S04]  /*5620*/  LOP3.LUT R0, R7, 0x80000000, RZ, 0xc0, !PT ;  /* 0x8000000007007812 */ /* 0x000fc800078ec0ff */
[----:B------:R-:W-:-:S04]  /*5630*/  SHF.R.U32.HI R5, RZ, 0x18, R0 ;  /* 0x00000018ff057819 */ /* 0x000fc80000011600 */
[----:B------:R-:W-:-:S04]  /*5640*/  LOP3.LUT R4, R4, R5, RZ, 0xfc, !PT ;  /* 0x0000000504047212 */ /* 0x000fc800078efcff */
[----:B------:R-:W-:-:S07]  /*5650*/  PRMT R0, R4, 0x7610, R0 ;  /* 0x0000761004007816 */ /* 0x000fce0000000000 */
.L_x_5124:
[----:B------:R-:W-:Y:S05]  /*5660*/  BSYNC B0 ;  /* 0x0000000000007941 */ /* 0x000fea0003800000 */
.L_x_5123:
[----:B------:R0:W-:Y:S01]  /*5670*/  STG.E.U8 desc[UR36][R2.64], R0 ;  /* 0x0000000002007986 */ /* 0x0001e2000c101124 */
[----:B------:R-:W-:Y:S01]  /*5680*/  IMAD.MOV.U32 R19, RZ, RZ, R23 ;  /* 0x000000ffff137224 */ /* 0x000fe200078e0017 */
[----:B------:R-:W-:Y:S06]  /*5690*/  BRA `(.L_x_5095) ;  /* 0x0000000000c87947 */ /* 0x000fec0003800000 */
.L_x_5117:
        /* <DEDUP_REMOVED lines=23> */
.L_x_5100:
        /* <DEDUP_REMOVED lines=16> */
.L_x_5128:
[----:B------:R-:W-:Y:S01]  /*5910*/  IMAD.MOV.U32 R19, RZ, RZ, R23 ;  /* 0x000000ffff137224 */ /* 0x000fe200078e0017 */
[----:B------:R-:W-:Y:S06]  /*5920*/  BRA `(.L_x_5095) ;  /* 0x0000000000247947 */ /* 0x000fec0003800000 */
.L_x_5127:
[----:B------:R-:W-:Y:S02]  /*5930*/  HADD2.F32 R4, -RZ, R0.H0_H0 ;  /* 0x20000000ff047230 */ /* 0x000fe40000004100 */
[----:B------:R-:W-:-:S04]  /*5940*/  IMAD.MOV.U32 R19, RZ, RZ, R23 ;  /* 0x000000ffff137224 */ /* 0x000fc800078e0017 */
[----:B------:R-:W0:Y:S02]  /*5950*/  F2I.U64.TRUNC R4, R4 ;  /* 0x0000000400047311 */ /* 0x000e24000020d800 */
[----:B0-----:R0:W-:Y:S01]  /*5960*/  STG.E.64 desc[UR36][R2.64], R4 ;  /* 0x0000000402007986 */ /* 0x0011e2000c101b24 */
[----:B------:R-:W-:Y:S05]  /*5970*/  BRA `(.L_x_5095) ;  /* 0x0000000000107947 */ /* 0x000fea0003800000 */
.L_x_5126:
[----:B------:R-:W-:Y:S02]  /*5980*/  HADD2.F32 R0, -RZ, R0.H0_H0 ;  /* 0x20000000ff007230 */ /* 0x000fe40000004100 */
[----:B------:R-:W-:Y:S02]  /*5990*/  IMAD.MOV.U32 R19, RZ, RZ, R23 ;  /* 0x000000ffff137224 */ /* 0x000fe400078e0017 */
[----:B------:R-:W0:Y:S02]  /*59a0*/  F2I.FTZ.U32.TRUNC.NTZ R5, R0 ;  /* 0x0000000000057305 */ /* 0x000e24000021f000 */
[----:B0-----:R0:W-:Y:S03]  /*59b0*/  STG.E desc[UR36][R2.64], R5 ;  /* 0x0000000502007986 */ /* 0x0011e6000c101924 */
.L_x_5095:
[----:B------:R-:W-:Y:S05]  /*59c0*/  BSYNC B6 ;  /* 0x0000000000067941 */ /* 0x000fea0003800000 */
.L_x_5094:
[----:B------:R-:W-:Y:S01]  /*59d0*/  ISETP.GE.AND P0, PT, R19, R16, PT ;  /* 0x000000101300720c */ /* 0x000fe20003f06270 */
[----:B------:R-:W-:-:S12]  /*59e0*/  BSSY B6, `(.L_x_5129) ;  /* 0x00001fc000067945 */ /* 0x000fd80003800000 */
[----:B------:R-:W-:Y:S05]  /*59f0*/  @P0 BRA `(.L_x_5130) ;  /* 0x0000001c00e80947 */ /* 0x000fea0003800000 */
[----:B012345:R-:W0:Y:S01]  /*5a00*/  LDC.64 R2, c[0x0][0x230] ;  /* 0x00008c00ff027b82 */ /* 0x03fe220000000a00 */
        /* <DEDUP_REMOVED lines=19> */
[----:B0-----:R3:W-:Y:S01]  /*5b40*/  STG.E.U8 desc[UR36][R2.64], R25 ;  /* 0x0000001902007986 */ /* 0x0017e2000c101124 */
[----:B------:R-:W-:Y:S05]  /*5b50*/  BRA `(.L_x_5136) ;  /* 0x0000000c00947947 */ /* 0x000fea0003800000 */
.L_x_5134:
[----:B------:R-:W-:-:S06]  /*5b60*/  HADD2.F32 R5, -RZ, R25.H0_H0 ;  /* 0x20000019ff057230 */ /* 0x000fcc0000004100 */
[----:B------:R-:W0:Y:S02]  /*5b70*/  F2I.S64.TRUNC R4, R5 ;  /* 0x0000000500047311 */ /* 0x000e24000020d900 */
[----:B0-----:R4:W-:Y:S01]  /*5b80*/  STG.E.U8 desc[UR36][R2.64], R4 ;  /* 0x0000000402007986 */ /* 0x0019e2000c101124 */
[----:B------:R-:W-:Y:S05]  /*5b90*/  BRA `(.L_x_5136) ;  /* 0x0000000c00847947 */ /* 0x000fea0003800000 */
.L_x_5133:
        /* <DEDUP_REMOVED lines=10> */
.L_x_5138:
[----:B------:R-:W-:-:S06]  /*5c40*/  HADD2.F32 R25, -RZ, R25.H0_H0 ;  /* 0x20000019ff197230 */ /* 0x000fcc0000004100 */
[----:B------:R-:W0:Y:S02]  /*5c50*/  F2I.FTZ.TRUNC.NTZ R25, R25 ;  /* 0x0000001900197305 */ /* 0x000e24000021f100 */
[----:B0-----:R2:W-:Y:S01]  /*5c60*/  STG.E desc[UR36][R2.64], R25 ;  /* 0x0000001902007986 */ /* 0x0015e2000c101924 */
[----:B------:R-:W-:Y:S05]  /*5c70*/  BRA `(.L_x_5136) ;  /* 0x0000000c004c7947 */ /* 0x000fea0003800000 */
.L_x_5137:
[----:B------:R-:W-:-:S06]  /*5c80*/  HADD2.F32 R25, -RZ, R25.H0_H0 ;  /* 0x20000019ff197230 */ /* 0x000fcc0000004100 */
[----:B------:R-:W0:Y:S02]  /*5c90*/  F2I.FTZ.TRUNC.NTZ R25, R25 ;  /* 0x0000001900197305 */ /* 0x000e24000021f100 */
[----:B0-----:R0:W-:Y:S01]  /*5ca0*/  STG.E.U16 desc[UR36][R2.64], R25 ;  /* 0x0000001902007986 */ /* 0x0011e2000c101524 */
[----:B------:R-:W-:Y:S05]  /*5cb0*/  BRA `(.L_x_5136) ;  /* 0x0000000c003c7947 */ /* 0x000fea0003800000 */
.L_x_5132:
        /* <DEDUP_REMOVED lines=9> */
.L_x_5140:
[----:B------:R0:W-:Y:S01]  /*5d50*/  STG.E.U16 desc[UR36][R2.64], R25 ;  /* 0x0000001902007986 */ /* 0x0001e2000c101524 */
[----:B------:R-:W-:Y:S05]  /*5d60*/  BRA `(.L_x_5136) ;  /* 0x0000000c00107947 */ /* 0x000fea0003800000 */
.L_x_5139:
        /* <DEDUP_REMOVED lines=10> */
.L_x_5142:
[----:B------:R-:W-:-:S05]  /*5e10*/  HADD2.F32 R0, -RZ, R25.H0_H0 ;  /* 0x20000019ff007230 */ /* 0x000fca0000004100 */
[----:B------:R-:W-:-:S04]  /*5e20*/  F2FP.F16.F32.PACK_AB R0, RZ, R0 ;  /* 0x00000000ff00723e */ /* 0x000fc800000000ff */
[----:B------:R-:W-:-:S05]  /*5e30*/  PRMT R0, R0, 0x5410, RZ ;  /* 0x0000541000007816 */ /* 0x000fca00000000ff */
[----:B------:R0:W-:Y:S01]  /*5e40*/  STG.E desc[UR36][R2.64], R0 ;  /* 0x0000000002007986 */ /* 0x0001e2000c101924 */
[----:B------:R-:W-:Y:S05]  /*5e50*/  BRA `(.L_x_5136) ;  /* 0x0000000800d47947 */ /* 0x000fea0003800000 */
.L_x_5141:
[----:B------:R-:W-:-:S05]  /*5e60*/  HADD2.F32 R4, -RZ, R25.H0_H0 ;  /* 0x20000019ff047230 */ /* 0x000fca0000004100 */
[----:B------:R-:W-:-:S06]  /*5e70*/  FMUL.FTZ R4, R4, 1 ;  /* 0x3f80000004047820 */ /* 0x000fcc0000410000 */
[----:B------:R-:W0:Y:S02]  /*5e80*/  F2F.F64.F32 R4, R4 ;  /* 0x0000000400047310 */ /* 0x000e240000201800 */
[----:B0-----:R0:W-:Y:S01]  /*5e90*/  STG.E.64 desc[UR36][R2.64], R4 ;  /* 0x0000000402007986 */ /* 0x0011e2000c101b24 */
[----:B------:R-:W-:Y:S05]  /*5ea0*/  BRA `(.L_x_5136) ;  /* 0x0000000800c07947 */ /* 0x000fea0003800000 */
.L_x_5131:
        /* <DEDUP_REMOVED lines=13> */
.L_x_5145:
[----:B------:R-:W-:Y:S01]  /*5f80*/  HADD2.F32 R25, -RZ, R25.H0_H0 ;  /* 0x20000019ff197230 */ /* 0x000fe20000004100 */
[----:B------:R-:W-:-:S04]  /*5f90*/  CS2R R6, SRZ ;  /* 0x0000000000067805 */ /* 0x000fc8000001ff00 */
[----:B------:R-:W-:-:S06]  /*5fa0*/  FMUL.FTZ R4, R25, 1 ;  /* 0x3f80000019047820 */ /* 0x000fcc0000410000 */
[----:B------:R-:W0:Y:S02]  /*5fb0*/  F2F.F64.F32 R4, R4 ;  /* 0x0000000400047310 */ /* 0x000e240000201800 */
[----:B0-----:R0:W-:Y:S01]  /*5fc0*/  STG.E.128 desc[UR36][R2.64], R4 ;  /* 0x0000000402007986 */ /* 0x0011e2000c101d24 */
[----:B------:R-:W-:Y:S05]  /*5fd0*/  BRA `(.L_x_5136) ;  /* 0x0000000800747947 */ /* 0x000fea0003800000 */
.L_x_5144:
        /* <DEDUP_REMOVED lines=21> */
.L_x_5149:
[----:B------:R-:W-:Y:S05]  /*6130*/  BSYNC B0 ;  /* 0x0000000000007941 */ /* 0x000fea0003800000 */
.L_x_5148:
[----:B------:R-:W-:-:S05]  /*6140*/  LOP3.LUT R5, R0, R5, RZ, 0xfc, !PT ;  /* 0x0000000500057212 */ /* 0x000fca00078efcff */
[----:B------:R0:W-:Y:S01]  /*6150*/  STG.E.U8 desc[UR36][R2.64], R5 ;  /* 0x0000000502007986 */ /* 0x0001e2000c101124 */
[----:B------:R-:W-:Y:S05]  /*6160*/  BRA `(.L_x_5136) ;  /* 0x0000000800107947 */ /* 0x000fea0003800000 */
.L_x_5147:
        /* <DEDUP_REMOVED lines=13> */
.L_x_5151:
[----:B------:R-:W-:Y:S01]  /*6240*/  IMAD.MOV.U32 R0, RZ, RZ, 0x7f ;  /* 0x0000007fff007424 */ /* 0x000fe200078e00ff */
[----:B------:R-:W-:-:S04]  /*6250*/  ISETP.GT.U32.AND P0, PT, R4, 0x7f800000, PT ;  /* 0x7f8000000400780c */ /* 0x000fc80003f04070 */
[----:B------:R-:W-:-:S09]  /*6260*/  SEL R0, R0, 0x7c, P0 ;  /* 0x0000007c00007807 */ /* 0x000fd20000000000 */
.L_x_5152:
[----:B------:R-:W-:Y:S05]  /*6270*/  BSYNC B0 ;  /* 0x0000000000007941 */ /* 0x000fea0003800000 */
.L_x_5150:
[----:B------:R-:W-:-:S04]  /*6280*/  LOP3.LUT R4, R25, 0x80000000, RZ, 0xc0, !PT ;  /* 0x8000000019047812 */ /* 0x000fc800078ec0ff */
[----:B------:R-:W-:-:S04]  /*6290*/  SHF.R.U32.HI R5, RZ, 0x18, R4 ;  /* 0x00000018ff057819 */ /* 0x000fc80000011604 */
[----:B------:R-:W-:-:S05]  /*62a0*/  LOP3.LUT R5, R0, R5, RZ, 0xfc, !PT ;  /* 0x0000000500057212 */ /* 0x000fca00078efcff */
[----:B------:R0:W-:Y:S01]  /*62b0*/  STG.E.U8 desc[UR36][R2.64], R5 ;  /* 0x0000000502007986 */ /* 0x0001e2000c101124 */
[----:B------:R-:W-:Y:S05]  /*62c0*/  BRA `(.L_x_5136) ;  /* 0x0000000400b87947 */ /* 0x000fea0003800000 */
.L_x_5146:
[----:B------:R-:W-:-:S05]  /*62d0*/  HADD2.F32 R0, -RZ, R25.H0_H0 ;  /* 0x20000019ff007230 */ /* 0x000fca0000004100 */
[----:B------:R-:W-:-:S05]  /*62e0*/  F2FP.BF16.F32.PACK_AB R0, RZ, R0 ;  /* 0x00000000ff00723e */ /* 0x000fca00000010ff */
[----:B------:R0:W-:Y:S01]  /*62f0*/  STG.E.U16 desc[UR36][R2.64], R0 ;  /* 0x0000000002007986 */ /* 0x0001e2000c101524 */
[----:B------:R-:W-:Y:S05]  /*6300*/  BRA `(.L_x_5136) ;  /* 0x0000000400a87947 */ /* 0x000fea0003800000 */
.L_x_5143:
        /* <DEDUP_REMOVED lines=12> */
.L_x_5155:
        /* <DEDUP_REMOVED lines=17> */
.L_x_5158:
[----:B------:R-:W-:-:S04]  /*64e0*/  LOP3.LUT R0, R25, 0x80000000, RZ, 0xc0, !PT ;  /* 0x8000000019007812 */ /* 0x000fc800078ec0ff */
[----:B------:R-:W-:-:S04]  /*64f0*/  SHF.R.U32.HI R5, RZ, 0x18, R0 ;  /* 0x00000018ff057819 */ /* 0x000fc80000011600 */
[----:B------:R-:W-:-:S04]  /*6500*/  LOP3.LUT R4, R4, R5, RZ, 0xfc, !PT ;  /* 0x0000000504047212 */ /* 0x000fc800078efcff */
[----:B------:R-:W-:-:S07]  /*6510*/  PRMT R0, R4, 0x7610, R0 ;  /* 0x0000761004007816 */ /* 0x000fce0000000000 */
.L_x_5157:
[----:B------:R-:W-:Y:S05]  /*6520*/  BSYNC B0 ;  /* 0x0000000000007941 */ /* 0x000fea0003800000 */
.L_x_5156:
[----:B------:R0:W-:Y:S01]  /*6530*/  STG.E.U8 desc[UR36][R2.64], R0 ;  /* 0x0000000002007986 */ /* 0x0001e2000c101124 */
[----:B------:R-:W-:Y:S05]  /*6540*/  BRA `(.L_x_5136) ;  /* 0x0000000400187947 */ /* 0x000fea0003800000 */
.L_x_5154:
        /* <DEDUP_REMOVED lines=17> */
.L_x_5161:
[----:B------:R-:W-:-:S04]  /*6660*/  LOP3.LUT R0, R25, 0x80000000, RZ, 0xc0, !PT ;  /* 0x8000000019007812 */ /* 0x000fc800078ec0ff */
[----:B------:R-:W-:-:S04]  /*6670*/  SHF.R.U32.HI R5, RZ, 0x18, R0 ;  /* 0x00000018ff057819 */ /* 0x000fc80000011600 */
[----:B------:R-:W-:-:S04]  /*6680*/  LOP3.LUT R4, R4, R5, RZ, 0xfc, !PT ;  /* 0x0000000504047212 */ /* 0x000fc800078efcff */
[----:B------:R-:W-:-:S07]  /*6690*/  PRMT R0, R4, 0x7610, R0 ;  /* 0x0000761004007816 */ /* 0x000fce0000000000 */
.L_x_5160:
[----:B------:R-:W-:Y:S05]  /*66a0*/  BSYNC B0 ;  /* 0x0000000000007941 */ /* 0x000fea0003800000 */
.L_x_5159:
[----:B------:R0:W-:Y:S01]  /*66b0*/  STG.E.U8 desc[UR36][R2.64], R0 ;  /* 0x0000000002007986 */ /* 0x0001e2000c101124 */
[----:B------:R-:W-:Y:S05]  /*66c0*/  BRA `(.L_x_5136) ;  /* 0x0000000000b87947 */ /* 0x000fea0003800000 */
.L_x_5153:
        /* <DEDUP_REMOVED lines=22> */
.L_x_5135:
        /* <DEDUP_REMOVED lines=16> */
.L_x_5164:
[----:B------:R-:W-:Y:S05]  /*6930*/  BRA `(.L_x_5136) ;  /* 0x00000000001c7947 */ /* 0x000fea0003800000 */
.L_x_5163:
[----:B------:R-:W-:-:S06]  /*6940*/  HADD2.F32 R4, -RZ, R25.H0_H0 ;  /* 0x20000019ff047230 */ /* 0x000fcc0000004100 */
[----:B------:R-:W0:Y:S02]  /*6950*/  F2I.U64.TRUNC R4, R4 ;  /* 0x0000000400047311 */ /* 0x000e24000020d800 */
[----:B0-----:R0:W-:Y:S01]  /*6960*/  STG.E.64 desc[UR36][R2.64], R4 ;  /* 0x0000000402007986 */ /* 0x0011e2000c101b24 */
[----:B------:R-:W-:Y:S05]  /*6970*/  BRA `(.L_x_5136) ;  /* 0x00000000000c7947 */ /* 0x000fea0003800000 */
.L_x_5162:
[----:B------:R-:W-:-:S06]  /*6980*/  HADD2.F32 R25, -RZ, R25.H0_H0 ;  /* 0x20000019ff197230 */ /* 0x000fcc0000004100 */
[----:B------:R-:W0:Y:S02]  /*6990*/  F2I.FTZ.U32.TRUNC.NTZ R25, R25 ;  /* 0x0000001900197305 */ /* 0x000e24000021f000 */
[----:B0-----:R0:W-:Y:S02]  /*69a0*/  STG.E desc[UR36][R2.64], R25 ;  /* 0x0000001902007986 */ /* 0x0011e4000c101924 */
.L_x_5136:
        /* <DEDUP_REMOVED lines=25> */
.L_x_5168:
[----:B------:R-:W-:-:S06]  /*6b40*/  HADD2.F32 R5, -RZ, R24.H0_H0 ;  /* 0x20000018ff057230 */ /* 0x000fcc0000004100 */
[----:B------:R-:W0:Y:S02]  /*6b50*/  F2I.S64.TRUNC R4, R5 ;  /* 0x0000000500047311 */ /* 0x000e24000020d900 */
[----:B0-----:R0:W-:Y:S01]  /*6b60*/  STG.E.U8 desc[UR36][R2.64], R4 ;  /* 0x0000000402007986 */ /* 0x0011e2000c101124 */
[----:B------:R-:W-:Y:S05]  /*6b70*/  BRA `(.L_x_5170) ;  /* 0x0000000c00847947 */ /* 0x000fea0003800000 */
.L_x_5167:
        /* <DEDUP_REMOVED lines=10> */
.L_x_5172:
[----:B------:R-:W-:-:S04]  /*6c20*/  HADD2.F32 R24, -RZ, R24.H0_H0 ;  /* 0x20000018ff187230 */ /* 0x000fc80000004100 */
[----:B------:R-:W0:Y:S02]  /*6c30*/  F2I.FTZ.TRUNC.NTZ R5, R24 ;  /* 0x0000001800057305 */ /* 0x000e24000021f100 */
[----:B0-----:R0:W-:Y:S01]  /*6c40*/  STG.E desc[UR36][R2.64], R5 ;  /* 0x0000000502007986 */ /* 0x0011e2000c101924 */
[----:B------:R-:W-:Y:S05]  /*6c50*/  BRA `(.L_x_5170) ;  /* 0x0000000c004c7947 */ /* 0x000fea0003800000 */
.L_x_5171:
[----:B------:R-:W-:-:S04]  /*6c60*/  HADD2.F32 R24, -RZ, R24.H0_H0 ;  /* 0x20000018ff187230 */ /* 0x000fc80000004100 */
[----:B------:R-:W0:Y:S02]  /*6c70*/  F2I.FTZ.TRUNC.NTZ R5, R24 ;  /* 0x0000001800057305 */ /* 0x000e24000021f100 */
[----:B0-----:R0:W-:Y:S01]  /*6c80*/  STG.E.U16 desc[UR36][R2.64], R5 ;  /* 0x0000000502007986 */ /* 0x0011e2000c101524 */
[----:B------:R-:W-:Y:S05]  /*6c90*/  BRA `(.L_x_5170) ;  /* 0x0000000c003c7947 */ /* 0x000fea0003800000 */
.L_x_5166:
        /* <DEDUP_REMOVED lines=9> */
.L_x_5174:
[----:B------:R0:W-:Y:S01]  /*6d30*/  STG.E.U16 desc[UR36][R2.64], R24 ;  /* 0x0000001802007986 */ /* 0x0001e2000c101524 */
[----:B------:R-:W-:Y:S05]  /*6d40*/  BRA `(.L_x_5170) ;  /* 0x0000000c00107947 */ /* 0x000fea0003800000 */
.L_x_5173:
        /* <DEDUP_REMOVED lines=10> */
.L_x_5176:
[----:B------:R-:W-:-:S05]  /*6df0*/  HADD2.F32 R0, -RZ, R24.H0_H0 ;  /* 0x20000018ff007230 */ /* 0x000fca0000004100 */
[----:B------:R-:W-:-:S04]  /*6e00*/  F2FP.F16.F32.PACK_AB R0, RZ, R0 ;  /* 0x00000000ff00723e */ /* 0x000fc800000000ff */
[----:B------:R-:W-:-:S05]  /*6e10*/  PRMT R0, R0, 0x5410, RZ ;  /* 0x0000541000007816 */ /* 0x000fca00000000ff */
[----:B------:R0:W-:Y:S01]  /*6e20*/  STG.E desc[UR36][R2.64], R0 ;  /* 0x0000000002007986 */ /* 0x0001e2000c101924 */
[----:B------:R-:W-:Y:S05]  /*6e30*/  BRA `(.L_x_5170) ;  /* 0x0000000800d47947 */ /* 0x000fea0003800000 */
.L_x_5175:
[----:B------:R-:W-:-:S05]  /*6e40*/  HADD2.F32 R4, -RZ, R24.H0_H0 ;  /* 0x20000018ff047230 */ /* 0x000fca0000004100 */
[----:B------:R-:W-:-:S06]  /*6e50*/  FMUL.FTZ R4, R4, 1 ;  /* 0x3f80000004047820 */ /* 0x000fcc0000410000 */
[----:B------:R-:W0:Y:S02]  /*6e60*/  F2F.F64.F32 R4, R4 ;  /* 0x0000000400047310 */ /* 0x000e240000201800 */
[----:B0-----:R0:W-:Y:S01]  /*6e70*/  STG.E.64 desc[UR36][R2.64], R4 ;  /* 0x0000000402007986 */ /* 0x0011e2000c101b24 */
[----:B------:R-:W-:Y:S05]  /*6e80*/  BRA `(.L_x_5170) ;  /* 0x0000000800c07947 */ /* 0x000fea0003800000 */
.L_x_5165:
        /* <DEDUP_REMOVED lines=13> */
.L_x_5179:
[----:B------:R-:W-:Y:S01]  /*6f60*/  HADD2.F32 R24, -RZ, R24.H0_H0 ;  /* 0x20000018ff187230 */ /* 0x000fe20000004100 */
[----:B------:R-:W-:-:S04]  /*6f70*/  CS2R R6, SRZ ;  /* 0x0000000000067805 */ /* 0x000fc8000001ff00 */
[----:B------:R-:W-:-:S06]  /*6f80*/  FMUL.FTZ R4, R24, 1 ;  /* 0x3f80000018047820 */ /* 0x000fcc0000410000 */
[----:B------:R-:W0:Y:S02]  /*6f90*/  F2F.F64.F32 R4, R4 ;  /* 0x0000000400047310 */ /* 0x000e240000201800 */
[----:B0-----:R0:W-:Y:S01]  /*6fa0*/  STG.E.128 desc[UR36][R2.64], R4 ;  /* 0x0000000402007986 */ /* 0x0011e2000c101d24 */
[----:B------:R-:W-:Y:S05]  /*6fb0*/  BRA `(.L_x_5170) ;  /* 0x0000000800747947 */ /* 0x000fea0003800000 */
.L_x_5178:
        /* <DEDUP_REMOVED lines=21> */
.L_x_5183:
[----:B------:R-:W-:Y:S05]  /*7110*/  BSYNC B0 ;  /* 0x0000000000007941 */ /* 0x000fea0003800000 */
.L_x_5182:
[----:B------:R-:W-:-:S05]  /*7120*/  LOP3.LUT R5, R0, R5, RZ, 0xfc, !PT ;  /* 0x0000000500057212 */ /* 0x000fca00078efcff */
[----:B------:R0:W-:Y:S01]  /*7130*/  STG.E.U8 desc[UR36][R2.64], R5 ;  /* 0x0000000502007986 */ /* 0x0001e2000c101124 */
[----:B------:R-:W-:Y:S05]  /*7140*/  BRA `(.L_x_5170) ;  /* 0x0000000800107947 */ /* 0x000fea0003800000 */
.L_x_5181:
        /* <DEDUP_REMOVED lines=13> */
.L_x_5185:
[----:B------:R-:W-:Y:S01]  /*7220*/  IMAD.MOV.U32 R0, RZ, RZ, 0x7f ;  /* 0x0000007fff007424 */ /* 0x000fe200078e00ff */
[----:B------:R-:W-:-:S04]  /*7230*/  ISETP.GT.U32.AND P0, PT, R4, 0x7f800000, PT ;  /* 0x7f8000000400780c */ /* 0x000fc80003f04070 */
[----:B------:R-:W-:-:S09]  /*7240*/  SEL R0, R0, 0x7c, P0 ;  /* 0x0000007c00007807 */ /* 0x000fd20000000000 */
.L_x_5186:
[----:B------:R-:W-:Y:S05]  /*7250*/  BSYNC B0 ;  /* 0x0000000000007941 */ /* 0x000fea0003800000 */
.L_x_5184:
[----:B------:R-:W-:-:S04]  /*7260*/  LOP3.LUT R4, R5, 0x80000000, RZ, 0xc0, !PT ;  /* 0x8000000005047812 */ /* 0x000fc800078ec0ff */
[----:B------:R-:W-:-:S04]  /*7270*/  SHF.R.U32.HI R5, RZ, 0x18, R4 ;  /* 0x00000018ff057819 */ /* 0x000fc80000011604 */
[----:B------:R-:W-:-:S05]  /*7280*/  LOP3.LUT R5, R0, R5, RZ, 0xfc, !PT ;  /* 0x0000000500057212 */ /* 0x000fca00078efcff */
[----:B------:R0:W-:Y:S01]  /*7290*/  STG.E.U8 desc[UR36][R2.64], R5 ;  /* 0x0000000502007986 */ /* 0x0001e2000c101124 */
[----:B------:R-:W-:Y:S05]  /*72a0*/  BRA `(.L_x_5170) ;  /* 0x0000000400b87947 */ /* 0x000fea0003800000 */
.L_x_5180:
[----:B------:R-:W-:-:S05]  /*72b0*/  HADD2.F32 R0, -RZ, R24.H0_H0 ;  /* 0x20000018ff007230 */ /* 0x000fca0000004100 */
[----:B------:R-:W-:-:S05]  /*72c0*/  F2FP.BF16.F32.PACK_AB R0, RZ, R0 ;  /* 0x00000000ff00723e */ /* 0x000fca00000010ff */
[----:B------:R0:W-:Y:S01]  /*72d0*/  STG.E.U16 desc[UR36][R2.64], R0 ;  /* 0x0000000002007986 */ /* 0x0001e2000c101524 */
[----:B------:R-:W-:Y:S05]  /*72e0*/  BRA `(.L_x_5170) ;  /* 0x0000000400a87947 */ /* 0x000fea0003800000 */
.L_x_5177:
        /* <DEDUP_REMOVED lines=12> */
.L_x_5189:
        /* <DEDUP_REMOVED lines=17> */
.L_x_5192:
[----:B------:R-:W-:-:S04]  /*74c0*/  LOP3.LUT R0, R7, 0x80000000, RZ, 0xc0, !PT ;  /* 0x8000000007007812 */ /* 0x000fc800078ec0ff */
[----:B------:R-:W-:-:S04]  /*74d0*/  SHF.R.U32.HI R5, RZ, 0x18, R0 ;  /* 0x00000018ff057819 */ /* 0x000fc80000011600 */
[----:B------:R-:W-:-:S04]  /*74e0*/  LOP3.LUT R4, R4, R5, RZ, 0xfc, !PT ;  /* 0x0000000504047212 */ /* 0x000fc800078efcff */
[----:B------:R-:W-:-:S07]  /*74f0*/  PRMT R0, R4, 0x7610, R0 ;  /* 0x0000761004007816 */ /* 0x000fce0000000000 */
.L_x_5191:
[----:B------:R-:W-:Y:S05]  /*7500*/  BSYNC B0 ;  /* 0x0000000000007941 */ /* 0x000fea0003800000 */
.L_x_5190:
[----:B------:R3:W-:Y:S01]  /*7510*/  STG.E.U8 desc[UR36][R2.64], R0 ;  /* 0x0000000002007986 */ /* 0x0007e2000c101124 */
[----:B------:R-:W-:Y:S05]  /*7520*/  BRA `(.L_x_5170) ;  /* 0x0000000400187947 */ /* 0x000fea0003800000 */
.L_x_5188:
        /* <DEDUP_REMOVED lines=17> */
.L_x_5195:
[----:B------:R-:W-:-:S04]  /*7640*/  LOP3.LUT R0, R7, 0x80000000, RZ, 0xc0, !PT ;  /* 0x8000000007007812 */ /* 0x000fc800078ec0ff */
[----:B------:R-:W-:-:S04]  /*7650*/  SHF.R.U32.HI R5, RZ, 0x18, R0 ;  /* 0x00000018ff057819 */ /* 0x000fc80000011600 */
[----:B------:R-:W-:-:S04]  /*7660*/  LOP3.LUT R4, R4, R5, RZ, 0xfc, !PT ;  /* 0x0000000504047212 */ /* 0x000fc800078efcff */
[----:B------:R-:W-:-:S07]  /*7670*/  PRMT R0, R4, 0x7610, R0 ;  /* 0x0000761004007816 */ /* 0x000fce0000000000 */
.L_x_5194:
[----:B------:R-:W-:Y:S05]  /*7680*/  BSYNC B0 ;  /* 0x0000000000007941 */ /* 0x000fea0003800000 */
.L_x_5193:
[----:B------:R0:W-:Y:S01]  /*7690*/  STG.E.U8 desc[UR36][R2.64], R0 ;  /* 0x0000000002007986 */ /* 0x0001e2000c101124 */
[----:B------:R-:W-:Y:S05]  /*76a0*/  BRA `(.L_x_5170) ;  /* 0x0000000000b87947 */ /* 0x000fea0003800000 */
.L_x_5187:
        /* <DEDUP_REMOVED lines=22> */
.L_x_5169:
        /* <DEDUP_REMOVED lines=16> */
.L_x_5198:
[----:B------:R-:W-:Y:S05]  /*7910*/  BRA `(.L_x_5170) ;  /* 0x00000000001c7947 */ /* 0x000fea0003800000 */
.L_x_5197:
[----:B------:R-:W-:-:S06]  /*7920*/  HADD2.F32 R4, -RZ, R24.H0_H0 ;  /* 0x20000018ff047230 */ /* 0x000fcc0000004100 */
[----:B------:R-:W0:Y:S02]  /*7930*/  F2I.U64.TRUNC R4, R4 ;  /* 0x0000000400047311 */ /* 0x000e24000020d800 */
[----:B0-----:R1:W-:Y:S01]  /*7940*/  STG.E.64 desc[UR36][R2.64], R4 ;  /* 0x0000000402007986 */ /* 0x0013e2000c101b24 */
[----:B------:R-:W-:Y:S05]  /*7950*/  BRA `(.L_x_5170) ;  /* 0x00000000000c7947 */ /* 0x000fea0003800000 */
.L_x_5196:
[----:B------:R-:W-:-:S04]  /*7960*/  HADD2.F32 R24, -RZ, R24.H0_H0 ;  /* 0x20000018ff187230 */ /* 0x000fc80000004100 */
[----:B------:R-:W0:Y:S02]  /*7970*/  F2I.FTZ.U32.TRUNC.NTZ R5, R24 ;  /* 0x0000001800057305 */ /* 0x000e24000021f000 */
[----:B0-----:R2:W-:Y:S02]  /*7980*/  STG.E desc[UR36][R2.64], R5 ;  /* 0x0000000502007986 */ /* 0x0015e4000c101924 */
.L_x_5170:
[----:B------:R-:W-:-:S07]  /*7990*/  VIADD R19, R19, 0x80 ;  /* 0x0000008013137836 */ /* 0x000fce0000000000 */
.L_x_5130:
[----:B------:R-:W-:Y:S05]  /*79a0*/  BSYNC B6 ;  /* 0x0000000000067941 */ /* 0x000fea0003800000 */
.L_x_5129:
[----:B------:R-:W-:-:S13]  /*79b0*/  ISETP.GE.AND P0, PT, R19, R16, PT ;  /* 0x000000101300720c */ /* 0x000fda0003f06270 */
[----:B------:R-:W-:Y:S05]  /*79c0*/  @P0 EXIT ;  /* 0x000000000000094d */ /* 0x000fea0003800000 */
[----:B012345:R-:W0:Y:S01]  /*79d0*/  LDC.64 R2, c[0x0][0x230] ;  /* 0x00008c00ff027b82 */ /* 0x03fe220000000a00 */
        /* <DEDUP_REMOVED lines=20> */
.L_x_5202:
[----:B------:R-:W-:-:S06]  /*7b20*/  HADD2.F32 R5, -RZ, R22.H0_H0 ;  /* 0x20000016ff057230 */ /* 0x000fcc0000004100 */
[----:B------:R-:W0:Y:S02]  /*7b30*/  F2I.S64.TRUNC R4, R5 ;  /* 0x0000000500047311 */ /* 0x000e24000020d900 */
[----:B0-----:R-:W-:Y:S01]  /*7b40*/  STG.E.U8 desc[UR36][R2.64], R4 ;  /* 0x0000000402007986 */ /* 0x001fe2000c101124 */
[----:B------:R-:W-:Y:S05]  /*7b50*/  EXIT ;  /* 0x000000000000794d */ /* 0x000fea0003800000 */
.L_x_5201:
        /* <DEDUP_REMOVED lines=10> */
.L_x_5205:
[----:B------:R-:W-:-:S04]  /*7c00*/  HADD2.F32 R22, -RZ, R22.H0_H0 ;  /* 0x20000016ff167230 */ /* 0x000fc80000004100 */
[----:B------:R-:W0:Y:S02]  /*7c10*/  F2I.FTZ.TRUNC.NTZ R5, R22 ;  /* 0x0000001600057305 */ /* 0x000e24000021f100 */
[----:B0-----:R-:W-:Y:S01]  /*7c20*/  STG.E desc[UR36][R2.64], R5 ;  /* 0x0000000502007986 */ /* 0x001fe2000c101924 */
[----:B------:R-:W-:Y:S05]  /*7c30*/  EXIT ;  /* 0x000000000000794d */ /* 0x000fea0003800000 */
.L_x_5204:
[----:B------:R-:W-:-:S04]  /*7c40*/  HADD2.F32 R22, -RZ, R22.H0_H0 ;  /* 0x20000016ff167230 */ /* 0x000fc80000004100 */
[----:B------:R-:W0:Y:S02]  /*7c50*/  F2I.FTZ.TRUNC.NTZ R5, R22 ;  /* 0x0000001600057305 */ /* 0x000e24000021f100 */
[----:B0-----:R-:W-:Y:S01]  /*7c60*/  STG.E.U16 desc[UR36][R2.64], R5 ;  /* 0x0000000502007986 */ /* 0x001fe2000c101524 */
[----:B------:R-:W-:Y:S05]  /*7c70*/  EXIT ;  /* 0x000000000000794d */ /* 0x000fea0003800000 */
.L_x_5200:
        /* <DEDUP_REMOVED lines=9> */
.L_x_5207:
[----:B------:R-:W-:Y:S01]  /*7d10*/  STG.E.U16 desc[UR36][R2.64], R22 ;  /* 0x0000001602007986 */ /* 0x000fe2000c101524 */
[----:B------:R-:W-:Y:S05]  /*7d20*/  EXIT ;  /* 0x000000000000794d */ /* 0x000fea0003800000 */
.L_x_5206:
        /* <DEDUP_REMOVED lines=10> */
.L_x_5209:
[----:B------:R-:W-:-:S05]  /*7dd0*/  HADD2.F32 R0, -RZ, R22.H0_H0 ;  /* 0x20000016ff007230 */ /* 0x000fca0000004100 */
[----:B------:R-:W-:-:S04]  /*7de0*/  F2FP.F16.F32.PACK_AB R0, RZ, R0 ;  /* 0x00000000ff00723e */ /* 0x000fc800000000ff */
[----:B------:R-:W-:-:S05]  /*7df0*/  PRMT R0, R0, 0x5410, RZ ;  /* 0x0000541000007816 */ /* 0x000fca00000000ff */
[----:B------:R-:W-:Y:S01]  /*7e00*/  STG.E desc[UR36][R2.64], R0 ;  /* 0x0000000002007986 */ /* 0x000fe2000c101924 */
[----:B------:R-:W-:Y:S05]  /*7e10*/  EXIT ;  /* 0x000000000000794d */ /* 0x000fea0003800000 */
.L_x_5208:
[----:B------:R-:W-:-:S05]  /*7e20*/  HADD2.F32 R4, -RZ, R22.H0_H0 ;  /* 0x20000016ff047230 */ /* 0x000fca0000004100 */
[----:B------:R-:W-:-:S06]  /*7e30*/  FMUL.FTZ R4, R4, 1 ;  /* 0x3f80000004047820 */ /* 0x000fcc0000410000 */
[----:B------:R-:W0:Y:S02]  /*7e40*/  F2F.F64.F32 R4, R4 ;  /* 0x0000000400047310 */ /* 0x000e240000201800 */
[----:B0-----:R-:W-:Y:S01]  /*7e50*/  STG.E.64 desc[UR36][R2.64], R4 ;  /* 0x0000000402007986 */ /* 0x001fe2000c101b24 */
[----:B------:R-:W-:Y:S05]  /*7e60*/  EXIT ;  /* 0x000000000000794d */ /* 0x000fea0003800000 */
.L_x_5199:
        /* <DEDUP_REMOVED lines=13> */
.L_x_5212:
[----:B------:R-:W-:Y:S01]  /*7f40*/  HADD2.F32 R22, -RZ, R22.H0_H0 ;  /* 0x20000016ff167230 */ /* 0x000fe20000004100 */
[----:B------:R-:W-:-:S04]  /*7f50*/  CS2R R6, SRZ ;  /* 0x0000000000067805 */ /* 0x000fc8000001ff00 */
[----:B------:R-:W-:-:S06]  /*7f60*/  FMUL.FTZ R4, R22, 1 ;  /* 0x3f80000016047820 */ /* 0x000fcc0000410000 */
[----:B------:R-:W0:Y:S02]  /*7f70*/  F2F.F64.F32 R4, R4 ;  /* 0x0000000400047310 */ /* 0x000e240000201800 */
[----:B0-----:R-:W-:Y:S01]  /*7f80*/  STG.E.128 desc[UR36][R2.64], R4 ;  /* 0x0000000402007986 */ /* 0x001fe2000c101d24 */
[----:B------:R-:W-:Y:S05]  /*7f90*/  EXIT ;  /* 0x000000000000794d */ /* 0x000fea0003800000 */
.L_x_5211:
        /* <DEDUP_REMOVED lines=21> */
.L_x_5216:
[----:B------:R-:W-:Y:S05]  /*80f0*/  BSYNC B0 ;  /* 0x0000000000007941 */ /* 0x000fea0003800000 */
.L_x_5215:
[----:B------:R-:W-:-:S05]  /*8100*/  LOP3.LUT R5, R0, R5, RZ, 0xfc, !PT ;  /* 0x0000000500057212 */ /* 0x000fca00078efcff */
[----:B------:R-:W-:Y:S01]  /*8110*/  STG.E.U8 desc[UR36][R2.64], R5 ;  /* 0x0000000502007986 */ /* 0x000fe2000c101124 */
[----:B------:R-:W-:Y:S05]  /*8120*/  EXIT ;  /* 0x000000000000794d */ /* 0x000fea0003800000 */
.L_x_5214:
        /* <DEDUP_REMOVED lines=13> */
.L_x_5218:
[----:B------:R-:W-:Y:S01]  /*8200*/  IMAD.MOV.U32 R0, RZ, RZ, 0x7f ;  /* 0x0000007fff007424 */ /* 0x000fe200078e00ff */
[----:B------:R-:W-:-:S04]  /*8210*/  ISETP.GT.U32.AND P0, PT, R4, 0x7f800000, PT ;  /* 0x7f8000000400780c */ /* 0x000fc80003f04070 */
[----:B------:R-:W-:-:S09]  /*8220*/  SEL R0, R0, 0x7c, P0 ;  /* 0x0000007c00007807 */ /* 0x000fd20000000000 */
.L_x_5219:
[----:B------:R-:W-:Y:S05]  /*8230*/  BSYNC B0 ;  /* 0x0000000000007941 */ /* 0x000fea0003800000 */
.L_x_5217:
[----:B------:R-:W-:-:S04]  /*8240*/  LOP3.LUT R4, R5, 0x80000000, RZ, 0xc0, !PT ;  /* 0x8000000005047812 */ /* 0x000fc800078ec0ff */
[----:B------:R-:W-:-:S04]  /*8250*/  SHF.R.U32.HI R5, RZ, 0x18, R4 ;  /* 0x00000018ff057819 */ /* 0x000fc80000011604 */
[----:B------:R-:W-:-:S05]  /*8260*/  LOP3.LUT R5, R0, R5, RZ, 0xfc, !PT ;  /* 0x0000000500057212 */ /* 0x000fca00078efcff */
[----:B------:R-:W-:Y:S01]  /*8270*/  STG.E.U8 desc[UR36][R2.64], R5 ;  /* 0x0000000502007986 */ /* 0x000fe2000c101124 */
[----:B------:R-:W-:Y:S05]  /*8280*/  EXIT ;  /* 0x000000000000794d */ /* 0x000fea0003800000 */
.L_x_5213:
[----:B------:R-:W-:-:S05]  /*8290*/  HADD2.F32 R0, -RZ, R22.H0_H0 ;  /* 0x20000016ff007230 */ /* 0x000fca0000004100 */
[----:B------:R-:W-:-:S05]  /*82a0*/  F2FP.BF16.F32.PACK_AB R0, RZ, R0 ;  /* 0x00000000ff00723e */ /* 0x000fca00000010ff */
[----:B------:R-:W-:Y:S01]  /*82b0*/  STG.E.U16 desc[UR36][R2.64], R0 ;  /* 0x0000000002007986 */ /* 0x000fe2000c101524 */
[----:B------:R-:W-:Y:S05]  /*82c0*/  EXIT ;  /* 0x000000000000794d */ /* 0x000fea0003800000 */
.L_x_5210:
        /* <DEDUP_REMOVED lines=12> */
.L_x_5222:
        /* <DEDUP_REMOVED lines=17> */
.L_x_5225:
[----:B------:R-:W-:-:S04]  /*84a0*/  LOP3.LUT R0, R7, 0x80000000, RZ, 0xc0, !PT ;  /* 0x8000000007007812 */ /* 0x000fc800078ec0ff */
[----:B------:R-:W-:-:S04]  /*84b0*/  SHF.R.U32.HI R5, RZ, 0x18, R0 ;  /* 0x00000018ff057819 */ /* 0x000fc80000011600 */
[----:B------:R-:W-:-:S04]  /*84c0*/  LOP3.LUT R4, R4, R5, RZ, 0xfc, !PT ;  /* 0x0000000504047212 */ /* 0x000fc800078efcff */
[----:B------:R-:W-:-:S07]  /*84d0*/  PRMT R0, R4, 0x7610, R0 ;  /* 0x0000761004007816 */ /* 0x000fce0000000000 */
.L_x_5224:
[----:B------:R-:W-:Y:S05]  /*84e0*/  BSYNC B0 ;  /* 0x0000000000007941 */ /* 0x000fea0003800000 */
.L_x_5223:
[----:B------:R-:W-:Y:S01]  /*84f0*/  STG.E.U8 desc[UR36][R2.64], R0 ;  /* 0x0000000002007986 */ /* 0x000fe2000c101124 */
[----:B------:R-:W-:Y:S05]  /*8500*/  EXIT ;  /* 0x000000000000794d */ /* 0x000fea0003800000 */
.L_x_5221:
        /* <DEDUP_REMOVED lines=17> */
.L_x_5228:
[----:B------:R-:W-:-:S04]  /*8620*/  LOP3.LUT R0, R7, 0x80000000, RZ, 0xc0, !PT ;  /* 0x8000000007007812 */ /* 0x000fc800078ec0ff */
[----:B------:R-:W-:-:S04]  /*8630*/  SHF.R.U32.HI R5, RZ, 0x18, R0 ;  /* 0x00000018ff057819 */ /* 0x000fc80000011600 */
[----:B------:R-:W-:-:S04]  /*8640*/  LOP3.LUT R4, R4, R5, RZ, 0xfc, !PT ;  /* 0x0000000504047212 */ /* 0x000fc800078efcff */
[----:B------:R-:W-:-:S07]  /*8650*/  PRMT R0, R4, 0x7610, R0 ;  /* 0x0000761004007816 */ /* 0x000fce0000000000 */
.L_x_5227:
[----:B------:R-:W-:Y:S05]  /*8660*/  BSYNC B0 ;  /* 0x0000000000007941 */ /* 0x000fea0003800000 */
.L_x_5226:
[----:B------:R-:W-:Y:S01]  /*8670*/  STG.E.U8 desc[UR36][R2.64], R0 ;  /* 0x0000000002007986 */ /* 0x000fe2000c101124 */
[----:B------:R-:W-:Y:S05]  /*8680*/  EXIT ;  /* 0x000000000000794d */ /* 0x000fea0003800000 */
.L_x_5220:
        /* <DEDUP_REMOVED lines=22> */
.L_x_5203:
        /* <DEDUP_REMOVED lines=16> */
.L_x_5231:
[----:B------:R-:W-:Y:S05]  /*88f0*/  EXIT ;  /* 0x000000000000794d */ /* 0x000fea0003800000 */
.L_x_5230:
[----:B------:R-:W-:-:S06]  /*8900*/  HADD2.F32 R4, -RZ, R22.H0_H0 ;  /* 0x20000016ff047230 */ /* 0x000fcc0000004100 */
[----:B------:R-:W0:Y:S02]  /*8910*/  F2I.U64.TRUNC R4, R4 ;  /* 0x0000000400047311 */ /* 0x000e24000020d800 */
[----:B0-----:R-:W-:Y:S01]  /*8920*/  STG.E.64 desc[UR36][R2.64], R4 ;  /* 0x0000000402007986 */ /* 0x001fe2000c101b24 */
[----:B------:R-:W-:Y:S05]  /*8930*/  EXIT ;  /* 0x000000000000794d */ /* 0x000fea0003800000 */
.L_x_5229:
[----:B------:R-:W-:-:S04]  /*8940*/  HADD2.F32 R22, -RZ, R22.H0_H0 ;  /* 0x20000016ff167230 */ /* 0x000fc80000004100 */
[----:B------:R-:W0:Y:S02]  /*8950*/  F2I.FTZ.U32.TRUNC.NTZ R5, R22 ;  /* 0x0000001600057305 */ /* 0x000e24000021f000 */
[----:B0-----:R-:W-:Y:S01]  /*8960*/  STG.E desc[UR36][R2.64], R5 ;  /* 0x0000000502007986 */ /* 0x001fe2000c101924 */
[----:B------:R-:W-:Y:S05]  /*8970*/  EXIT ;  /* 0x000000000000794d */ /* 0x000fea0003800000 */
.L_x_5232:
        /* <DEDUP_REMOVED lines=16> */
.L_x_6640:


//--------------------- .text._ZN2at6native18elementwise_kernelILi128ELi4EZNS0_22gpu_kernel_impl_nocastIZZZNS0_66_GLOBAL__N__a0cfb035_28_ActivationHardswishKernel_cu_f5210f67_355216hardswish_kernelERNS_14TensorIteratorEENKUlvE_clEvENKUlvE1_clEvEUlN3c104HalfEE_EEvRNS_18TensorIteratorBaseERKT_EUliE_EEviT1_ --------------------------
	.section	.text._ZN2at6native18elementwise_kernelILi128ELi4EZNS0_22gpu_kernel_impl_nocastIZZZNS0_66_GLOBAL__N__a0cfb035_28_ActivationHardswishKernel_cu_f5210f67_355216hardswish_kernelERNS_14TensorIteratorEENKUlvE_clEvENKUlvE1_clEvEUlN3c104HalfEE_EEvRNS_18TensorIteratorBaseERKT_EUliE_EEviT1_,"ax",@progbits
	.align	128
        .global         _ZN2at6native18elementwise_kernelILi128ELi4EZNS0_22gpu_kernel_impl_nocastIZZZNS0_66_GLOBAL__N__a0cfb035_28_ActivationHardswishKernel_cu_f5210f67_355216hardswish_kernelERNS_14TensorIteratorEENKUlvE_clEvENKUlvE1_clEvEUlN3c104HalfEE_EEvRNS_18TensorIteratorBaseERKT_EUliE_EEviT1_
        .type           _ZN2at6native18elementwise_kernelILi128ELi4EZNS0_22gpu_kernel_impl_nocastIZZZNS0_66_GLOBAL__N__a0cfb035_28_ActivationHardswishKernel_cu_f5210f67_355216hardswish_kernelERNS_14TensorIteratorEENKUlvE_clEvENKUlvE1_clEvEUlN3c104HalfEE_EEvRNS_18TensorIteratorBaseERKT_EUliE_EEviT1_,@function
        .size           _ZN2at6native18elementwise_kernelILi128ELi4EZNS0_22gpu_kernel_impl_nocastIZZZNS0_66_GLOBAL__N__a0cfb035_28_ActivationHardswishKernel_cu_f5210f67_355216hardswish_kernelERNS_14TensorIteratorEENKUlvE_clEvENKUlvE1_clEvEUlN3c104HalfEE_EEvRNS_18TensorIteratorBaseERKT_EUliE_EEviT1_,(.L_x_6641 - _ZN2at6native18elementwise_kernelILi128ELi4EZNS0_22gpu_kernel_impl_nocastIZZZNS0_66_GLOBAL__N__a0cfb035_28_ActivationHardswishKernel_cu_f5210f67_355216hardswish_kernelERNS_14TensorIteratorEENKUlvE_clEvENKUlvE1_clEvEUlN3c104HalfEE_EEvRNS_18TensorIteratorBaseERKT_EUliE_EEviT1_)
        .other          _ZN2at6native18elementwise_kernelILi128ELi4EZNS0_22gpu_kernel_impl_nocastIZZZNS0_66_GLOBAL__N__a0cfb035_28_ActivationHardswishKernel_cu_f5210f67_355216hardswish_kernelERNS_14TensorIteratorEENKUlvE_clEvENKUlvE1_clEvEUlN3c104HalfEE_EEvRNS_18TensorIteratorBaseERKT_EUliE_EEviT1_,@"STO_CUDA_ENTRY STV_DEFAULT"
_ZN2at6native18elementwise_kernelILi128ELi4EZNS0_22gpu_kernel_impl_nocastIZZZNS0_66_GLOBAL__N__a0cfb035_28_ActivationHardswishKernel_cu_f5210f67_355216hardswish_kernelERNS_14TensorIteratorEENKUlvE_clEvENKUlvE1_clEvEUlN3c104HalfEE_EEvRNS_18TensorIteratorBaseERKT_EUliE_EEviT1_:
.text._ZN2at6native18elementwise_kernelILi128ELi4EZNS0_22gpu_kernel_impl_nocastIZZZNS0_66_GLOBAL__N__a0cfb035_28_ActivationHardswishKernel_cu_f5210f67_355216hardswish_kernelERNS_14TensorIteratorEENKUlvE_clEvENKUlvE1_clEvEUlN3c104HalfEE_EEvRNS_18TensorIteratorBaseERKT_EUliE_EEviT1_:
        /* <DEDUP_REMOVED lines=311> */
.L_x_5235:
[----:B------:R-:W-:Y:S01]  /*1370*/  ULDC.64 UR8, c[0x0][0x418] ;  /* 0x0001060000087ab9 */ /* 0x000fe20000000a00 */
[----:B------:R-:W-:Y:S01]  /*1380*/  ULDC UR7, c[0x0][0x420] ;  /* 0x0001080000077ab9 */ /* 0x000fe20000000800 */
[----:B------:R-:W-:-:S04]  /*1390*/  IADD3 R6, P0, R0, UR8, RZ ;  /* 0x0000000800067c10 */ /* 0x000fc8000ff1e0ff */
[----:B------:R-:W-:Y:S01]  /*13a0*/  IADD3.X R7, RZ, UR9, RZ, P0, !PT ;  /* 0x00000009ff077c10 */ /* 0x000fe200087fe4ff */
[----:B------:R-:W-:-:S04]  /*13b0*/  ULDC.64 UR8, c[0x0][0x410] ;  /* 0x0001040000087ab9 */ /* 0x000fc80000000a00 */
[----:B------:R-:W2:Y:S01]  /*13c0*/  LDG.E.U16 R6, desc[UR4][R6.64] ;  /* 0x0000000406067981 */ /* 0x000ea2000c1e1500 */
[----:B------:R-:W-:Y:S02]  /*13d0*/  VIADD R3, R3, 0x80 ;  /* 0x0000008003037836 */ /* 0x000fe40000000000 */
[----:B--2---:R-:W-:-:S05]  /*13e0*/  HADD2.F32 R0, -RZ, R6.H0_H0 ;  /* 0x20000006ff007230 */ /* 0x004fca0000004100 */
        /* <DEDUP_REMOVED lines=10> */
[----:B------:R-:W-:-:S05]  /*1490*/  F2FP.F16.F32.PACK_AB R9, RZ, R9 ;  /* 0x00000009ff09723e */ /* 0x000fca00000000ff */
[----:B------:R0:W-:Y:S02]  /*14a0*/  STG.E.U16 desc[UR4][R4.64], R9 ;  /* 0x0000000904007986 */ /* 0x0001e4000c101504 */
.L_x_5234:
[----:B------:R-:W-:Y:S05]  /*14b0*/  BSYNC B0 ;  /* 0x0000000000007941 */ /* 0x000fea0003800000 */
.L_x_5233:
        /* <DEDUP_REMOVED lines=305> */
.L_x_5238:
[----:B------:R-:W-:Y:S01]  /*27d0*/  ULDC.64 UR8, c[0x0][0x418] ;  /* 0x0001060000087ab9 */ /* 0x000fe20000000a00 */
[----:B------:R-:W-:Y:S01]  /*27e0*/  ULDC UR7, c[0x0][0x420] ;  /* 0x0001080000077ab9 */ /* 0x000fe20000000800 */
[----:B------:R-:W-:-:S04]  /*27f0*/  IADD3 R6, P0, R0, UR8, RZ ;  /* 0x0000000800067c10 */ /* 0x000fc8000ff1e0ff */
[----:B------:R-:W-:Y:S01]  /*2800*/  IADD3.X R7, RZ, UR9, RZ, P0, !PT ;  /* 0x00000009ff077c10 */ /* 0x000fe200087fe4ff */
[----:B------:R-:W-:-:S04]  /*2810*/  ULDC.64 UR8, c[0x0][0x410] ;  /* 0x0001040000087ab9 */ /* 0x000fc80000000a00 */
[----:B------:R-:W2:Y:S01]  /*2820*/  LDG.E.U16 R6, desc[UR4][R6.64] ;  /* 0x0000000406067981 */ /* 0x000ea2000c1e1500 */
[----:B------:R-:W-:Y:S01]  /*2830*/  IADD3 R3, R3, 0x80, RZ ;  /* 0x0000008003037810 */ /* 0x000fe20007ffe0ff */
        /* <DEDUP_REMOVED lines=12> */
[----:B------:R-:W-:-:S05]  /*2900*/  F2FP.F16.F32.PACK_AB R9, RZ, R9 ;  /* 0x00000009ff09723e */ /* 0x000fca00000000ff */
[----:B------:R1:W-:Y:S02]  /*2910*/  STG.E.U16 desc[UR4][R4.64], R9 ;  /* 0x0000000904007986 */ /* 0x0003e4000c101504 */
[----:B------:R-:W-:Y:S05]  /*2920*/  @P0 BRA `(.L_x_5237) ;  /* 0x0000001400080947 */ /* 0x000fea0003800000 */
[----:B-1----:R-:W0:Y:S01]  /*2930*/  LDC R4, c[0x0][0x218] ;  /* 0x00008600ff047b82 */ /* 0x002e220000000800 */
[----:B------:R-:W-:Y:S01]  /*2940*/  HFMA2.MMA R0, -RZ, RZ, 0, 0 ;  /* 0x00000000ff007435 */ /* 0x000fe200000001ff */
[----:B------:R-:W-:Y:S01]  /*2950*/  IMAD.MOV.U32 R5, RZ, RZ, RZ ;  /* 0x000000ffff057224 */ /* 0x000fe200078e00ff */
        /* <DEDUP_REMOVED lines=285> */
[----:B------:R-:W-:-:S03]  /*3b30*/  @P0 IMAD.MOV.U32 R10, RZ, RZ, RZ ;  /* 0x000000ffff0a0224 */ /* 0x000fc600078e00ff */
        /* <DEDUP_REMOVED lines=13> */
.L_x_5239:
        /* <DEDUP_REMOVED lines=20> */
.L_x_5237:
[----:B------:R-:W-:Y:S05]  /*3d50*/  BSYNC B0 ;  /* 0x0000000000007941 */ /* 0x000fea0003800000 */
.L_x_5236:
        /* <DEDUP_REMOVED lines=304> */
.L_x_5240:
[----:B------:R-:W-:Y:S02]  /*5060*/  ULDC.64 UR6, c[0x0][0x418] ;  /* 0x0001060000067ab9 */ /* 0x000fe40000000a00 */
[----:B------:R-:W-:Y:S01]  /*5070*/  IADD3 R2, P0, R0, UR6, RZ ;  /* 0x0000000600027c10 */ /* 0x000fe2000ff1e0ff */
[----:B------:R-:W-:-:S03]  /*5080*/  ULDC UR6, c[0x0][0x420] ;  /* 0x0001080000067ab9 */ /* 0x000fc60000000800 */
[----:B------:R-:W-:-:S05]  /*5090*/  IADD3.X R3, RZ, UR7, RZ, P0, !PT ;  /* 0x00000007ff037c10 */ /* 0x000fca00087fe4ff */
[----:B------:R-:W2:Y:S02]  /*50a0*/  LDG.E.U16 R2, desc[UR4][R2.64] ;  /* 0x0000000402027981 */ /* 0x000ea4000c1e1500 */
[----:B--2---:R-:W-:-:S05]  /*50b0*/  HADD2.F32 R0, -RZ, R2.H0_H0 ;  /* 0x20000002ff007230 */ /* 0x004fca0000004100 */
        /* <DEDUP_REMOVED lines=11> */
[----:B------:R-:W-:-:S05]  /*5170*/  F2FP.F16.F32.PACK_AB R7, RZ, R7 ;  /* 0x00000007ff07723e */ /* 0x000fca00000000ff */
[----:B------:R-:W-:Y:S01]  /*5180*/  STG.E.U16 desc[UR4][R2.64], R7 ;  /* 0x0000000702007986 */ /* 0x000fe2000c101504 */
[----:B------:R-:W-:Y:S05]  /*5190*/  EXIT ;  /* 0x000000000000794d */ /* 0x000fea0003800000 */
.L_x_5241:
        /* <DEDUP_REMOVED lines=14> */
.L_x_6641:


//--------------------- .text._ZN2at6native27unrolled_elementwise_kernelIZZZNS0_66_GLOBAL__N__a0cfb035_28_ActivationHardswishKernel_cu_f5210f67_355216hardswish_kernelERNS_14TensorIteratorEENKUlvE_clEvENKUlvE1_clEvEUlN3c104HalfEE_St5arrayIPcLm2EELi4E23TrivialOffsetCalculatorILi1EjESE_NS0_6memory15LoadWithoutCastENSF_16StoreWithoutCastEEEviT_T0_T2_T3_T4_T5_ --------------------------
	.section	.text._ZN2at6native27unrolled_elementwise_kernelIZZZNS0_66_GLOBAL__N__a0cfb035_28_ActivationHardswishKernel_cu_f5210f67_355216hardswish_kernelERNS_14TensorIteratorEENKUlvE_clEvENKUlvE1_clEvEUlN3c104HalfEE_St5arrayIPcLm2EELi4E23TrivialOffsetCalculatorILi1EjESE_NS0_6memory15LoadWithoutCastENSF_16StoreWithoutCastEEEviT_T0_T2_T3_T4_T5_,"ax",@progbits
	.align	128
        .global         _ZN2at6native27unrolled_elementwise_kernelIZZZNS0_66_GLOBAL__N__a0cfb035_28_ActivationHardswishKernel_cu_f5210f67_355216hardswish_kernelERNS_14TensorIteratorEENKUlvE_clEvENKUlvE1_clEvEUlN3c104HalfEE_St5arrayIPcLm2EELi4E23TrivialOffsetCalculatorILi1EjESE_NS0_6memory15LoadWithoutCastENSF_16StoreWithoutCastEEEviT_T0_T2_T3_T4_T5_
        .type           _ZN2at6native27unrolled_elementwise_kernelIZZZNS0_66_GLOBAL__N__a0cfb035_28_ActivationHardswishKernel_cu_f5210f67_355216hardswish_kernelERNS_14TensorIteratorEENKUlvE_clEvENKUlvE1_clEvEUlN3c104HalfEE_St5arrayIPcLm2EELi4E23TrivialOffsetCalculatorILi1EjESE_NS0_6memory15LoadWithoutCastENSF_16StoreWithoutCastEEEviT_T0_T2_T3_T4_T5_,@function
        .size           _ZN2at6native27unrolled_elementwise_kernelIZZZNS0_66_GLOBAL__N__a0cfb035_28_ActivationHardswishKernel_cu_f5210f67_355216hardswish_kernelERNS_14TensorIteratorEENKUlvE_clEvENKUlvE1_clEvEUlN3c104HalfEE_St5arrayIPcLm2EELi4E23TrivialOffsetCalculatorILi1EjESE_NS0_6memory15LoadWithoutCastENSF_16StoreWithoutCastEEEviT_T0_T2_T3_T4_T5_,(.L_x_6642 - _ZN2at6native27unrolled_elementwise_kernelIZZZNS0_66_GLOBAL__N__a0cfb035_28_ActivationHardswishKernel_cu_f5210f67_355216hardswish_kernelERNS_14TensorIteratorEENKUlvE_clEvENKUlvE1_clEvEUlN3c104HalfEE_St5arrayIPcLm2EELi4E23TrivialOffsetCalculatorILi1EjESE_NS0_6memory15LoadWithoutCastENSF_16StoreWithoutCastEEEviT_T0_T2_T3_T4_T5_)
        .other          _ZN2at6native27unrolled_elementwise_kernelIZZZNS0_66_GLOBAL__N__a0cfb035_28_ActivationHardswishKernel_cu_f5210f67_355216hardswish_kernelERNS_14TensorIteratorEENKUlvE_clEvENKUlvE1_clEvEUlN3c104HalfEE_St5arrayIPcLm2EELi4E23TrivialOffsetCalculatorILi1EjESE_NS0_6memory15LoadWithoutCastENSF_16StoreWithoutCastEEEviT_T0_T2_T3_T4_T5_,@"STO_CUDA_ENTRY STV_DEFAULT"
_ZN2at6native27unrolled_elementwise_kernelIZZZNS0_66_GLOBAL__N__a0cfb035_28_ActivationHardswishKernel_cu_f5210f67_355216hardswish_kernelERNS_14TensorIteratorEENKUlvE_clEvENKUlvE1_clEvEUlN3c104HalfEE_St5arrayIPcLm2EELi4E23TrivialOffsetCalculatorILi1EjESE_NS0_6memory15LoadWithoutCastENSF_16StoreWithoutCastEEEviT_T0_T2_T3_T4_T5_:
.text._ZN2at6native27unrolled_elementwise_kernelIZZZNS0_66_GLOBAL__N__a0cfb035_28_ActivationHardswishKernel_cu_f5210f67_355216hardswish_kernelERNS_14TensorIteratorEENKUlvE_clEvENKUlvE1_clEvEUlN3c104HalfEE_St5arrayIPcLm2EELi4E23TrivialOffsetCalculatorILi1EjESE_NS0_6memory15LoadWithoutCastENSF_16StoreWithoutCastEEEviT_T0_T2_T3_T4_T5_:
        /* <DEDUP_REMOVED lines=17> */
[----:B------:R-:W-:Y:S01]  /*0110*/  @!P3 IADD3 R9, R9, 0x80, RZ ;  /* 0x000000800909b810 */ /* 0x000fe20007ffe0ff */
[----:B------:R-:W1:Y:S03]  /*0120*/  @!P3 LDC.64 R6, c[0x0][0x238] ;  /* 0x00008e00ff06bb82 */ /* 0x000e660000000a00 */
[----:B------:R-:W-:Y:S01]  /*0130*/  ISETP.GE.AND P2, PT, R9, R2, PT ;  /* 0x000000020900720c */ /* 0x000fe20003f46270 */
[----:B0-----:R-:W-:-:S12]  /*0140*/  @!P1 IMAD.WIDE.U32 R10, R15, 0x2, R10 ;  /* 0x000000020f0a9825 */ /* 0x001fd800078e000a */
[----:B------:R-:W0:Y:S01]  /*0150*/  @!P2 LDC.64 R12, c[0x0][0x238] ;  /* 0x00008e00ff0cab82 */ /* 0x000e220000000a00 */
[C---:B------:R-:W-:Y:S01]  /*0160*/  @!P2 IMAD R9, R0.reuse, 0x200, R9 ;  /* 0x000002000009a824 */ /* 0x040fe200078e0209 */
[----:B------:R2:W5:Y:S01]  /*0170*/  @!P1 LDG.E.U16 R4, desc[UR4][R10.64] ;  /* 0x000000040a049981 */ /* 0x000562000c1e1500 */
[----:B------:R-:W-:Y:S01]  /*0180*/  @!P0 IMAD R15, R0, 0x200, R3 ;  /* 0x00000200000f8824 */ /* 0x000fe200078e0203 */
[----:B------:R-:W-:Y:S01]  /*0190*/  PRMT R18, RZ, 0x7610, R18 ;  /* 0x00007610ff127816 */ /* 0x000fe20000000012 */
[C---:B------:R-:W-:Y:S01]  /*01a0*/  VIADD R19, R3.reuse, 0x100 ;  /* 0x0000010003137836 */ /* 0x040fe20000000000 */
[----:B------:R-:W-:Y:S01]  /*01b0*/  IADD3 R21, R3, 0x80, RZ ;  /* 0x0000008003157810 */ /* 0x000fe20007ffe0ff */
[--C-:B-1----:R-:W-:Y:S01]  /*01c0*/  @!P3 IMAD.WIDE.U32 R16, R17, 0x2, R6.reuse ;  /* 0x000000021110b825 */ /* 0x102fe200078e0006 */
[----:B------:R-:W-:Y:S02]  /*01d0*/  PRMT R6, RZ, 0x7610, R6 ;  /* 0x00007610ff067816 */ /* 0x000fe40000000006 */
[----:B------:R-:W-:Y:S01]  /*01e0*/  PRMT R7, RZ, 0x7610, R7 ;  /* 0x00007610ff077816 */ /* 0x000fe20000000007 */
[----:B0-----:R-:W-:Y:S01]  /*01f0*/  @!P2 IMAD.WIDE.U32 R12, R9, 0x2, R12 ;  /* 0x00000002090ca825 */ /* 0x001fe200078e000c */
[----:B------:R-:W-:Y:S01]  /*0200*/  BSSY B0, `(.L_x_5242) ;  /* 0x000001b000007945 */ /* 0x000fe20003800000 */
[----:B------:R-:W0:Y:S01]  /*0210*/  @!P0 LDC.64 R8, c[0x0][0x238] ;  /* 0x00008e00ff088b82 */ /* 0x000e220000000a00 */
[----:B------:R-:W5:Y:S01]  /*0220*/  @!P3 LDG.E.U16 R6, desc[UR4][R16.64] ;  /* 0x000000041006b981 */ /* 0x000f62000c1e1500 */
[----:B--2---:R-:W-:Y:S01]  /*0230*/  VIADD R11, R3, 0x180 ;  /* 0x00000180030b7836 */ /* 0x004fe20000000000 */
[----:B------:R-:W-:-:S02]  /*0240*/  @!P0 IADD3 R3, R5, 0x80, RZ ;  /* 0x0000008005038810 */ /* 0x000fc40007ffe0ff */
[----:B------:R-:W5:Y:S01]  /*0250*/  @!P2 LDG.E.U16 R7, desc[UR4][R12.64] ;  /* 0x000000040c07a981 */ /* 0x000f62000c1e1500 */
[----:B0-----:R-:W-:Y:S02]  /*0260*/  @!P0 IMAD.WIDE.U32 R8, R15, 0x2, R8 ;  /* 0x000000020f088825 */ /* 0x001fe400078e0008 */
[----:B------:R-:W0:Y:S02]  /*0270*/  @!P0 LDC.64 R14, c[0x0][0x230] ;  /* 0x00008c00ff0e8b82 */ /* 0x000e240000000a00 */
[----:B------:R-:W-:Y:S01]  /*0280*/  @!P0 IMAD R5, R0, 0x200, R5 ;  /* 0x0000020000058824 */ /* 0x000fe200078e0205 */
[----:B------:R0:W5:Y:S01]  /*0290*/  @!P0 LDG.E.U16 R18, desc[UR4][R8.64] ;  /* 0x0000000408128981 */ /* 0x000162000c1e1500 */
[-C--:B------:R-:W-:Y:S02]  /*02a0*/  ISETP.GE.AND P4, PT, R21, R2.reuse, PT ;  /* 0x000000021500720c */ /* 0x080fe40003f86270 */
[-C--:B------:R-:W-:Y:S02]  /*02b0*/  ISETP.GE.AND P1, PT, R19, R2.reuse, PT ;  /* 0x000000021300720c */ /* 0x080fe40003f26270 */
[----:B------:R-:W-:-:S02]  /*02c0*/  ISETP.GE.AND P2, PT, R11, R2, PT ;  /* 0x000000020b00720c */ /* 0x000fc40003f46270 */
[----:B------:R-:W-:Y:S01]  /*02d0*/  ISETP.GE.AND P3, PT, R3, R2, PT ;  /* 0x000000020300720c */ /* 0x000fe20003f66270 */
[----:B0-----:R-:W-:Y:S01]  /*02e0*/  @!P0 IMAD.WIDE.U32 R8, R5, 0x2, R14 ;  /* 0x0000000205088825 */ /* 0x001fe200078e000e */
[----:B------:R-:W-:Y:S11]  /*02f0*/  @P0 BRA `(.L_x_5243) ;  /* 0x00000000002c0947 */ /* 0x000ff60003800000 */
        /* <DEDUP_REMOVED lines=11> */
.L_x_5243:
[----:B------:R-:W-:Y:S05]  /*03b0*/  BSYNC B0 ;  /* 0x0000000000007941 */ /* 0x000fea0003800000 */
.L_x_5242:
        /* <DEDUP_REMOVED lines=13> */
.L_x_5245:
[----:B------:R-:W-:Y:S05]  /*0490*/  BSYNC B0 ;  /* 0x0000000000007941 */ /* 0x000fea0003800000 */
.L_x_5244:
        /* <DEDUP_REMOVED lines=13> */
.L_x_5247:
[----:B------:R-:W-:Y:S05]  /*0570*/  BSYNC B0 ;  /* 0x0000000000007941 */ /* 0x000fea0003800000 */
.L_x_5246:
        /* <DEDUP_REMOVED lines=13> */
.L_x_5249:
[----:B------:R-:W-:Y:S05]  /*0650*/  BSYNC B0 ;  /* 0x0000000000007941 */ /* 0x000fea0003800000 */
.L_x_5248:
[----:B------:R0:W-:Y:S01]  /*0660*/  @!P0 STG.E.U16 desc[UR4][R8.64], R5 ;  /* 0x0000000508008986 */ /* 0x0001e2000c101504 */
[----:B------:R-:W-:Y:S04]  /*0670*/  BSSY B0, `(.L_x_5250) ;  /* 0x000000c000007945 */ /* 0x000fe80003800000 */
[----:B------:R-:W-:Y:S05]  /*0680*/  @P3 BRA `(.L_x_5251) ;  /* 0x0000000000283947 */ /* 0x000fea0003800000 */
[----:B-----5:R-:W1:Y:S01]  /*0690*/  LDC.64 R6, c[0x0][0x230] ;  /* 0x00008c00ff067b82 */ /* 0x020e620000000a00 */
[----:B0-----:R-:W-:Y:S01]  /*06a0*/  IMAD R5, R0, 0x200, R3 ;  /* 0x0000020000057824 */ /* 0x001fe200078e0203 */
[----:B------:R-:W-:-:S04]  /*06b0*/  IADD3 R3, R3, 0x80, RZ ;  /* 0x0000008003037810 */ /* 0x000fc80007ffe0ff */
[----:B------:R-:W-:-:S13]  /*06c0*/  ISETP.GE.AND P0, PT, R3, R2, PT ;  /* 0x000000020300720c */ /* 0x000fda0003f06270 */
[----:B------:R-:W-:Y:S02]  /*06d0*/  @!P0 IMAD R9, R0, 0x200, R3 ;  /* 0x0000020000098824 */ /* 0x000fe400078e0203 */
[----:B------:R-:W-:Y:S02]  /*06e0*/  @!P0 VIADD R3, R3, 0x80 ;  /* 0x0000008003038836 */ /* 0x000fe40000000000 */
[----:B-1----:R-:W-:-:S04]  /*06f0*/  IMAD.WIDE.U32 R4, R5, 0x2, R6 ;  /* 0x0000000205047825 */ /* 0x002fc800078e0006 */
[----:B------:R-:W-:Y:S01]  /*0700*/  @!P0 IMAD.WIDE.U32 R6, R9, 0x2, R6 ;  /* 0x0000000209068825 */ /* 0x000fe200078e0006 */
[----:B------:R1:W-:Y:S04]  /*0710*/  STG.E.U16 desc[UR4][R4.64], R10 ;  /* 0x0000000a04007986 */ /* 0x0003e8000c101504 */
[----:B------:R1:W-:Y:S02]  /*0720*/  @!P0 STG.E.U16 desc[UR4][R6.64], R11 ;  /* 0x0000000b06008986 */ /* 0x0003e4000c101504 */
.L_x_5251:
[----:B------:R-:W-:Y:S05]  /*0730*/  BSYNC B0 ;  /* 0x0000000000007941 */ /* 0x000fea0003800000 */
.L_x_5250:
[----:B------:R-:W-:-:S13]  /*0740*/  ISETP.GE.AND P0, PT, R3, R2, PT ;  /* 0x000000020300720c */ /* 0x000fda0003f06270 */
[----:B------:R-:W-:Y:S05]  /*0750*/  @P0 EXIT ;  /* 0x000000000000094d */ /* 0x000fea0003800000 */
[----:B01---5:R-:W0:Y:S01]  /*0760*/  LDC.64 R4, c[0x0][0x230] ;  /* 0x00008c00ff047b82 */ /* 0x023e220000000a00 */
[----:B------:R-:W-:-:S05]  /*0770*/  LEA R3, R0, R3, 0x9 ;  /* 0x0000000300037211 */ /* 0x000fca00078e48ff */
[----:B0-----:R-:W-:-:S05]  /*0780*/  IMAD.WIDE.U32 R2, R3, 0x2, R4 ;  /* 0x0000000203027825 */ /* 0x001fca00078e0004 */
[----:B------:R-:W-:Y:S01]  /*0790*/  STG.E.U16 desc[UR4][R2.64], R12 ;  /* 0x0000000c02007986 */ /* 0x000fe2000c101504 */
[----:B------:R-:W-:Y:S05]  /*07a0*/  EXIT ;  /* 0x000000000000794d */ /* 0x000fea0003800000 */
.L_x_5252:
        /* <DEDUP_REMOVED lines=13> */
.L_x_6642:


//--------------------- .text._ZN2at6native29vectorized_elementwise_kernelILi2EZZZNS0_66_GLOBAL__N__a0cfb035_28_ActivationHardswishKernel_cu_f5210f67_355216hardswish_kernelERNS_14TensorIteratorEENKUlvE_clEvENKUlvE1_clEvEUlN3c104HalfEE_St5arrayIPcLm2EEEEviT0_T1_ --------------------------
	.section	.text._ZN2at6native29vectorized_elementwise_kernelILi2EZZZNS0_66_GLOBAL__N__a0cfb035_28_ActivationHardswishKernel_cu_f5210f67_355216hardswish_kernelERNS_14TensorIteratorEENKUlvE_clEvENKUlvE1_clEvEUlN3c104HalfEE_St5arrayIPcLm2EEEEviT0_T1_,"ax",@progbits
	.align	128
        .global         _ZN2at6native29vectorized_elementwise_kernelILi2EZZZNS0_66_GLOBAL__N__a0cfb035_28_ActivationHardswishKernel_cu_f5210f67_355216hardswish_kernelERNS_14TensorIteratorEENKUlvE_clEvENKUlvE1_clEvEUlN3c104HalfEE_St5arrayIPcLm2EEEEviT0_T1_
        .type           _ZN2at6native29vectorized_elementwise_kernelILi2EZZZNS0_66_GLOBAL__N__a0cfb035_28_ActivationHardswishKernel_cu_f5210f67_355216hardswish_kernelERNS_14TensorIteratorEENKUlvE_clEvENKUlvE1_clEvEUlN3c104HalfEE_St5arrayIPcLm2EEEEviT0_T1_,@function
        .size           _ZN2at6native29vectorized_elementwise_kernelILi2EZZZNS0_66_GLOBAL__N__a0cfb035_28_ActivationHardswishKernel_cu_f5210f67_355216hardswish_kernelERNS_14TensorIteratorEENKUlvE_clEvENKUlvE1_clEvEUlN3c104HalfEE_St5arrayIPcLm2EEEEviT0_T1_,(.L_x_6643 - _ZN2at6native29vectorized_elementwise_kernelILi2EZZZNS0_66_GLOBAL__N__a0cfb035_28_ActivationHardswishKernel_cu_f5210f67_355216hardswish_kernelERNS_14TensorIteratorEENKUlvE_clEvENKUlvE1_clEvEUlN3c104HalfEE_St5arrayIPcLm2EEEEviT0_T1_)
        .other          _ZN2at6native29vectorized_elementwise_kernelILi2EZZZNS0_66_GLOBAL__N__a0cfb035_28_ActivationHardswishKernel_cu_f5210f67_355216hardswish_kernelERNS_14TensorIteratorEENKUlvE_clEvENKUlvE1_clEvEUlN3c104HalfEE_St5arrayIPcLm2EEEEviT0_T1_,@"STO_CUDA_ENTRY STV_DEFAULT"
_ZN2at6native29vectorized_elementwise_kernelILi2EZZZNS0_66_GLOBAL__N__a0cfb035_28_ActivationHardswishKernel_cu_f5210f67_355216hardswish_kernelERNS_14TensorIteratorEENKUlvE_clEvENKUlvE1_clEvEUlN3c104HalfEE_St5arrayIPcLm2EEEEviT0_T1_:
.text._ZN2at6native29vectorized_elementwise_kernelILi2EZZZNS0_66_GLOBAL__N__a0cfb035_28_ActivationHardswishKernel_cu_f5210f67_355216hardswish_kernelERNS_14TensorIteratorEENKUlvE_clEvENKUlvE1_clEvEUlN3c104HalfEE_St5arrayIPcLm2EEEEviT0_T1_:
        /* <DEDUP_REMOVED lines=13> */
[----:B0-----:R-:W-:Y:S02]  /*00d0*/  IMAD.WIDE.U32 R4, R0, 0x4, R2 ;  /* 0x0000000400047825 */ /* 0x001fe400078e0002 */
[----:B------:R-:W0:Y:S03]  /*00e0*/  LDC.64 R2, c[0x0][0x230] ;  /* 0x00008c00ff027b82 */ /* 0x000e260000000a00 */
[----:B------:R-:W2:Y:S04]  /*00f0*/  LDG.E R9, desc[UR4][R4.64] ;  /* 0x0000000404097981 */ /* 0x000ea8000c1e1900 */
[----:B------:R-:W3:Y:S04]  /*0100*/  LDG.E R13, desc[UR4][R4.64+0x200] ;  /* 0x00020004040d7981 */ /* 0x000ee8000c1e1900 */
[----:B------:R-:W4:Y:S04]  /*0110*/  LDG.E R14, desc[UR4][R4.64+0x400] ;  /* 0x00040004040e7981 */ /* 0x000f28000c1e1900 */
[----:B------:R1:W5:Y:S01]  /*0120*/  LDG.E R15, desc[UR4][R4.64+0x600] ;  /* 0x00060004040f7981 */ /* 0x000362000c1e1900 */
[----:B0-----:R-:W-:-:S04]  /*0130*/  IMAD.WIDE.U32 R2, R6, 0x2, R2 ;  /* 0x0000000206027825 */ /* 0x001fc800078e0002 */
[----:B------:R-:W-:-:S04]  /*0140*/  IMAD.WIDE R2, R0, 0x4, R2 ;  /* 0x0000000400027825 */ /* 0x000fc800078e0202 */
[--C-:B--2---:R-:W-:Y:S02]  /*0150*/  HADD2.F32 R7, -RZ, R9.reuse.H0_H0 ;  /* 0x20000009ff077230 */ /* 0x104fe40000004100 */
[----:B------:R-:W-:Y:S02]  /*0160*/  HADD2.F32 R9, -RZ, R9.H1_H1 ;  /* 0x30000009ff097230 */ /* 0x000fe40000004100 */
[----:B---3--:R-:W-:Y:S02]  /*0170*/  HADD2.F32 R11, -RZ, R13.H0_H0 ;  /* 0x2000000dff0b7230 */ /* 0x008fe40000004100 */
[----:B------:R-:W-:Y:S01]  /*0180*/  FADD.FTZ R8, R7, 3 ;  /* 0x4040000007087421 */ /* 0x000fe20000010000 */
[----:B------:R-:W-:Y:S02]  /*0190*/  FADD.FTZ R10, R9, 3 ;  /* 0x40400000090a7421 */ /* 0x000fe40000010000 */
[----:B------:R-:W-:Y:S02]  /*01a0*/  FADD.FTZ R12, R11, 3 ;  /* 0x404000000b0c7421 */ /* 0x000fe40000010000 */
[----:B------:R-:W-:-:S02]  /*01b0*/  FSETP.GEU.FTZ.AND P0, PT, R8, UR6, PT ;  /* 0x0000000608007c0b */ /* 0x000fc4000bf1e000 */
[----:B------:R-:W-:Y:S02]  /*01c0*/  FSETP.GEU.FTZ.AND P1, PT, R10, UR6, PT ;  /* 0x000000060a007c0b */ /* 0x000fe4000bf3e000 */
[----:B------:R-:W-:Y:S02]  /*01d0*/  FSETP.GEU.FTZ.AND P2, PT, R12, UR6, PT ;  /* 0x000000060c007c0b */ /* 0x000fe4000bf5e000 */
[----:B------:R-:W-:Y:S02]  /*01e0*/  FSEL R10, R10, UR6, P1 ;  /* 0x000000060a0a7c08 */ /* 0x000fe40008800000 */
[----:B------:R-:W-:Y:S02]  /*01f0*/  FSEL R8, R8, UR6, P0 ;  /* 0x0000000608087c08 */ /* 0x000fe40008000000 */
[----:B------:R-:W-:Y:S02]  /*0200*/  FSEL R12, R12, UR6, P2 ;  /* 0x000000060c0c7c08 */ /* 0x000fe40009000000 */
[----:B------:R-:W-:-:S02]  /*0210*/  FSETP.GT.FTZ.AND P1, PT, R10, UR7, PT ;  /* 0x000000070a007c0b */ /* 0x000fc4000bf34000 */
[----:B------:R-:W-:Y:S02]  /*0220*/  FSETP.GT.FTZ.AND P0, PT, R8, UR7, PT ;  /* 0x0000000708007c0b */ /* 0x000fe4000bf14000 */
[----:B------:R-:W-:Y:S02]  /*0230*/  FSETP.GT.FTZ.AND P2, PT, R12, UR7, PT ;  /* 0x000000070c007c0b */ /* 0x000fe4000bf54000 */
[----:B------:R-:W-:Y:S02]  /*0240*/  FSEL R10, R10, UR7, !P1 ;  /* 0x000000070a0a7c08 */ /* 0x000fe4000c800000 */
[----:B-1----:R-:W-:Y:S01]  /*0250*/  FSEL R4, R8, UR7, !P0 ;  /* 0x0000000708047c08 */ /* 0x002fe2000c000000 */
[----:B-----5:R-:W-:Y:S01]  /*0260*/  HADD2.F32 R8, -RZ, R15.H0_H0 ;  /* 0x2000000fff087230 */ /* 0x020fe20000004100 */
[----:B------:R-:W-:Y:S01]  /*0270*/  FSEL R12, R12, UR7, !P2 ;  /* 0x000000070c0c7c08 */ /* 0x000fe2000d000000 */
[----:B------:R-:W-:Y:S01]  /*0280*/  FMUL.FTZ R5, R9, R10 ;  /* 0x0000000a09057220 */ /* 0x000fe20000410000 */
[----:B------:R-:W-:-:S02]  /*0290*/  HADD2.F32 R9, -RZ, R13.H1_H1 ;  /* 0x3000000dff097230 */ /* 0x000fc40000004100 */
[----:B------:R-:W-:Y:S01]  /*02a0*/  FMUL.FTZ R4, R7, R4 ;  /* 0x0000000407047220 */ /* 0x000fe20000410000 */
[--C-:B----4-:R-:W-:Y:S02]  /*02b0*/  HADD2.F32 R13, -RZ, R14.reuse.H1_H1 ;  /* 0x3000000eff0d7230 */ /* 0x110fe40000004100 */
[----:B------:R-:W-:Y:S01]  /*02c0*/  FMUL.FTZ R6, R11, R12 ;  /* 0x0000000c0b067220 */ /* 0x000fe20000410000 */
[----:B------:R-:W-:Y:S02]  /*02d0*/  HADD2.F32 R11, -RZ, R14.H0_H0 ;  /* 0x2000000eff0b7230 */ /* 0x000fe40000004100 */
[----:B------:R-:W-:Y:S01]  /*02e0*/  FADD.FTZ R10, R9, 3 ;  /* 0x40400000090a7421 */ /* 0x000fe20000010000 */
[----:B------:R-:W-:Y:S02]  /*02f0*/  HADD2.F32 R7, -RZ, R15.H1_H1 ;  /* 0x3000000fff077230 */ /* 0x000fe40000004100 */
[----:B------:R-:W-:Y:S01]  /*0300*/  FADD.FTZ R14, R13, 3 ;  /* 0x404000000d0e7421 */ /* 0x000fe20000010000 */
[----:B------:R-:W-:Y:S01]  /*0310*/  FADD.FTZ R15, R8, 3 ;  /* 0x40400000080f7421 */ /* 0x000fe20000010000 */
[----:B------:R-:W-:Y:S01]  /*0320*/  FADD.FTZ R12, R11, 3 ;  /* 0x404000000b0c7421 */ /* 0x000fe20000010000 */
[----:B------:R-:W-:Y:S01]  /*0330*/  FSETP.GEU.FTZ.AND P0, PT, R10, UR6, PT ;  /* 0x000000060a007c0b */ /* 0x000fe2000bf1e000 */
[----:B------:R-:W-:Y:S01]  /*0340*/  FADD.FTZ R16, R7, 3 ;  /* 0x4040000007107421 */ /* 0x000fe20000010000 */
[----:B------:R-:W-:Y:S01]  /*0350*/  FSETP.GEU.FTZ.AND P2, PT, R14, UR6, PT ;  /* 0x000000060e007c0b */ /* 0x000fe2000bf5e000 */
[----:B------:R-:W-:Y:S01]  /*0360*/  FMUL.FTZ R4, R4, 0.16666667163372039795 ;  /* 0x3e2aaaab04047820 */ /* 0x000fe20000410000 */
[----:B------:R-:W-:Y:S01]  /*0370*/  FSETP.GEU.FTZ.AND P1, PT, R12, UR6, PT ;  /* 0x000000060c007c0b */ /* 0x000fe2000bf3e000 */
[----:B------:R-:W-:Y:S01]  /*0380*/  FMUL.FTZ R5, R5, 0.16666667163372039795 ;  /* 0x3e2aaaab05057820 */ /* 0x000fe20000410000 */
[----:B------:R-:W-:Y:S01]  /*0390*/  FSETP.GEU.FTZ.AND P3, PT, R15, UR6, PT ;  /* 0x000000060f007c0b */ /* 0x000fe2000bf7e000 */
[----:B------:R-:W-:Y:S01]  /*03a0*/  FMUL.FTZ R6, R6, 0.16666667163372039795 ;  /* 0x3e2aaaab06067820 */ /* 0x000fe20000410000 */
[----:B------:R-:W-:-:S02]  /*03b0*/  FSETP.GEU.FTZ.AND P4, PT, R16, UR6, PT ;  /* 0x0000000610007c0b */ /* 0x000fc4000bf9e000 */
[----:B------:R-:W-:Y:S02]  /*03c0*/  FSEL R10, R10, UR6, P0 ;  /* 0x000000060a0a7c08 */ /* 0x000fe40008000000 */
[----:B------:R-:W-:Y:S02]  /*03d0*/  FSEL R12, R12, UR6, P1 ;  /* 0x000000060c0c7c08 */ /* 0x000fe40008800000 */
[----:B------:R-:W-:Y:S02]  /*03e0*/  FSEL R14, R14, UR6, P2 ;  /* 0x000000060e0e7c08 */ /* 0x000fe40009000000 */
[----:B------:R-:W-:Y:S02]  /*03f0*/  FSEL R15, R15, UR6, P3 ;  /* 0x000000060f0f7c08 */ /* 0x000fe40009800000 */
[----:B------:R-:W-:Y:S02]  /*0400*/  FSEL R16, R16, UR6, P4 ;  /* 0x0000000610107c08 */ /* 0x000fe4000a000000 */
[----:B------:R-:W-:-:S02]  /*0410*/  FSETP.GT.FTZ.AND P0, PT, R10, UR7, PT ;  /* 0x000000070a007c0b */ /* 0x000fc4000bf14000 */
[----:B------:R-:W-:Y:S02]  /*0420*/  FSETP.GT.FTZ.AND P1, PT, R12, UR7, PT ;  /* 0x000000070c007c0b */ /* 0x000fe4000bf34000 */
[----:B------:R-:W-:Y:S02]  /*0430*/  FSETP.GT.FTZ.AND P2, PT, R14, UR7, PT ;  /* 0x000000070e007c0b */ /* 0x000fe4000bf54000 */
[----:B------:R-:W-:Y:S02]  /*0440*/  FSETP.GT.FTZ.AND P3, PT, R15, UR7, PT ;  /* 0x000000070f007c0b */ /* 0x000fe4000bf74000 */
[----:B------:R-:W-:Y:S02]  /*0450*/  FSETP.GT.FTZ.AND P4, PT, R16, UR7, PT ;  /* 0x0000000710007c0b */ /* 0x000fe4000bf94000 */
[----:B------:R-:W-:Y:S02]  /*0460*/  FSEL R10, R10, UR7, !P0 ;  /* 0x000000070a0a7c08 */ /* 0x000fe4000c000000 */
[----:B------:R-:W-:-:S02]  /*0470*/  FSEL R12, R12, UR7, !P1 ;  /* 0x000000070c0c7c08 */ /* 0x000fc4000c800000 */
[----:B------:R-:W-:Y:S01]  /*0480*/  FSEL R14, R14, UR7, !P2 ;  /* 0x000000070e0e7c08 */ /* 0x000fe2000d000000 */
[----:B------:R-:W-:Y:S01]  /*0490*/  FMUL.FTZ R10, R9, R10 ;  /* 0x0000000a090a7220 */ /* 0x000fe20000410000 */
[----:B------:R-:W-:Y:S01]  /*04a0*/  FSEL R15, R15, UR7, !P3 ;  /* 0x000000070f0f7c08 */ /* 0x000fe2000d800000 */
[----:B------:R-:W-:Y:S01]  /*04b0*/  FMUL.FTZ R12, R11, R12 ;  /* 0x0000000c0b0c7220 */ /* 0x000fe20000410000 */
[----:B------:R-:W-:Y:S01]  /*04c0*/  FSEL R16, R16, UR7, !P4 ;  /* 0x0000000710107c08 */ /* 0x000fe2000e000000 */
[----:B------:R-:W-:Y:S01]  /*04d0*/  FMUL.FTZ R14, R13, R14 ;  /* 0x0000000e0d0e7220 */ /* 0x000fe20000410000 */
[----:B------:R-:W-:Y:S01]  /*04e0*/  F2FP.F16.F32.PACK_AB R5, R5, R4 ;  /* 0x000000040505723e */ /* 0x000fe200000000ff */
[----:B------:R-:W-:Y:S01]  /*04f0*/  FMUL.FTZ R15, R8, R15 ;  /* 0x0000000f080f7220 */ /* 0x000fe20000410000 */
[----:B------:R-:W-:Y:S01]  /*0500*/  FMUL.FTZ R12, R12, 0.16666667163372039795 ;  /* 0x3e2aaaab0c0c7820 */ /* 0x000fe20000410000 */
[----:B------:R-:W-:Y:S01]  /*0510*/  FMUL.FTZ R16, R7, R16 ;  /* 0x0000001007107220 */ /* 0x000fe20000410000 */
[----:B------:R-:W-:Y:S01]  /*0520*/  FMUL.FTZ R7, R10, 0.16666667163372039795 ;  /* 0x3e2aaaab0a077820 */ /* 0x000fe20000410000 */
[----:B------:R-:W-:Y:S01]  /*0530*/  FMUL.FTZ R9, R14, 0.16666667163372039795 ;  /* 0x3e2aaaab0e097820 */ /* 0x000fe20000410000 */
[----:B------:R-:W-:Y:S01]  /*0540*/  FMUL.FTZ R15, R15, 0.16666667163372039795 ;  /* 0x3e2aaaab0f0f7820 */ /* 0x000fe20000410000 */
[----:B------:R-:W-:Y:S01]  /*0550*/  FMUL.FTZ R16, R16, 0.16666667163372039795 ;  /* 0x3e2aaaab10107820 */ /* 0x000fe20000410000 */
[----:B------:R-:W-:Y:S01]  /*0560*/  STG.E desc[UR4][R2.64], R5 ;  /* 0x0000000502007986 */ /* 0x000fe2000c101904 */
[----:B------:R-:W-:-:S02]  /*0570*/  F2FP.F16.F32.PACK_AB R7, R7, R6 ;  /* 0x000000060707723e */ /* 0x000fc400000000ff */
[----:B------:R-:W-:Y:S02]  /*0580*/  F2FP.F16.F32.PACK_AB R9, R9, R12 ;  /* 0x0000000c0909723e */ /* 0x000fe400000000ff */
[----:B------:R-:W-:Y:S01]  /*0590*/  F2FP.F16.F32.PACK_AB R15, R16, R15 ;  /* 0x0000000f100f723e */ /* 0x000fe200000000ff */
[----:B------:R-:W-:Y:S04]  /*05a0*/  STG.E desc[UR4][R2.64+0x200], R7 ;  /* 0x0002000702007986 */ /* 0x000fe8000c101904 */
[----:B------:R-:W-:Y:S04]  /*05b0*/  STG.E desc[UR4][R2.64+0x400], R9 ;  /* 0x0004000902007986 */ /* 0x000fe8000c101904 */
[----:B------:R-:W-:Y:S01]  /*05c0*/  STG.E desc[UR4][R2.64+0x600], R15 ;  /* 0x0006000f02007986 */ /* 0x000fe2000c101904 */
[----:B------:R-:W-:Y:S05]  /*05d0*/  EXIT ;  /* 0x000000000000794d */ /* 0x000fea0003800000 */
.L_x_5253:
[----:B------:R-:W0:Y:S01]  /*05e0*/  S2R R13, SR_TID.X ;  /* 0x00000000000d7919 */ /* 0x000e220000002100 */
[----:B------:R-:W-:Y:S02]  /*05f0*/  PRMT R14, RZ, 0x7610, R14 ;  /* 0x00007610ff0e7816 */ /* 0x000fe4000000000e */
[----:B0-----:R-:W-:Y:S01]  /*0600*/  ISETP.GE.AND P5, PT, R13, R7, PT ;  /* 0x000000070d00720c */ /* 0x001fe20003fa6270 */
[----:B------:R-:W-:-:S12]  /*0610*/  IMAD.MOV.U32 R18, RZ, RZ, R13 ;  /* 0x000000ffff127224 */ /* 0x000fd800078e000d */
[----:B------:R-:W-:-:S05]  /*0620*/  @!P5 VIADD R18, R13, 0x80 ;  /* 0x000000800d12d836 */ /* 0x000fca0000000000 */
[----:B------:R-:W-:-:S13]  /*0630*/  ISETP.GE.AND P6, PT, R18, R7, PT ;  /* 0x000000071200720c */ /* 0x000fda0003fc6270 */
[----:B------:R-:W-:Y:S01]  /*0640*/  @!P6 IMAD.IADD R5, R6, 0x1, R18 ;  /* 0x000000010605e824 */ /* 0x000fe200078e0212 */
[----:B------:R-:W-:Y:S01]  /*0650*/  @!P6 IADD3 R18, R18, 0x80, RZ ;  /* 0x000000801212e810 */ /* 0x000fe20007ffe0ff */
[----:B------:R-:W0:Y:S03]  /*0660*/  @!P6 LDC.64 R24, c[0x0][0x238] ;  /* 0x00008e00ff18eb82 */ /* 0x000e260000000a00 */
[----:B------:R-:W-:-:S13]  /*0670*/  ISETP.GE.AND P4, PT, R18, R7, PT ;  /* 0x000000071200720c */ /* 0x000fda0003f86270 */
[----:B------:R-:W-:Y:S01]  /*0680*/  @!P4 IMAD.IADD R27, R6, 0x1, R18 ;  /* 0x00000001061bc824 */ /* 0x000fe200078e0212 */
[----:B------:R-:W1:Y:S01]  /*0690*/  @!P4 LDC.64 R2, c[0x0][0x238] ;  /* 0x00008e00ff02cb82 */ /* 0x000e620000000a00 */
[----:B------:R-:W-:-:S05]  /*06a0*/  @!P4 VIADD R18, R18, 0x80 ;  /* 0x000000801212c836 */ /* 0x000fca0000000000 */
[----:B------:R-:W-:Y:S01]  /*06b0*/  ISETP.GE.AND P3, PT, R18, R7, PT ;  /* 0x000000071200720c */ /* 0x000fe20003f66270 */
[----:B0-----:R-:W-:-:S05]  /*06c0*/  @!P6 IMAD.WIDE.U32 R24, R5, 0x2, R24 ;  /* 0x000000020518e825 */ /* 0x001fca00078e0018 */
[----:B------:R-:W5:Y:S07]  /*06d0*/  @!P6 LDG.E.U16 R14, desc[UR4][R24.64] ;  /* 0x00000004180ee981 */ /* 0x000f6e000c1e1500 */
[----:B------:R-:W-:Y:S01]  /*06e0*/  @!P3 IMAD.IADD R23, R6, 0x1, R18 ;  /* 0x000000010617b824 */ /* 0x000fe200078e0212 */
[----:B------:R-:W-:Y:S01]  /*06f0*/  @!P3 IADD3 R18, R18, 0x80, RZ ;  /* 0x000000801212b810 */ /* 0x000fe20007ffe0ff */
[----:B------:R-:W0:Y:S03]  /*0700*/  @!P3 LDC.64 R16, c[0x0][0x238] ;  /* 0x00008e00ff10bb82 */ /* 0x000e260000000a00 */
[----:B------:R-:W-:-:S13]  /*0710*/  ISETP.GE.AND P2, PT, R18, R7, PT ;  /* 0x000000071200720c */ /* 0x000fda0003f46270 */
[----:B------:R-:W-:Y:S01]  /*0720*/  @!P2 IMAD.IADD R21, R6, 0x1, R18 ;  /* 0x000000010615a824 */ /* 0x000fe200078e0212 */
[----:B------:R-:W2:Y:S01]  /*0730*/  @!P2 LDC.64 R10, c[0x0][0x238] ;  /* 0x00008e00ff0aab82 */ /* 0x000ea20000000a00 */
[----:B------:R-:W-:-:S05]  /*0740*/  @!P2 VIADD R18, R18, 0x80 ;  /* 0x000000801212a836 */ /* 0x000fca0000000000 */
[----:B------:R-:W-:-:S13]  /*0750*/  ISETP.GE.AND P1, PT, R18, R7, PT ;  /* 0x000000071200720c */ /* 0x000fda0003f26270 */
[----:B------:R-:W-:Y:S01]  /*0760*/  @!P1 IMAD.IADD R19, R6, 0x1, R18 ;  /* 0x0000000106139824 */ /* 0x000fe200078e0212 */
[----:B------:R-:W-:Y:S01]  /*0770*/  @!P1 IADD3 R18, R18, 0x80, RZ ;  /* 0x0000008012129810 */ /* 0x000fe20007ffe0ff */
[----:B-1----:R-:W-:Y:S01]  /*0780*/  @!P4 IMAD.WIDE.U32 R26, R27, 0x2, R2 ;  /* 0x000000021b1ac825 */ /* 0x002fe200078e0002 */
[----:B------:R-:W-:Y:S01]  /*0790*/  PRMT R12, RZ, 0x7610, R12 ;  /* 0x00007610ff0c7816 */ /* 0x000fe2000000000c */
[----:B------:R-:W1:Y:S01]  /*07a0*/  @!P1 LDC.64 R8, c[0x0][0x238] ;  /* 0x00008e00ff089b82 */ /* 0x000e620000000a00 */
[----:B------:R-:W-:-:S13]  /*07b0*/  ISETP.GE.AND P0, PT, R18, R7, PT ;  /* 0x000000071200720c */ /* 0x000fda0003f06270 */
[----:B------:R-:W-:Y:S01]  /*07c0*/  @!P0 IMAD.IADD R15, R6, 0x1, R18 ;  /* 0x00000001060f8824 */ /* 0x000fe200078e0212 */
[----:B------:R-:W3:Y:S01]  /*07d0*/  @!P0 LDC.64 R4, c[0x0][0x238] ;  /* 0x00008e00ff048b82 */ /* 0x000ee20000000a00 */
[----:B------:R-:W-:-:S05]  /*07e0*/  @!P0 VIADD R18, R18, 0x80 ;  /* 0x0000008012128836 */ /* 0x000fca0000000000 */
[----:B------:R-:W-:-:S13]  /*07f0*/  ISETP.GE.AND P6, PT, R18, R7, PT ;  /* 0x000000071200720c */ /* 0x000fda0003fc6270 */
[----:B------:R-:W4:Y:S01]  /*0800*/  @!P6 LDC.64 R2, c[0x0][0x238] ;  /* 0x00008e00ff02eb82 */ /* 0x000f220000000a00 */
[----:B0-----:R-:W-:-:S04]  /*0810*/  @!P3 IMAD.WIDE.U32 R16, R23, 0x2, R16 ;  /* 0x000000021710b825 */ /* 0x001fc800078e0010 */
[C---:B------:R-:W-:Y:S01]  /*0820*/  @!P6 IMAD.IADD R23, R6.reuse, 0x1, R18 ;  /* 0x000000010617e824 */ /* 0x040fe200078e0212 */
[----:B------:R0:W5:Y:S03]  /*0830*/  @!P3 LDG.E.U16 R12, desc[UR4][R16.64] ;  /* 0x00000004100cb981 */ /* 0x000166000c1e1500 */
[----:B----4-:R-:W-:Y:S02]  /*0840*/  @!P6 IMAD.WIDE.U32 R2, R23, 0x2, R2 ;  /* 0x000000021702e825 */ /* 0x010fe400078e0002 */
[----:B------:R-:W4:Y:S01]  /*0850*/  @!P5 LDC.64 R22, c[0x0][0x238] ;  /* 0x00008e00ff16db82 */ /* 0x000f220000000a00 */
[----:B0-----:R-:W-:Y:S01]  /*0860*/  @!P5 IADD3 R17, R6, R13, RZ ;  /* 0x0000000d0611d210 */ /* 0x001fe20007ffe0ff */
[----:B--2---:R-:W-:Y:S01]  /*0870*/  @!P2 IMAD.WIDE.U32 R10, R21, 0x2, R10 ;  /* 0x00000002150aa825 */ /* 0x004fe200078e000a */
[----:B------:R-:W-:-:S03]  /*0880*/  PRMT R21, RZ, 0x7610, R21 ;  /* 0x00007610ff157816 */ /* 0x000fc60000000015 */
[----:B----4-:R-:W-:Y:S02]  /*0890*/  @!P5 IMAD.WIDE.U32 R22, R17, 0x2, R22 ;  /* 0x000000021116d825 */ /* 0x010fe400078e0016 */
[----:B------:R-:W0:Y:S03]  /*08a0*/  @!P5 LDC.64 R16, c[0x0][0x230] ;  /* 0x00008c00ff10db82 */ /* 0x000e260000000a00 */
[----:B------:R-:W5:Y:S01]  /*08b0*/  @!P5 LDG.E.U16 R21, desc[UR4][R22.64] ;  /* 0x000000041615d981 */ /* 0x000f62000c1e1500 */
[----:B-1----:R-:W-:Y:S01]  /*08c0*/  @!P1 IMAD.WIDE.U32 R8, R19, 0x2, R8 ;  /* 0x0000000213089825 */ /* 0x002fe200078e0008 */
[----:B------:R-:W-:Y:S02]  /*08d0*/  PRMT R19, RZ, 0x7610, R19 ;  /* 0x00007610ff137816 */ /* 0x000fe40000000013 */
[----:B------:R-:W-:Y:S01]  /*08e0*/  PRMT R20, RZ, 0x7610, R20 ;  /* 0x00007610ff147816 */ /* 0x000fe20000000014 */
[----:B---3--:R-:W-:Y:S01]  /*08f0*/  @!P0 IMAD.WIDE.U32 R4, R15, 0x2, R4 ;  /* 0x000000020f048825 */ /* 0x008fe200078e0004 */
        /* <DEDUP_REMOVED lines=32> */
.L_x_5255:
[----:B------:R-:W-:Y:S05]  /*0b00*/  BSYNC B0 ;  /* 0x0000000000007941 */ /* 0x000fea0003800000 */
.L_x_5254:
[----:B------:R-:W-:Y:S01]  /*0b10*/  BSSY B0, `(.L_x_5256) ;  /* 0x000000f000007945 */ /* 0x000fe20003800000 */
[----:B------:R-:W-:Y:S01]  /*0b20*/  ISETP.GE.AND P0, PT, R4, R7, PT ;  /* 0x000000070400720c */ /* 0x000fe20003f06270 */
[----:B------:R-:W-:Y:S02]  /*0b30*/  VIADD R4, R13, 0x380 ;  /* 0x000003800d047836 */ /* 0x000fe40000000000 */
        /* <DEDUP_REMOVED lines=12> */
.L_x_5257:
[----:B------:R-:W-:Y:S05]  /*0c00*/  BSYNC B0 ;  /* 0x0000000000007941 */ /* 0x000fea0003800000 */
.L_x_5256:
[----:B------:R-:W-:Y:S01]  /*0c10*/  @!P5 IADD3 R3, R6, R13, RZ ;  /* 0x0000000d0603d210 */ /* 0x000fe20007ffe0ff */
[----:B------:R-:W-:Y:S01]  /*0c20*/  BSSY B0, `(.L_x_5258) ;  /* 0x000000f000007945 */ /* 0x000fe20003800000 */
[----:B------:R-:W-:-:S03]  /*0c30*/  ISETP.GE.AND P6, PT, R4, R7, PT ;  /* 0x000000070400720c */ /* 0x000fc60003fc6270 */
[----:B0-----:R-:W-:Y:S01]  /*0c40*/  @!P5 IMAD.WIDE.U32 R2, R3, 0x2, R16 ;  /* 0x000000020302d825 */ /* 0x001fe200078e0010 */
[----:B------:R-:W-:Y:S09]  /*0c50*/  @P4 BRA `(.L_x_5259) ;  /* 0x00000000002c4947 */ /* 0x000ff20003800000 */
        /* <DEDUP_REMOVED lines=11> */
.L_x_5259:
[----:B------:R-:W-:Y:S05]  /*0d10*/  BSYNC B0 ;  /* 0x0000000000007941 */ /* 0x000fea0003800000 */
.L_x_5258:
        /* <DEDUP_REMOVED lines=13> */
.L_x_5261:
[----:B------:R-:W-:Y:S05]  /*0df0*/  BSYNC B0 ;  /* 0x0000000000007941 */ /* 0x000fea0003800000 */
.L_x_5260:
        /* <DEDUP_REMOVED lines=13> */
.L_x_5263:
[----:B------:R-:W-:Y:S05]  /*0ed0*/  BSYNC B0 ;  /* 0x0000000000007941 */ /* 0x000fea0003800000 */
.L_x_5262:
        /* <DEDUP_REMOVED lines=13> */
.L_x_5265:
[----:B------:R-:W-:Y:S05]  /*0fb0*/  BSYNC B0 ;  /* 0x0000000000007941 */ /* 0x000fea0003800000 */
.L_x_5264:
        /* <DEDUP_REMOVED lines=13> */
.L_x_5267:
[----:B------:R-:W-:Y:S05]  /*1090*/  BSYNC B0 ;  /* 0x0000000000007941 */ /* 0x000fea0003800000 */
.L_x_5266:
        /* <DEDUP_REMOVED lines=13> */
.L_x_5269:
[----:B------:R-:W-:Y:S05]  /*1170*/  BSYNC B0 ;  /* 0x0000000000007941 */ /* 0x000fea0003800000 */
.L_x_5268:
[----:B------:R0:W-:Y:S01]  /*1180*/  @!P5 STG.E.U16 desc[UR4][R2.64], R9 ;  /* 0x000000090200d986 */ /* 0x0001e2000c101504 */
[----:B------:R-:W-:Y:S01]  /*1190*/  @!P5 VIADD R13, R13, 0x80 ;  /* 0x000000800d0dd836 */ /* 0x000fe20000000000 */
        /* <DEDUP_REMOVED lines=12> */
[----:B------:R-:W-:Y:S01]  /*1260*/  IADD3 R9, R6, R13, RZ ;  /* 0x0000000d06097210 */ /* 0x000fe20007ffe0ff */
[----:B------:R-:W-:-:S04]  /*1270*/  VIADD R13, R13, 0x80 ;  /* 0x000000800d0d7836 */ /* 0x000fc80000000000 */
[----:B0-----:R-:W-:-:S05]  /*1280*/  IMAD.WIDE.U32 R2, R9, 0x2, R2 ;  /* 0x0000000209027825 */ /* 0x001fca00078e0002 */
[----:B------:R0:W-:Y:S02]  /*1290*/  STG.E.U16 desc[UR4][R2.64], R11 ;  /* 0x0000000b02007986 */ /* 0x0001e4000c101504 */
.L_x_5272:
[----:B------:R-:W-:-:S13]  /*12a0*/  ISETP.GE.AND P0, PT, R13, R7, PT ;  /* 0x000000070d00720c */ /* 0x000fda0003f06270 */
[----:B------:R-:W-:Y:S05]  /*12b0*/  @P0 BRA `(.L_x_5274) ;  /* 0x0000000000300947 */ /* 0x000fea0003800000 */
[----:B0-----:R-:W0:Y:S01]  /*12c0*/  LDC.64 R2, c[0x0][0x230] ;  /* 0x00008c00ff027b82 */ /* 0x001e220000000a00 */
[----:B------:R-:W-:Y:S02]  /*12d0*/  IMAD.IADD R9, R6, 0x1, R13 ;  /* 0x0000000106097824 */ /* 0x000fe400078e020d */
[----:B------:R-:W-:Y:S02]  /*12e0*/  VIADD R13, R13, 0x80 ;  /* 0x000000800d0d7836 */ /* 0x000fe40000000000 */
[----:B0-----:R-:W-:-:S05]  /*12f0*/  IMAD.WIDE.U32 R2, R9, 0x2, R2 ;  /* 0x0000000209027825 */ /* 0x001fca00078e0002 */
[----:B-----5:R1:W-:Y:S02]  /*1300*/  STG.E.U16 desc[UR4][R2.64], R12 ;  /* 0x0000000c02007986 */ /* 0x0203e4000c101504 */
.L_x_5273:
[----:B------:R-:W-:-:S13]  /*1310*/  ISETP.GE.AND P0, PT, R13, R7, PT ;  /* 0x000000070d00720c */ /* 0x000fda0003f06270 */
[----:B------:R-:W-:Y:S05]  /*1320*/  @P0 BRA `(.L_x_5275) ;  /* 0x0000000000340947 */ /* 0x000fea0003800000 */
[----:B01----:R-:W0:Y:S01]  /*1330*/  LDC.64 R2, c[0x0][0x230] ;  /* 0x00008c00ff027b82 */ /* 0x003e220000000a00 */
[----:B------:R-:W-:Y:S01]  /*1340*/  IADD3 R9, R6, R13, RZ ;  /* 0x0000000d06097210 */ /* 0x000fe20007ffe0ff */
[----:B------:R-:W-:-:S04]  /*1350*/  VIADD R13, R13, 0x80 ;  /* 0x000000800d0d7836 */ /* 0x000fc80000000000 */
[----:B0-----:R-:W-:-:S05]  /*1360*/  IMAD.WIDE.U32 R2, R9, 0x2, R2 ;  /* 0x0000000209027825 */ /* 0x001fca00078e0002 */
[----:B------:R1:W-:Y:S02]  /*1370*/  STG.E.U16 desc[UR4][R2.64], R4 ;  /* 0x0000000402007986 */ /* 0x0003e4000c101504 */
.L_x_5274:
        /* <DEDUP_REMOVED lines=8> */
.L_x_5275:
[----:B------:R-:W-:Y:S05]  /*1400*/  BSYNC B1 ;  /* 0x0000000000017941 */ /* 0x000fea0003800000 */
.L_x_5271:
[----:B------:R-:W-:-:S13]  /*1410*/  ISETP.GE.AND P0, PT, R13, R7, PT ;  /* 0x000000070d00720c */ /* 0x000fda0003f06270 */
[----:B012---:R-:W0:Y:S01]  /*1420*/  @!P0 LDC.64 R2, c[0x0][0x230] ;  /* 0x00008c00ff028b82 */ /* 0x007e220000000a00 */
[----:B------:R-:W-:Y:S01]  /*1430*/  @!P0 IADD3 R9, R6, R13, RZ ;  /* 0x0000000d06098210 */ /* 0x000fe20007ffe0ff */
[----:B------:R-:W-:-:S04]  /*1440*/  @!P0 VIADD R13, R13, 0x80 ;  /* 0x000000800d0d8836 */ /* 0x000fc80000000000 */
[----:B0-----:R-:W-:-:S05]  /*1450*/  @!P0 IMAD.WIDE.U32 R2, R9, 0x2, R2 ;  /* 0x0000000209028825 */ /* 0x001fca00078e0002 */
[----:B------:R2:W-:Y:S02]  /*1460*/  @!P0 STG.E.U16 desc[UR4][R2.64], R8 ;  /* 0x0000000802008986 */ /* 0x0005e4000c101504 */
.L_x_5276:
[----:B------:R-:W-:Y:S05]  /*1470*/  BSYNC B0 ;  /* 0x0000000000007941 */ /* 0x000fea0003800000 */
.L_x_5270:
        /* <DEDUP_REMOVED lines=8> */
.L_x_5277:
        /* <DEDUP_REMOVED lines=16> */
.L_x_6643:


//--------------------- .text._ZN2at6native29vectorized_elementwise_kernelILi4EZZZNS0_66_GLOBAL__N__a0cfb035_28_ActivationHardswishKernel_cu_f5210f67_355216hardswish_kernelERNS_14TensorIteratorEENKUlvE_clEvENKUlvE1_clEvEUlN3c104HalfEE_St5arrayIPcLm2EEEEviT0_T1_ --------------------------
	.section	.text._ZN2at6native29vectorized_elementwise_kernelILi4EZZZNS0_66_GLOBAL__N__a0cfb035_28_ActivationHardswishKernel_cu_f5210f67_355216hardswish_kernelERNS_14TensorIteratorEENKUlvE_clEvENKUlvE1_clEvEUlN3c104HalfEE_St5arrayIPcLm2EEEEviT0_T1_,"ax",@progbits
	.align	128
        .global         _ZN2at6native29vectorized_elementwise_kernelILi4EZZZNS0_66_GLOBAL__N__a0cfb035_28_ActivationHardswishKernel_cu_f5210f67_355216hardswish_kernelERNS_14TensorIteratorEENKUlvE_clEvENKUlvE1_clEvEUlN3c104HalfEE_St5arrayIPcLm2EEEEviT0_T1_
        .type           _ZN2at6native29vectorized_elementwise_kernelILi4EZZZNS0_66_GLOBAL__N__a0cfb035_28_ActivationHardswishKernel_cu_f5210f67_355216hardswish_kernelERNS_14TensorIteratorEENKUlvE_clEvENKUlvE1_clEvEUlN3c104HalfEE_St5arrayIPcLm2EEEEviT0_T1_,@function
        .size           _ZN2at6native29vectorized_elementwise_kernelILi4EZZZNS0_66_GLOBAL__N__a0cfb035_28_ActivationHardswishKernel_cu_f5210f67_355216hardswish_kernelERNS_14TensorIteratorEENKUlvE_clEvENKUlvE1_clEvEUlN3c104HalfEE_St5arrayIPcLm2EEEEviT0_T1_,(.L_x_6644 - _ZN2at6native29vectorized_elementwise_kernelILi4EZZZNS0_66_GLOBAL__N__a0cfb035_28_ActivationHardswishKernel_cu_f5210f67_355216hardswish_kernelERNS_14TensorIteratorEENKUlvE_clEvENKUlvE1_clEvEUlN3c104HalfEE_St5arrayIPcLm2EEEEviT0_T1_)
        .other          _ZN2at6native29vectorized_elementwise_kernelILi4EZZZNS0_66_GLOBAL__N__a0cfb035_28_ActivationHardswishKernel_cu_f5210f67_355216hardswish_kernelERNS_14TensorIteratorEENKUlvE_clEvENKUlvE1_clEvEUlN3c104HalfEE_St5arrayIPcLm2EEEEviT0_T1_,@"STO_CUDA_ENTRY STV_DEFAULT"
_ZN2at6native29vectorized_elementwise_kernelILi4EZZZNS0_66_GLOBAL__N__a0cfb035_28_ActivationHardswishKernel_cu_f5210f67_355216hardswish_kernelERNS_14TensorIteratorEENKUlvE_clEvENKUlvE1_clEvEUlN3c104HalfEE_St5arrayIPcLm2EEEEviT0_T1_:
.text._ZN2at6native29vectorized_elementwise_kernelILi4EZZZNS0_66_GLOBAL__N__a0cfb035_28_ActivationHardswishKernel_cu_f5210f67_355216hardswish_kernelERNS_14TensorIteratorEENKUlvE_clEvENKUlvE1_clEvEUlN3c104HalfEE_St5arrayIPcLm2EEEEviT0_T1_:
        /* <DEDUP_REMOVED lines=16> */
[--C-:B--2---:R-:W-:Y:S02]  /*0100*/  HADD2.F32 R7, -RZ, R4.reuse.H0_H0 ;  /* 0x20000004ff077230 */ /* 0x104fe40000004100 */
[----:B------:R-:W-:Y:S02]  /*0110*/  HADD2.F32 R12, -RZ, R5.H0_H0 ;  /* 0x20000005ff0c7230 */ /* 0x000fe40000004100 */
[----:B------:R-:W-:Y:S02]  /*0120*/  HADD2.F32 R10, -RZ, R4.H1_H1 ;  /* 0x30000004ff0a7230 */ /* 0x000fe40000004100 */
[----:B------:R-:W-:Y:S01]  /*0130*/  FADD.FTZ R4, R7, 3 ;  /* 0x4040000007047421 */ /* 0x000fe20000010000 */
[----:B---3--:R-:W-:-:S02]  /*0140*/  HADD2.F32 R9, -RZ, R3.H0_H0 ;  /* 0x20000003ff097230 */ /* 0x008fc40000004100 */
[----:B------:R-:W-:Y:S01]  /*0150*/  FADD.FTZ R13, R12, 3 ;  /* 0x404000000c0d7421 */ /* 0x000fe20000010000 */
[----:B------:R-:W-:Y:S01]  /*0160*/  FADD.FTZ R11, R10, 3 ;  /* 0x404000000a0b7421 */ /* 0x000fe20000010000 */
[C---:B------:R-:W-:Y:S01]  /*0170*/  FSETP.GEU.FTZ.AND P0, PT, R4.reuse, UR6, PT ;  /* 0x0000000604007c0b */ /* 0x040fe2000bf1e000 */
[----:B------:R-:W-:Y:S02]  /*0180*/  FADD.FTZ R16, R9, 3 ;  /* 0x4040000009107421 */ /* 0x000fe40000010000 */
[----:B------:R-:W-:Y:S02]  /*0190*/  FSETP.GEU.FTZ.AND P2, PT, R13, UR6, PT ;  /* 0x000000060d007c0b */ /* 0x000fe4000bf5e000 */
[----:B------:R-:W-:Y:S02]  /*01a0*/  FSETP.GEU.FTZ.AND P1, PT, R11, UR6, PT ;  /* 0x000000060b007c0b */ /* 0x000fe4000bf3e000 */
[----:B------:R-:W-:Y:S02]  /*01b0*/  FSEL R4, R4, UR6, P0 ;  /* 0x0000000604047c08 */ /* 0x000fe40008000000 */
[----:B------:R-:W-:-:S02]  /*01c0*/  FSEL R13, R13, UR6, P2 ;  /* 0x000000060d0d7c08 */ /* 0x000fc40009000000 */
[----:B------:R-:W-:Y:S02]  /*01d0*/  FSEL R11, R11, UR6, P1 ;  /* 0x000000060b0b7c08 */ /* 0x000fe40008800000 */
[C---:B------:R-:W-:Y:S02]  /*01e0*/  FSETP.GT.FTZ.AND P0, PT, R4.reuse, UR7, PT ;  /* 0x0000000704007c0b */ /* 0x040fe4000bf14000 */
[----:B------:R-:W-:Y:S02]  /*01f0*/  FSETP.GT.FTZ.AND P2, PT, R13, UR7, PT ;  /* 0x000000070d007c0b */ /* 0x000fe4000bf54000 */
[----:B------:R-:W-:Y:S02]  /*0200*/  FSETP.GT.FTZ.AND P1, PT, R11, UR7, PT ;  /* 0x000000070b007c0b */ /* 0x000fe4000bf34000 */
[----:B------:R-:W-:Y:S02]  /*0210*/  FSEL R4, R4, UR7, !P0 ;  /* 0x0000000704047c08 */ /* 0x000fe4000c000000 */
[----:B------:R-:W-:-:S02]  /*0220*/  FSEL R13, R13, UR7, !P2 ;  /* 0x000000070d0d7c08 */ /* 0x000fc4000d000000 */
[----:B------:R-:W-:Y:S01]  /*0230*/  FSEL R11, R11, UR7, !P1 ;  /* 0x000000070b0b7c08 */ /* 0x000fe2000c800000 */
[----:B------:R-:W-:Y:S01]  /*0240*/  FMUL.FTZ R4, R7, R4 ;  /* 0x0000000407047220 */ /* 0x000fe20000410000 */
[----:B------:R-:W-:Y:S01]  /*0250*/  FSETP.GEU.FTZ.AND P3, PT, R16, UR6, PT ;  /* 0x0000000610007c0b */ /* 0x000fe2000bf7e000 */
[----:B------:R-:W-:Y:S01]  /*0260*/  FMUL.FTZ R8, R12, R13 ;  /* 0x0000000d0c087220 */ /* 0x000fe20000410000 */
[----:B------:R-:W-:Y:S02]  /*0270*/  HADD2.F32 R12, -RZ, R5.H1_H1 ;  /* 0x30000005ff0c7230 */ /* 0x000fe40000004100 */
[----:B------:R-:W-:Y:S01]  /*0280*/  FMUL.FTZ R7, R10, R11 ;  /* 0x0000000b0a077220 */ /* 0x000fe20000410000 */
[--C-:B------:R-:W-:Y:S01]  /*0290*/  HADD2.F32 R11, -RZ, R2.reuse.H0_H0 ;  /* 0x20000002ff0b7230 */ /* 0x100fe20000004100 */
[----:B------:R-:W-:Y:S01]  /*02a0*/  FSEL R16, R16, UR6, P3 ;  /* 0x0000000610107c08 */ /* 0x000fe20009800000 */
[----:B------:R-:W-:Y:S02]  /*02b0*/  HADD2.F32 R10, -RZ, R2.H1_H1 ;  /* 0x30000002ff0a7230 */ /* 0x000fe40000004100 */
[----:B------:R-:W-:Y:S01]  /*02c0*/  FADD.FTZ R13, R12, 3 ;  /* 0x404000000c0d7421 */ /* 0x000fe20000010000 */
[----:B------:R-:W-:-:S02]  /*02d0*/  HADD2.F32 R5, -RZ, R3.H1_H1 ;  /* 0x30000003ff057230 */ /* 0x000fc40000004100 */
[----:B------:R-:W-:Y:S01]  /*02e0*/  FADD.FTZ R14, R11, 3 ;  /* 0x404000000b0e7421 */ /* 0x000fe20000010000 */
[----:B------:R-:W0:Y:S01]  /*02f0*/  LDC.64 R2, c[0x0][0x230] ;  /* 0x00008c00ff027b82 */ /* 0x000e220000000a00 */
        /* <DEDUP_REMOVED lines=9> */
[----:B------:R-:W-:-:S02]  /*0390*/  FSEL R13, R13, UR6, P0 ;  /* 0x000000060d0d7c08 */ /* 0x000fc40008000000 */
[----:B------:R-:W-:Y:S02]  /*03a0*/  FSEL R14, R14, UR6, P1 ;  /* 0x000000060e0e7c08 */ /* 0x000fe40008800000 */
[----:B------:R-:W-:Y:S02]  /*03b0*/  FSEL R15, R15, UR6, P2 ;  /* 0x000000060f0f7c08 */ /* 0x000fe40009000000 */
[----:B------:R-:W-:Y:S02]  /*03c0*/  FSEL R17, R17, UR6, P4 ;  /* 0x0000000611117c08 */ /* 0x000fe4000a000000 */
[----:B------:R-:W-:Y:S02]  /*03d0*/  FSETP.GT.FTZ.AND P0, PT, R13, UR7, PT ;  /* 0x000000070d007c0b */ /* 0x000fe4000bf14000 */
[----:B------:R-:W-:Y:S02]  /*03e0*/  FSETP.GT.FTZ.AND P1, PT, R14, UR7, PT ;  /* 0x000000070e007c0b */ /* 0x000fe4000bf34000 */
[----:B------:R-:W-:-:S02]  /*03f0*/  FSETP.GT.FTZ.AND P2, PT, R15, UR7, PT ;  /* 0x000000070f007c0b */ /* 0x000fc4000bf54000 */
[----:B------:R-:W-:Y:S01]  /*0400*/  FSETP.GT.FTZ.AND P3, PT, R16, UR7, PT ;  /* 0x0000000710007c0b */ /* 0x000fe2000bf74000 */
[----:B0-----:R-:W-:Y:S01]  /*0410*/  IMAD.WIDE.U32 R2, R6, 0x2, R2 ;  /* 0x0000000206027825 */ /* 0x001fe200078e0002 */
[----:B------:R-:W-:Y:S02]  /*0420*/  FSETP.GT.FTZ.AND P4, PT, R17, UR7, PT ;  /* 0x0000000711007c0b */ /* 0x000fe4000bf94000 */
[----:B------:R-:W-:Y:S02]  /*0430*/  FSEL R13, R13, UR7, !P0 ;  /* 0x000000070d0d7c08 */ /* 0x000fe4000c000000 */
[----:B------:R-:W-:Y:S01]  /*0440*/  FSEL R14, R14, UR7, !P1 ;  /* 0x000000070e0e7c08 */ /* 0x000fe2000c800000 */
[----:B------:R-:W-:Y:S01]  /*0450*/  IMAD.WIDE R2, R0, 0x8, R2 ;  /* 0x0000000800027825 */ /* 0x000fe200078e0202 */
[----:B------:R-:W-:-:S03]  /*0460*/  FSEL R15, R15, UR7, !P2 ;  /* 0x000000070f0f7c08 */ /* 0x000fc6000d000000 */
        /* <DEDUP_REMOVED lines=11> */
[----:B------:R-:W-:Y:S01]  /*0520*/  F2FP.F16.F32.PACK_AB R12, R7, R4 ;  /* 0x00000004070c723e */ /* 0x000fe200000000ff */
[----:B------:R-:W-:Y:S01]  /*0530*/  FMUL.FTZ R5, R18, 0.16666667163372039795 ;  /* 0x3e2aaaab12057820 */ /* 0x000fe20000410000 */
[----:B------:R-:W-:-:S02]  /*0540*/  F2FP.F16.F32.PACK_AB R13, R13, R8 ;  /* 0x000000080d0d723e */ /* 0x000fc400000000ff */
[----:B------:R-:W-:Y:S02]  /*0550*/  F2FP.F16.F32.PACK_AB R4, R15, R14 ;  /* 0x0000000e0f04723e */ /* 0x000fe400000000ff */
[----:B------:R-:W-:Y:S01]  /*0560*/  F2FP.F16.F32.PACK_AB R5, R5, R16 ;  /* 0x000000100505723e */ /* 0x000fe200000000ff */
[----:B------:R-:W-:Y:S04]  /*0570*/  STG.E.64 desc[UR4][R2.64], R12 ;  /* 0x0000000c02007986 */ /* 0x000fe8000c101b04 */
[----:B------:R-:W-:Y:S01]  /*0580*/  STG.E.64 desc[UR4][R2.64+0x400], R4 ;  /* 0x0004000402007986 */ /* 0x000fe2000c101b04 */
[----:B------:R-:W-:Y:S05]  /*0590*/  EXIT ;  /* 0x000000000000794d */ /* 0x000fea0003800000 */
.L_x_5278:
        /* <DEDUP_REMOVED lines=82> */
.L_x_5280:
[----:B------:R-:W-:Y:S05]  /*0ac0*/  BSYNC B0 ;  /* 0x0000000000007941 */ /* 0x000fea0003800000 */
.L_x_5279:
        /* <DEDUP_REMOVED lines=15> */
.L_x_5282:
[----:B------:R-:W-:Y:S05]  /*0bc0*/  BSYNC B0 ;  /* 0x0000000000007941 */ /* 0x000fea0003800000 */
.L_x_5281:
        /* <DEDUP_REMOVED lines=16> */
.L_x_5284:
[----:B------:R-:W-:Y:S05]  /*0cd0*/  BSYNC B0 ;  /* 0x0000000000007941 */ /* 0x000fea0003800000 */
.L_x_5283:
        /* <DEDUP_REMOVED lines=13> */
.L_x_5286:
[----:B------:R-:W-:Y:S05]  /*0db0*/  BSYNC B0 ;  /* 0x0000000000007941 */ /* 0x000fea0003800000 */
.L_x_5285:
        /* <DEDUP_REMOVED lines=13> */
.L_x_5288:
[----:B------:R-:W-:Y:S05]  /*0e90*/  BSYNC B0 ;  /* 0x0000000000007941 */ /* 0x000fea0003800000 */
.L_x_5287:
        /* <DEDUP_REMOVED lines=13> */
.L_x_5290:
[----:B------:R-:W-:Y:S05]  /*0f70*/  BSYNC B0 ;  /* 0x0000000000007941 */ /* 0x000fea0003800000 */
.L_x_5289:
        /* <DEDUP_REMOVED lines=13> */
.L_x_5292:
[----:B------:R-:W-:Y:S05]  /*1050*/  BSYNC B0 ;  /* 0x0000000000007941 */ /* 0x000fea0003800000 */
.L_x_5291:
        /* <DEDUP_REMOVED lines=13> */
.L_x_5294:
[----:B------:R-:W-:Y:S05]  /*1130*/  BSYNC B0 ;  /* 0x0000000000007941 */ /* 0x000fea0003800000 */
.L_x_5293:
        /* <DEDUP_REMOVED lines=18> */
.L_x_5297:
[----:B------:R-:W-:-:S13]  /*1260*/  ISETP.GE.AND P0, PT, R13, R7, PT ;  /* 0x000000070d00720c */ /* 0x000fda0003f06270 */
[----:B------:R-:W-:Y:S05]  /*1270*/  @P0 BRA `(.L_x_5299) ;  /* 0x0000000000300947 */ /* 0x000fea0003800000 */
[----:B0-----:R-:W0:Y:S01]  /*1280*/  LDC.64 R2, c[0x0][0x230] ;  /* 0x00008c00ff027b82 */ /* 0x001e220000000a00 */
[----:B------:R-:W-:Y:S02]  /*1290*/  IMAD.IADD R9, R6, 0x1, R13 ;  /* 0x0000000106097824 */ /* 0x000fe400078e020d */
[----:B------:R-:W-:Y:S02]  /*12a0*/  VIADD R13, R13, 0x80 ;  /* 0x000000800d0d7836 */ /* 0x000fe40000000000 */
[----:B0-----:R-:W-:-:S05]  /*12b0*/  IMAD.WIDE.U32 R2, R9, 0x2, R2 ;  /* 0x0000000209027825 */ /* 0x001fca00078e0002 */
[----:B-----5:R1:W-:Y:S02]  /*12c0*/  STG.E.U16 desc[UR4][R2.64], R12 ;  /* 0x0000000c02007986 */ /* 0x0203e4000c101504 */
.L_x_5298:
[----:B------:R-:W-:-:S13]  /*12d0*/  ISETP.GE.AND P0, PT, R13, R7, PT ;  /* 0x000000070d00720c */ /* 0x000fda0003f06270 */
[----:B------:R-:W-:Y:S05]  /*12e0*/  @P0 BRA `(.L_x_5300) ;  /* 0x0000000000340947 */ /* 0x000fea0003800000 */
[----:B01----:R-:W0:Y:S01]  /*12f0*/  LDC.64 R2, c[0x0][0x230] ;  /* 0x00008c00ff027b82 */ /* 0x003e220000000a00 */
[----:B------:R-:W-:Y:S01]  /*1300*/  IADD3 R9, R6, R13, RZ ;  /* 0x0000000d06097210 */ /* 0x000fe20007ffe0ff */
[----:B------:R-:W-:-:S04]  /*1310*/  VIADD R13, R13, 0x80 ;  /* 0x000000800d0d7836 */ /* 0x000fc80000000000 */
[----:B0-----:R-:W-:-:S05]  /*1320*/  IMAD.WIDE.U32 R2, R9, 0x2, R2 ;  /* 0x0000000209027825 */ /* 0x001fca00078e0002 */
[----:B------:R1:W-:Y:S02]  /*1330*/  STG.E.U16 desc[UR4][R2.64], R4 ;  /* 0x0000000402007986 */ /* 0x0003e4000c101504 */
.L_x_5299:
        /* <DEDUP_REMOVED lines=8> */
.L_x_5300:
[----:B------:R-:W-:Y:S05]  /*13c0*/  BSYNC B1 ;  /* 0x0000000000017941 */ /* 0x000fea0003800000 */
.L_x_5296:
[----:B------:R-:W-:-:S13]  /*13d0*/  ISETP.GE.AND P0, PT, R13, R7, PT ;  /* 0x000000070d00720c */ /* 0x000fda0003f06270 */
[----:B012---:R-:W0:Y:S01]  /*13e0*/  @!P0 LDC.64 R2, c[0x0][0x230] ;  /* 0x00008c00ff028b82 */ /* 0x007e220000000a00 */
[----:B------:R-:W-:Y:S01]  /*13f0*/  @!P0 IADD3 R9, R6, R13, RZ ;  /* 0x0000000d06098210 */ /* 0x000fe20007ffe0ff */
[----:B------:R-:W-:-:S04]  /*1400*/  @!P0 VIADD R13, R13, 0x80 ;  /* 0x000000800d0d8836 */ /* 0x000fc80000000000 */
[----:B0-----:R-:W-:-:S05]  /*1410*/  @!P0 IMAD.WIDE.U32 R2, R9, 0x2, R2 ;  /* 0x0000000209028825 */ /* 0x001fca00078e0002 */
[----:B------:R2:W-:Y:S02]  /*1420*/  @!P0 STG.E.U16 desc[UR4][R2.64], R8 ;  /* 0x0000000802008986 */ /* 0x0005e4000c101504 */
.L_x_5301:
[----:B------:R-:W-:Y:S05]  /*1430*/  BSYNC B0 ;  /* 0x0000000000007941 */ /* 0x000fea0003800000 */
.L_x_5295:
        /* <DEDUP_REMOVED lines=8> */
.L_x_5302:
        /* <DEDUP_REMOVED lines=12> */
.L_x_6644:


//--------------------- .text._ZN2at6native29vectorized_elementwise_kernelILi8EZZZNS0_66_GLOBAL__N__a0cfb035_28_ActivationHardswishKernel_cu_f5210f67_355216hardswish_kernelERNS_14TensorIteratorEENKUlvE_clEvENKUlvE1_clEvEUlN3c104HalfEE_St5arrayIPcLm2EEEEviT0_T1_ --------------------------
	.section	.text._ZN2at6native29vectorized_elementwise_kernelILi8EZZZNS0_66_GLOBAL__N__a0cfb035_28_ActivationHardswishKernel_cu_f5210f67_355216hardswish_kernelERNS_14TensorIteratorEENKUlvE_clEvENKUlvE1_clEvEUlN3c104HalfEE_St5arrayIPcLm2EEEEviT0_T1_,"ax",@progbits
	.align	128
        .global         _ZN2at6native29vectorized_elementwise_kernelILi8EZZZNS0_66_GLOBAL__N__a0cfb035_28_ActivationHardswishKernel_cu_f5210f67_355216hardswish_kernelERNS_14TensorIteratorEENKUlvE_clEvENKUlvE1_clEvEUlN3c104HalfEE_St5arrayIPcLm2EEEEviT0_T1_
        .type           _ZN2at6native29vectorized_elementwise_kernelILi8EZZZNS0_66_GLOBAL__N__a0cfb035_28_ActivationHardswishKernel_cu_f5210f67_355216hardswish_kernelERNS_14TensorIteratorEENKUlvE_clEvENKUlvE1_clEvEUlN3c104HalfEE_St5arrayIPcLm2EEEEviT0_T1_,@function
        .size           _ZN2at6native29vectorized_elementwise_kernelILi8EZZZNS0_66_GLOBAL__N__a0cfb035_28_ActivationHardswishKernel_cu_f5210f67_355216hardswish_kernelERNS_14TensorIteratorEENKUlvE_clEvENKUlvE1_clEvEUlN3c104HalfEE_St5arrayIPcLm2EEEEviT0_T1_,(.L_x_6645 - _ZN2at6native29vectorized_elementwise_kernelILi8EZZZNS0_66_GLOBAL__N__a0cfb035_28_ActivationHardswishKernel_cu_f5210f67_355216hardswish_kernelERNS_14TensorIteratorEENKUlvE_clEvENKUlvE1_clEvEUlN3c104HalfEE_St5arrayIPcLm2EEEEviT0_T1_)
        .other          _ZN2at6native29vectorized_elementwise_kernelILi8EZZZNS0_66_GLOBAL__N__a0cfb035_28_ActivationHardswishKernel_cu_f5210f67_355216hardswish_kernelERNS_14TensorIteratorEENKUlvE_clEvENKUlvE1_clEvEUlN3c104HalfEE_St5arrayIPcLm2EEEEviT0_T1_,@"STO_CUDA_ENTRY STV_DEFAULT"
_ZN2at6native29vectorized_elementwise_kernelILi8EZZZNS0_66_GLOBAL__N__a0cfb035_28_ActivationHardswishKernel_cu_f5210f67_355216hardswish_kernelERNS_14TensorIteratorEENKUlvE_clEvENKUlvE1_clEvEUlN3c104HalfEE_St5arrayIPcLm2EEEEviT0_T1_:
.text._ZN2at6native29vectorized_elementwise_kernelILi8EZZZNS0_66_GLOBAL__N__a0cfb035_28_ActivationHardswishKernel_cu_f5210f67_355216hardswish_kernelERNS_14TensorIteratorEENKUlvE_clEvENKUlvE1_clEvEUlN3c104HalfEE_St5arrayIPcLm2EEEEviT0_T1_:
        /* <DEDUP_REMOVED lines=15> */
[--C-:B--2---:R-:W-:Y:S02]  /*00f0*/  HADD2.F32 R7, -RZ, R8.reuse.H0_H0 ;  /* 0x20000008ff077230 */ /* 0x104fe40000004100 */
[--C-:B------:R-:W-:Y:S02]  /*0100*/  HADD2.F32 R12, -RZ, R9.reuse.H0_H0 ;  /* 0x20000009ff0c7230 */ /* 0x100fe40000004100 */
[----:B------:R-:W-:Y:S02]  /*0110*/  HADD2.F32 R8, -RZ, R8.H1_H1 ;  /* 0x30000008ff087230 */ /* 0x000fe40000004100 */
[----:B------:R-:W-:Y:S01]  /*0120*/  FADD.FTZ R4, R7, 3 ;  /* 0x4040000007047421 */ /* 0x000fe20000010000 */
[----:B------:R-:W-:Y:S02]  /*0130*/  HADD2.F32 R9, -RZ, R9.H1_H1 ;  /* 0x30000009ff097230 */ /* 0x000fe40000004100 */
[----:B------:R-:W-:Y:S01]  /*0140*/  FADD.FTZ R13, R12, 3 ;  /* 0x404000000c0d7421 */ /* 0x000fe20000010000 */
[----:B------:R-:W-:Y:S01]  /*0150*/  FADD.FTZ R5, R8, 3 ;  /* 0x4040000008057421 */ /* 0x000fe20000010000 */
[----:B------:R-:W-:-:S03]  /*0160*/  FSETP.GEU.FTZ.AND P0, PT, R4, UR6, PT ;  /* 0x0000000604007c0b */ /* 0x000fc6000bf1e000 */
[----:B------:R-:W-:Y:S02]  /*0170*/  FSETP.GEU.FTZ.AND P2, PT, R13, UR6, PT ;  /* 0x000000060d007c0b */ /* 0x000fe4000bf5e000 */
[----:B------:R-:W-:Y:S02]  /*0180*/  FSETP.GEU.FTZ.AND P1, PT, R5, UR6, PT ;  /* 0x0000000605007c0b */ /* 0x000fe4000bf3e000 */
[----:B------:R-:W-:Y:S02]  /*0190*/  FSEL R13, R13, UR6, P2 ;  /* 0x000000060d0d7c08 */ /* 0x000fe40009000000 */
[----:B------:R-:W-:Y:S02]  /*01a0*/  FSEL R5, R5, UR6, P1 ;  /* 0x0000000605057c08 */ /* 0x000fe40008800000 */
[----:B------:R-:W-:Y:S01]  /*01b0*/  FSEL R2, R4, UR6, P0 ;  /* 0x0000000604027c08 */ /* 0x000fe20008000000 */
[--C-:B------:R-:W-:Y:S01]  /*01c0*/  HADD2.F32 R4, -RZ, R10.reuse.H0_H0 ;  /* 0x2000000aff047230 */ /* 0x100fe20000004100 */
[----:B------:R-:W-:Y:S01]  /*01d0*/  FSETP.GT.FTZ.AND P2, PT, R13, UR7, PT ;  /* 0x000000070d007c0b */ /* 0x000fe2000bf54000 */
[----:B------:R-:W-:Y:S01]  /*01e0*/  HADD2.F32 R10, -RZ, R10.H1_H1 ;  /* 0x3000000aff0a7230 */ /* 0x000fe20000004100 */
[----:B------:R-:W-:-:S02]  /*01f0*/  FSETP.GT.FTZ.AND P1, PT, R5, UR7, PT ;  /* 0x0000000705007c0b */ /* 0x000fc4000bf34000 */
[----:B------:R-:W-:Y:S01]  /*0200*/  FSETP.GT.FTZ.AND P0, PT, R2, UR7, PT ;  /* 0x0000000702007c0b */ /* 0x000fe2000bf14000 */
[----:B------:R-:W-:Y:S01]  /*0210*/  FADD.FTZ R14, R4, 3 ;  /* 0x40400000040e7421 */ /* 0x000fe20000010000 */
[----:B------:R-:W-:Y:S01]  /*0220*/  FSEL R13, R13, UR7, !P2 ;  /* 0x000000070d0d7c08 */ /* 0x000fe2000d000000 */
[----:B------:R-:W-:Y:S01]  /*0230*/  FADD.FTZ R16, R10, 3 ;  /* 0x404000000a107421 */ /* 0x000fe20000010000 */
[----:B------:R-:W-:Y:S01]  /*0240*/  FSEL R3, R5, UR7, !P1 ;  /* 0x0000000705037c08 */ /* 0x000fe2000c800000 */
[--C-:B------:R-:W-:Y:S01]  /*0250*/  HADD2.F32 R5, -RZ, R11.reuse.H0_H0 ;  /* 0x2000000bff057230 */ /* 0x100fe20000004100 */
[----:B------:R-:W-:Y:S01]  /*0260*/  FSEL R2, R2, UR7, !P0 ;  /* 0x0000000702027c08 */ /* 0x000fe2000c000000 */
[----:B------:R-:W-:Y:S02]  /*0270*/  HADD2.F32 R11, -RZ, R11.H1_H1 ;  /* 0x3000000bff0b7230 */ /* 0x000fe40000004100 */
[----:B------:R-:W-:Y:S01]  /*0280*/  FMUL.FTZ R12, R12, R13 ;  /* 0x0000000d0c0c7220 */ /* 0x000fe20000410000 */
[----:B------:R-:W-:Y:S01]  /*0290*/  FADD.FTZ R13, R9, 3 ;  /* 0x40400000090d7421 */ /* 0x000fe20000010000 */
[----:B------:R-:W-:Y:S01]  /*02a0*/  FMUL.FTZ R8, R8, R3 ;  /* 0x0000000308087220 */ /* 0x000fe20000410000 */
[----:B------:R-:W-:Y:S01]  /*02b0*/  FMUL.FTZ R7, R7, R2 ;  /* 0x0000000207077220 */ /* 0x000fe20000410000 */
[----:B------:R-:W-:Y:S01]  /*02c0*/  FADD.FTZ R17, R5, 3 ;  /* 0x4040000005117421 */ /* 0x000fe20000010000 */
[----:B------:R-:W-:Y:S01]  /*02d0*/  FADD.FTZ R18, R11, 3 ;  /* 0x404000000b127421 */ /* 0x000fe20000010000 */
[----:B------:R-:W0:Y:S01]  /*02e0*/  LDC.64 R2, c[0x0][0x230] ;  /* 0x00008c00ff027b82 */ /* 0x000e220000000a00 */
[----:B------:R-:W-:Y:S01]  /*02f0*/  FSETP.GEU.FTZ.AND P0, PT, R13, UR6, PT ;  /* 0x000000060d007c0b */ /* 0x000fe2000bf1e000 */
[----:B------:R-:W-:Y:S01]  /*0300*/  FMUL.FTZ R12, R12, 0.16666667163372039795 ;  /* 0x3e2aaaab0c0c7820 */ /* 0x000fe20000410000 */
[----:B------:R-:W-:-:S02]  /*0310*/  FSETP.GEU.FTZ.AND P2, PT, R16, UR6, PT ;  /* 0x0000000610007c0b */ /* 0x000fc4000bf5e000 */
[----:B------:R-:W-:Y:S02]  /*0320*/  FSETP.GEU.FTZ.AND P1, PT, R14, UR6, PT ;  /* 0x000000060e007c0b */ /* 0x000fe4000bf3e000 */
[----:B------:R-:W-:Y:S02]  /*0330*/  FSETP.GEU.FTZ.AND P3, PT, R17, UR6, PT ;  /* 0x0000000611007c0b */ /* 0x000fe4000bf7e000 */
[----:B------:R-:W-:Y:S02]  /*0340*/  FSETP.GEU.FTZ.AND P4, PT, R18, UR6, PT ;  /* 0x0000000612007c0b */ /* 0x000fe4000bf9e000 */
[----:B------:R-:W-:Y:S02]  /*0350*/  FSEL R13, R13, UR6, P0 ;  /* 0x000000060d0d7c08 */ /* 0x000fe40008000000 */
[----:B------:R-:W-:Y:S02]  /*0360*/  FSEL R16, R16, UR6, P2 ;  /* 0x0000000610107c08 */ /* 0x000fe40009000000 */
[----:B------:R-:W-:-:S02]  /*0370*/  FSEL R15, R14, UR6, P1 ;  /* 0x000000060e0f7c08 */ /* 0x000fc40008800000 */
[----:B------:R-:W-:Y:S02]  /*0380*/  FSEL R17, R17, UR6, P3 ;  /* 0x0000000611117c08 */ /* 0x000fe40009800000 */
[----:B------:R-:W-:Y:S02]  /*0390*/  FSEL R18, R18, UR6, P4 ;  /* 0x0000000612127c08 */ /* 0x000fe4000a000000 */
[----:B------:R-:W-:Y:S02]  /*03a0*/  FSETP.GT.FTZ.AND P0, PT, R13, UR7, PT ;  /* 0x000000070d007c0b */ /* 0x000fe4000bf14000 */
[----:B------:R-:W-:Y:S01]  /*03b0*/  FSETP.GT.FTZ.AND P2, PT, R16, UR7, PT ;  /* 0x0000000710007c0b */ /* 0x000fe2000bf54000 */
[----:B0-----:R-:W-:Y:S01]  /*03c0*/  IMAD.WIDE.U32 R2, R6, 0x2, R2 ;  /* 0x0000000206027825 */ /* 0x001fe200078e0002 */
[----:B------:R-:W-:Y:S02]  /*03d0*/  FSETP.GT.FTZ.AND P1, PT, R15, UR7, PT ;  /* 0x000000070f007c0b */ /* 0x000fe4000bf34000 */
[----:B------:R-:W-:-:S02]  /*03e0*/  FSETP.GT.FTZ.AND P3, PT, R17, UR7, PT ;  /* 0x0000000711007c0b */ /* 0x000fc4000bf74000 */
        /* <DEDUP_REMOVED lines=18> */
[----:B------:R-:W-:Y:S01]  /*0510*/  FMUL.FTZ R9, R18, 0.16666667163372039795 ;  /* 0x3e2aaaab12097820 */ /* 0x000fe20000410000 */
[----:B------:R-:W-:-:S02]  /*0520*/  F2FP.F16.F32.PACK_AB R4, R5, R4 ;  /* 0x000000040504723e */ /* 0x000fc400000000ff */
[----:B------:R-:W-:Y:S02]  /*0530*/  F2FP.F16.F32.PACK_AB R5, R7, R12 ;  /* 0x0000000c0705723e */ /* 0x000fe400000000ff */
[----:B------:R-:W-:Y:S02]  /*0540*/  F2FP.F16.F32.PACK_AB R6, R13, R6 ;  /* 0x000000060d06723e */ /* 0x000fe400000000ff */
[----:B------:R-:W-:-:S05]  /*0550*/  F2FP.F16.F32.PACK_AB R7, R9, R16 ;  /* 0x000000100907723e */ /* 0x000fca00000000ff */
[----:B------:R-:W-:Y:S01]  /*0560*/  STG.E.128 desc[UR4][R2.64], R4 ;  /* 0x0000000402007986 */ /* 0x000fe2000c101d04 */
[----:B------:R-:W-:Y:S05]  /*0570*/  EXIT ;  /* 0x000000000000794d */ /* 0x000fea0003800000 */
.L_x_5303:
        /* <DEDUP_REMOVED lines=82> */
.L_x_5305:
[----:B------:R-:W-:Y:S05]  /*0aa0*/  BSYNC B0 ;  /* 0x0000000000007941 */ /* 0x000fea0003800000 */
.L_x_5304:
        /* <DEDUP_REMOVED lines=15> */
.L_x_5307:
[----:B------:R-:W-:Y:S05]  /*0ba0*/  BSYNC B0 ;  /* 0x0000000000007941 */ /* 0x000fea0003800000 */
.L_x_5306:
        /* <DEDUP_REMOVED lines=16> */
.L_x_5309:
[----:B------:R-:W-:Y:S05]  /*0cb0*/  BSYNC B0 ;  /* 0x0000000000007941 */ /* 0x000fea0003800000 */
.L_x_5308:
        /* <DEDUP_REMOVED lines=13> */
.L_x_5311:
[----:B------:R-:W-:Y:S05]  /*0d90*/  BSYNC B0 ;  /* 0x0000000000007941 */ /* 0x000fea0003800000 */
.L_x_5310:
        /* <DEDUP_REMOVED lines=13> */
.L_x_5313:
[----:B------:R-:W-:Y:S05]  /*0e70*/  BSYNC B0 ;  /* 0x0000000000007941 */ /* 0x000fea0003800000 */
.L_x_5312:
        /* <DEDUP_REMOVED lines=13> */
.L_x_5315:
[----:B------:R-:W-:Y:S05]  /*0f50*/  BSYNC B0 ;  /* 0x0000000000007941 */ /* 0x000fea0003800000 */
.L_x_5314:
        /* <DEDUP_REMOVED lines=13> */
.L_x_5317:
[----:B------:R-:W-:Y:S05]  /*1030*/  BSYNC B0 ;  /* 0x0000000000007941 */ /* 0x000fea0003800000 */
.L_x_5316:
        /* <DEDUP_REMOVED lines=13> */
.L_x_5319:
[----:B------:R-:W-:Y:S05]  /*1110*/  BSYNC B0 ;  /* 0x0000000000007941 */ /* 0x000fea0003800000 */
.L_x_5318:
        /* <DEDUP_REMOVED lines=18> */
.L_x_5322:
[----:B------:R-:W-:-:S13]  /*1240*/  ISETP.GE.AND P0, PT, R13, R7, PT ;  /* 0x000000070d00720c */ /* 0x000fda0003f06270 */
[----:B------:R-:W-:Y:S05]  /*1250*/  @P0 BRA `(.L_x_5324) ;  /* 0x0000000000300947 */ /* 0x000fea0003800000 */
[----:B0-----:R-:W0:Y:S01]  /*1260*/  LDC.64 R2, c[0x0][0x230] ;  /* 0x00008c00ff027b82 */ /* 0x001e220000000a00 */
[----:B------:R-:W-:Y:S02]  /*1270*/  IMAD.IADD R9, R6, 0x1, R13 ;  /* 0x0000000106097824 */ /* 0x000fe400078e020d */
[----:B------:R-:W-:Y:S02]  /*1280*/  VIADD R13, R13, 0x80 ;  /* 0x000000800d0d7836 */ /* 0x000fe40000000000 */
[----:B0-----:R-:W-:-:S05]  /*1290*/  IMAD.WIDE.U32 R2, R9, 0x2, R2 ;  /* 0x0000000209027825 */ /* 0x001fca00078e0002 */
[----:B-----5:R1:W-:Y:S02]  /*12a0*/  STG.E.U16 desc[UR4][R2.64], R12 ;  /* 0x0000000c02007986 */ /* 0x0203e4000c101504 */
.L_x_5323:
[----:B------:R-:W-:-:S13]  /*12b0*/  ISETP.GE.AND P0, PT, R13, R7, PT ;  /* 0x000000070d00720c */ /* 0x000fda0003f06270 */
[----:B------:R-:W-:Y:S05]  /*12c0*/  @P0 BRA `(.L_x_5325) ;  /* 0x0000000000340947 */ /* 0x000fea0003800000 */
[----:B01----:R-:W0:Y:S01]  /*12d0*/  LDC.64 R2, c[0x0][0x230] ;  /* 0x00008c00ff027b82 */ /* 0x003e220000000a00 */
[----:B------:R-:W-:Y:S01]  /*12e0*/  IADD3 R9, R6, R13, RZ ;  /* 0x0000000d06097210 */ /* 0x000fe20007ffe0ff */
[----:B------:R-:W-:-:S04]  /*12f0*/  VIADD R13, R13, 0x80 ;  /* 0x000000800d0d7836 */ /* 0x000fc80000000000 */
[----:B0-----:R-:W-:-:S05]  /*1300*/  IMAD.WIDE.U32 R2, R9, 0x2, R2 ;  /* 0x0000000209027825 */ /* 0x001fca00078e0002 */
[----:B------:R1:W-:Y:S02]  /*1310*/  STG.E.U16 desc[UR4][R2.64], R4 ;  /* 0x0000000402007986 */ /* 0x0003e4000c101504 */
.L_x_5324:
        /* <DEDUP_REMOVED lines=8> */
.L_x_5325:
[----:B------:R-:W-:Y:S05]  /*13a0*/  BSYNC B1 ;  /* 0x0000000000017941 */ /* 0x000fea0003800000 */
.L_x_5321:
[----:B------:R-:W-:-:S13]  /*13b0*/  ISETP.GE.AND P0, PT, R13, R7, PT ;  /* 0x000000070d00720c */ /* 0x000fda0003f06270 */
[----:B012---:R-:W0:Y:S01]  /*13c0*/  @!P0 LDC.64 R2, c[0x0][0x230] ;  /* 0x00008c00ff028b82 */ /* 0x007e220000000a00 */
[----:B------:R-:W-:Y:S01]  /*13d0*/  @!P0 IADD3 R9, R6, R13, RZ ;  /* 0x0000000d06098210 */ /* 0x000fe20007ffe0ff */
[----:B------:R-:W-:-:S04]  /*13e0*/  @!P0 VIADD R13, R13, 0x80 ;  /* 0x000000800d0d8836 */ /* 0x000fc80000000000 */
[----:B0-----:R-:W-:-:S05]  /*13f0*/  @!P0 IMAD.WIDE.U32 R2, R9, 0x2, R2 ;  /* 0x0000000209028825 */ /* 0x001fca00078e0002 */
[----:B------:R2:W-:Y:S02]  /*1400*/  @!P0 STG.E.U16 desc[UR4][R2.64], R8 ;  /* 0x0000000802008986 */ /* 0x0005e4000c101504 */
.L_x_5326:
[----:B------:R-:W-:Y:S05]  /*1410*/  BSYNC B0 ;  /* 0x0000000000007941 */ /* 0x000fea0003800000 */
.L_x_5320:
        /* <DEDUP_REMOVED lines=8> */
.L_x_5327:
        /* <DEDUP_REMOVED lines=14> */
.L_x_6645:


//--------------------- .text._ZN2at6native18elementwise_kernelILi128ELi4EZNS0_15gpu_kernel_implIZZZNS0_66_GLOBAL__N__a0cfb035_28_ActivationHardswishKernel_cu_f5210f67_355216hardswish_kernelERNS_14TensorIteratorEENKUlvE_clEvENKUlvE0_clEvEUlfE_EEvRNS_18TensorIteratorBaseERKT_EUliE_EEviT1_ --------------------------
	.section	.text._ZN2at6native18elementwise_kernelILi128ELi4EZNS0_15gpu_kernel_implIZZZNS0_66_GLOBAL__N__a0cfb035_28_ActivationHardswishKernel_cu_f5210f67_355216hardswish_kernelERNS_14TensorIteratorEENKUlvE_clEvENKUlvE0_clEvEUlfE_EEvRNS_18TensorIteratorBaseERKT_EUliE_EEviT1_,"ax",@progbits
	.align	128
        .global         _ZN2at6native18elementwise_kernelILi128ELi4EZNS0_15gpu_kernel_implIZZZNS0_66_GLOBAL__N__a0cfb035_28_ActivationHardswishKernel_cu_f5210f67_355216hardswish_kernelERNS_14TensorIteratorEENKUlvE_clEvENKUlvE0_clEvEUlfE_EEvRNS_18TensorIteratorBaseERKT_EUliE_EEviT1_
        .type           _ZN2at6native18elementwise_kernelILi128ELi4EZNS0_15gpu_kernel_implIZZZNS0_66_GLOBAL__N__a0cfb035_28_ActivationHardswishKernel_cu_f5210f67_355216hardswish_kernelERNS_14TensorIteratorEENKUlvE_clEvENKUlvE0_clEvEUlfE_EEvRNS_18TensorIteratorBaseERKT_EUliE_EEviT1_,@function
        .size           _ZN2at6native18elementwise_kernelILi128ELi4EZNS0_15gpu_kernel_implIZZZNS0_66_GLOBAL__N__a0cfb035_28_ActivationHardswishKernel_cu_f5210f67_355216hardswish_kernelERNS_14TensorIteratorEENKUlvE_clEvENKUlvE0_clEvEUlfE_EEvRNS_18TensorIteratorBaseERKT_EUliE_EEviT1_,(.L_x_6646 - _ZN2at6native18elementwise_kernelILi128ELi4EZNS0_15gpu_kernel_implIZZZNS0_66_GLOBAL__N__a0cfb035_28_ActivationHardswishKernel_cu_f5210f67_355216hardswish_kernelERNS_14TensorIteratorEENKUlvE_clEvENKUlvE0_clEvEUlfE_EEvRNS_18TensorIteratorBaseERKT_EUliE_EEviT1_)
        .other          _ZN2at6native18elementwise_kernelILi128ELi4EZNS0_15gpu_kernel_implIZZZNS0_66_GLOBAL__N__a0cfb035_28_ActivationHardswishKernel_cu_f5210f67_355216hardswish_kernelERNS_14TensorIteratorEENKUlvE_clEvENKUlvE0_clEvEUlfE_EEvRNS_18TensorIteratorBaseERKT_EUliE_EEviT1_,@"STO_CUDA_ENTRY STV_DEFAULT"
_ZN2at6native18elementwise_kernelILi128ELi4EZNS0_15gpu_kernel_implIZZZNS0_66_GLOBAL__N__a0cfb035_28_ActivationHardswishKernel_cu_f5210f67_355216hardswish_kernelERNS_14TensorIteratorEENKUlvE_clEvENKUlvE0_clEvEUlfE_EEvRNS_18TensorIteratorBaseERKT_EUliE_EEviT1_:
.text._ZN2at6native18elementwise_kernelILi128ELi4EZNS0_15gpu_kernel_implIZZZNS0_66_GLOBAL__N__a0cfb035_28_ActivationHardswishKernel_cu_f5210f67_355216hardswish_kernelERNS_14TensorIteratorEENKUlvE_clEvENKUlvE0_clEvEUlfE_EEvRNS_18TensorIteratorBaseERKT_EUliE_EEviT1_:
        /* <DEDUP_REMOVED lines=32> */
[----:B------:R-:W-:-:S05]  /*0200*/  SHF.R.U32.HI R5, RZ, UR5, R4 ;  /* 0x00000005ff057c19 */ /* 0x000fca0008011604 */
[----:B------:R-:W-:-:S04]  /*0210*/  IMAD.MOV R2, RZ, RZ, -R5 ;  /* 0x000000ffff027224 */ /* 0x000fc800078e0a05 */
[----:B------:R-:W-:Y:S01]  /*0220*/  IMAD R3, R2, UR6, R3 ;  /* 0x0000000602037c24 */ /* 0x000fe2000f8e0203 */
[----:B------:R-:W-:-:S03]  /*0230*/  ULDC.64 UR6, c[0x0][0x350] ;  /* 0x0000d40000067ab9 */ /* 0x000fc60000000a00 */
[C---:B------:R-:W-:Y:S02]  /*0240*/  IMAD R16, R3.reuse, UR6, RZ ;  /* 0x0000000603107c24 */ /* 0x040fe4000f8e02ff */
[----:B------:R-:W-:Y:S02]  /*0250*/  IMAD R0, R3, UR7, R0 ;  /* 0x0000000703007c24 */ /* 0x000fe4000f8e0200 */
        /* <DEDUP_REMOVED lines=276> */
.L_x_5330:
        /* <DEDUP_REMOVED lines=22> */
.L_x_5335:
[----:B------:R-:W2:Y:S02]  /*1500*/  LDG.E.U8 R0, desc[UR36][R2.64] ;  /* 0x0000002402007981 */ /* 0x000ea4000c1e1100 */
[----:B--2---:R-:W-:Y:S01]  /*1510*/  I2FP.F32.U32 R0, R0 ;  /* 0x0000000000007245 */ /* 0x004fe20000201000 */
[----:B------:R-:W-:Y:S06]  /*1520*/  BRA `(.L_x_5337) ;  /* 0x0000000c002c7947 */ /* 0x000fec0003800000 */
.L_x_5334:
        /* <DEDUP_REMOVED lines=9> */
.L_x_5339:
[----:B------:R-:W2:Y:S02]  /*15c0*/  LDG.E R0, desc[UR36][R2.64] ;  /* 0x0000002402007981 */ /* 0x000ea4000c1e1900 */
[----:B--2---:R-:W-:Y:S01]  /*15d0*/  I2FP.F32.S32 R0, R0 ;  /* 0x0000000000007245 */ /* 0x004fe20000201400 */
[----:B------:R-:W-:Y:S06]  /*15e0*/  BRA `(.L_x_5337) ;  /* 0x0000000800fc7947 */ /* 0x000fec0003800000 */
.L_x_5338:
[----:B------:R-:W2:Y:S02]  /*15f0*/  LDG.E.U16 R0, desc[UR36][R2.64] ;  /* 0x0000002402007981 */ /* 0x000ea4000c1e1500 */
[----:B--2---:R-:W0:Y:S01]  /*1600*/  I2F.S16 R0, R0 ;  /* 0x0000000000007306 */ /* 0x004e220000101400 */
[----:B------:R-:W-:Y:S05]  /*1610*/  BRA `(.L_x_5337) ;  /* 0x0000000800f07947 */ /* 0x000fea0003800000 */
.L_x_5333:
        /* <DEDUP_REMOVED lines=8> */
.L_x_5341:
[----:B------:R-:W2:Y:S02]  /*16a0*/  LDG.E.U16 R0, desc[UR36][R2.64] ;  /* 0x0000002402007981 */ /* 0x000ea4000c1e1500 */
[----:B--2---:R-:W-:Y:S01]  /*16b0*/  HADD2.F32 R0, -RZ, R0.H0_H0 ;  /* 0x20000000ff007230 */ /* 0x004fe20000004100 */
[----:B------:R-:W-:Y:S06]  /*16c0*/  BRA `(.L_x_5337) ;  /* 0x0000000800c47947 */ /* 0x000fec0003800000 */
.L_x_5340:
        /* <DEDUP_REMOVED lines=8> */
.L_x_5343:
[----:B------:R-:W2:Y:S02]  /*1750*/  LDG.E.U16 R0, desc[UR36][R2.64] ;  /* 0x0000002402007981 */ /* 0x000ea4000c1e1500 */
[----:B--2---:R-:W-:Y:S01]  /*1760*/  HADD2.F32 R0, -RZ, R0.H0_H0 ;  /* 0x20000000ff007230 */ /* 0x004fe20000004100 */
[----:B------:R-:W-:Y:S06]  /*1770*/  BRA `(.L_x_5337) ;  /* 0x0000000800987947 */ /* 0x000fec0003800000 */
.L_x_5342:
[----:B------:R-:W2:Y:S01]  /*1780*/  LDG.E.64 R2, desc[UR36][R2.64] ;  /* 0x0000002402027981 */ /* 0x000ea2000c1e1b00 */
[----:B------:R-:W-:Y:S01]  /*1790*/  UMOV UR4, 0xf0000000 ;  /* 0xf000000000047882 */ /* 0x000fe20000000000 */
[----:B------:R-:W-:Y:S01]  /*17a0*/  UMOV UR5, 0x380fffff ;  /* 0x380fffff00057882 */ /* 0x000fe20000000000 */
[----:B--2---:R-:W0:Y:S01]  /*17b0*/  F2F.F32.F64 R0, R2 ;  /* 0x0000000200007310 */ /* 0x004e220000301000 */
[----:B------:R-:W-:-:S14]  /*17c0*/  DSETP.GEU.AND P0, PT, |R2|, UR4, PT ;  /* 0x0000000402007e2a */ /* 0x000fdc000bf0e200 */
[----:B0-----:R-:W-:Y:S01]  /*17d0*/  @!P0 FMUL R0, R0, 1.175494350822287508e-38 ;  /* 0x0080000000008820 */ /* 0x001fe20000400000 */
[----:B------:R-:W-:Y:S06]  /*17e0*/  BRA `(.L_x_5337) ;  /* 0x00000008007c7947 */ /* 0x000fec0003800000 */
.L_x_5332:
        /* <DEDUP_REMOVED lines=12> */
.L_x_5346:
[----:B------:R-:W2:Y:S01]  /*18b0*/  LDG.E.64 R2, desc[UR36][R2.64] ;  /* 0x0000002402027981 */ /* 0x000ea2000c1e1b00 */
[----:B------:R-:W-:Y:S01]  /*18c0*/  UMOV UR4, 0xf0000000 ;  /* 0xf000000000047882 */ /* 0x000fe20000000000 */
[----:B------:R-:W-:Y:S01]  /*18d0*/  UMOV UR5, 0x380fffff ;  /* 0x380fffff00057882 */ /* 0x000fe20000000000 */
[----:B--2---:R-:W0:Y:S01]  /*18e0*/  F2F.F32.F64 R0, R2 ;  /* 0x0000000200007310 */ /* 0x004e220000301000 */
[----:B------:R-:W-:-:S14]  /*18f0*/  DSETP.GEU.AND P0, PT, |R2|, UR4, PT ;  /* 0x0000000402007e2a */ /* 0x000fdc000bf0e200 */
[----:B0-----:R-:W-:Y:S01]  /*1900*/  @!P0 FMUL R0, R0, 1.175494350822287508e-38 ;  /* 0x0080000000008820 */ /* 0x001fe20000400000 */
[----:B------:R-:W-:Y:S06]  /*1910*/  BRA `(.L_x_5337) ;  /* 0x0000000800307947 */ /* 0x000fec0003800000 */
.L_x_5345:
        /* <DEDUP_REMOVED lines=26> */
.L_x_5348:
        /* <DEDUP_REMOVED lines=13> */
.L_x_5347:
[----:B------:R-:W2:Y:S02]  /*1b90*/  LDG.E.U16 R0, desc[UR36][R2.64] ;  /* 0x0000002402007981 */ /* 0x000ea4000c1e1500 */
[----:B--2---:R-:W-:Y:S01]  /*1ba0*/  IMAD.U32 R0, R0, 0x10000, RZ ;  /* 0x0001000000007824 */ /* 0x004fe200078e00ff */
[----:B------:R-:W-:Y:S06]  /*1bb0*/  BRA `(.L_x_5337) ;  /* 0x0000000400887947 */ /* 0x000fec0003800000 */
.L_x_5344:
        /* <DEDUP_REMOVED lines=11> */
.L_x_5351:
        /* <DEDUP_REMOVED lines=20> */
.L_x_5353:
[----:B------:R-:W-:Y:S05]  /*1db0*/  BSYNC B0 ;  /* 0x0000000000007941 */ /* 0x000fea0003800000 */
.L_x_5352:
[----:B------:R-:W-:Y:S01]  /*1dc0*/  LEA R3, R0, 0x3b800000, 0x17 ;  /* 0x3b80000000037811 */ /* 0x000fe200078eb8ff */
[----:B------:R-:W-:-:S05]  /*1dd0*/  IMAD.SHL.U32 R0, R2, 0x100000, RZ ;  /* 0x0010000002007824 */ /* 0x000fca00078e00ff */
[----:B------:R-:W-:Y:S01]  /*1de0*/  LOP3.LUT R0, R3, R0, R4, 0xfe, !PT ;  /* 0x0000000003007212 */ /* 0x000fe200078efe04 */
[----:B------:R-:W-:Y:S06]  /*1df0*/  BRA `(.L_x_5337) ;  /* 0x0000000000f87947 */ /* 0x000fec0003800000 */
.L_x_5350:
        /* <DEDUP_REMOVED lines=20> */
.L_x_5355:
[----:B------:R-:W-:Y:S05]  /*1f40*/  BSYNC B0 ;  /* 0x0000000000007941 */ /* 0x000fea0003800000 */
.L_x_5354:
[----:B------:R-:W-:Y:S01]  /*1f50*/  LEA R3, R0, 0x37800000, 0x17 ;  /* 0x3780000000037811 */ /* 0x000fe200078eb8ff */
[----:B------:R-:W-:-:S05]  /*1f60*/  IMAD.SHL.U32 R0, R2, 0x200000, RZ ;  /* 0x0020000002007824 */ /* 0x000fca00078e00ff */
[----:B------:R-:W-:Y:S01]  /*1f70*/  LOP3.LUT R0, R3, R0, R4, 0xfe, !PT ;  /* 0x0000000003007212 */ /* 0x000fe200078efe04 */
[----:B------:R-:W-:Y:S06]  /*1f80*/  BRA `(.L_x_5337) ;  /* 0x0000000000947947 */ /* 0x000fec0003800000 */
.L_x_5349:
        /* <DEDUP_REMOVED lines=14> */
.L_x_5336:
        /* <DEDUP_REMOVED lines=16> */
.L_x_5358:
[----:B------:R-:W-:Y:S01]  /*2170*/  IMAD.MOV.U32 R0, RZ, RZ, RZ ;  /* 0x000000ffff007224 */ /* 0x000fe200078e00ff */
[----:B------:R-:W-:Y:S06]  /*2180*/  BRA `(.L_x_5337) ;  /* 0x0000000000147947 */ /* 0x000fec0003800000 */
.L_x_5357:
[----:B------:R-:W2:Y:S02]  /*2190*/  LDG.E.64 R2, desc[UR36][R2.64] ;  /* 0x0000002402027981 */ /* 0x000ea4000c1e1b00 */
[----:B--2---:R0:W1:Y:S01]  /*21a0*/  I2F.U64 R0, R2 ;  /* 0x0000000200007312 */ /* 0x0040620000301000 */
[----:B------:R-:W-:Y:S05]  /*21b0*/  BRA `(.L_x_5337) ;  /* 0x0000000000087947 */ /* 0x000fea0003800000 */
.L_x_5356:
[----:B------:R-:W2:Y:S02]  /*21c0*/  LDG.E R0, desc[UR36][R2.64] ;  /* 0x0000002402007981 */ /* 0x000ea4000c1e1900 */
[----:B--2---:R-:W-:-:S07]  /*21d0*/  I2FP.F32.U32 R0, R0 ;  /* 0x0000000000007245 */ /* 0x004fce0000201000 */
.L_x_5337:
[----:B------:R-:W-:Y:S05]  /*21e0*/  BSYNC B6 ;  /* 0x0000000000067941 */ /* 0x000fea0003800000 */
.L_x_5331:
[----:B------:R-:W0:Y:S02]  /*21f0*/  LDC.U8 R5, c[0x0][0x438] ;  /* 0x00010e00ff057b82 */ /* 0x000e240000000000 */
[----:B012345:R-:W-:Y:S01]  /*2200*/  FADD.FTZ R2, R0, 3 ;  /* 0x4040000000027421 */ /* 0x03ffe20000010000 */
[----:B------:R-:W-:-:S04]  /*2210*/  ULDC UR4, c[0x0][0x420] ;  /* 0x0001080000047ab9 */ /* 0x000fc80000000800 */
[----:B------:R-:W-:-:S04]  /*2220*/  FSETP.GEU.FTZ.AND P0, PT, R2, UR4, PT ;  /* 0x0000000402007c0b */ /* 0x000fc8000bf1e000 */
[----:B------:R-:W-:Y:S01]  /*2230*/  FSEL R2, R2, UR4, P0 ;  /* 0x0000000402027c08 */ /* 0x000fe20008000000 */
[----:B------:R-:W-:-:S03]  /*2240*/  ULDC UR4, c[0x0][0x42c] ;  /* 0x00010b0000047ab9 */ /* 0x000fc60000000800 */
[----:B------:R-:W-:-:S04]  /*2250*/  FSETP.GT.FTZ.AND P0, PT, R2, UR4, PT ;  /* 0x0000000402007c0b */ /* 0x000fc8000bf14000 */
[----:B------:R-:W-:-:S05]  /*2260*/  FSEL R3, R2, UR4, !P0 ;  /* 0x0000000402037c08 */ /* 0x000fca000c000000 */
[----:B------:R-:W-:Y:S01]  /*2270*/  FMUL.FTZ R2, R3, R0 ;  /* 0x0000000003027220 */ /* 0x000fe20000410000 */
[----:B------:R-:W-:-:S03]  /*2280*/  PRMT R4, R5, 0x9910, RZ ;  /* 0x0000991005047816 */ /* 0x000fc600000000ff */
[----:B------:R-:W-:Y:S01]  /*2290*/  FMUL.FTZ R2, R2, 0.16666667163372039795 ;  /* 0x3e2aaaab02027820 */ /* 0x000fe20000410000 */
        /* <DEDUP_REMOVED lines=13> */
.L_x_5362:
[----:B------:R-:W0:Y:S02]  /*2370*/  F2I.S64.TRUNC R2, R2 ;  /* 0x0000000200027311 */ /* 0x000e24000020d900 */
[----:B0-----:R-:W-:-:S05]  /*2380*/  IMAD.MOV.U32 R5, RZ, RZ, R2 ;  /* 0x000000ffff057224 */ /* 0x001fca00078e0002 */
[----:B------:R0:W-:Y:S01]  /*2390*/  STG.E.U8 desc[UR36][R16.64], R5 ;  /* 0x0000000510007986 */ /* 0x0001e2000c101124 */
[----:B------:R-:W-:Y:S05]  /*23a0*/  BRA `(.L_x_5364) ;  /* 0x0000000c00407947 */ /* 0x000fea0003800000 */
.L_x_5361:
        /* <DEDUP_REMOVED lines=9> */
.L_x_5366:
[----:B------:R-:W0:Y:S02]  /*2440*/  F2I.FTZ.TRUNC.NTZ R3, R2 ;  /* 0x0000000200037305 */ /* 0x000e24000021f100 */
[----:B0-----:R0:W-:Y:S01]  /*2450*/  STG.E desc[UR36][R16.64], R3 ;  /* 0x0000000310007986 */ /* 0x0011e2000c101924 */
[----:B------:R-:W-:Y:S05]  /*2460*/  BRA `(.L_x_5364) ;  /* 0x0000000c00107947 */ /* 0x000fea0003800000 */
.L_x_5365:
[----:B------:R-:W0:Y:S02]  /*2470*/  F2I.FTZ.TRUNC.NTZ R3, R2 ;  /* 0x0000000200037305 */ /* 0x000e24000021f100 */
[----:B0-----:R0:W-:Y:S01]  /*2480*/  STG.E.U16 desc[UR36][R16.64], R3 ;  /* 0x0000000310007986 */ /* 0x0011e2000c101524 */
[----:B------:R-:W-:Y:S05]  /*2490*/  BRA `(.L_x_5364) ;  /* 0x0000000c00047947 */ /* 0x000fea0003800000 */
.L_x_5360:
        /* <DEDUP_REMOVED lines=8> */
.L_x_5368:
[----:B------:R-:W-:-:S05]  /*2520*/  F2FP.F16.F32.PACK_AB R2, RZ, R2 ;  /* 0x00000002ff02723e */ /* 0x000fca00000000ff */
[----:B------:R0:W-:Y:S01]  /*2530*/  STG.E.U16 desc[UR36][R16.64], R2 ;  /* 0x0000000210007986 */ /* 0x0001e2000c101524 */
[----:B------:R-:W-:Y:S05]  /*2540*/  BRA `(.L_x_5364) ;  /* 0x0000000800d87947 */ /* 0x000fea0003800000 */
.L_x_5367:
        /* <DEDUP_REMOVED lines=9> */
.L_x_5370:
[----:B------:R-:W-:-:S04]  /*25e0*/  F2FP.F16.F32.PACK_AB R3, RZ, R2 ;  /* 0x00000002ff03723e */ /* 0x000fc800000000ff */
[----:B------:R-:W-:-:S05]  /*25f0*/  PRMT R3, R3, 0x5410, RZ ;  /* 0x0000541003037816 */ /* 0x000fca00000000ff */
[----:B------:R0:W-:Y:S01]  /*2600*/  STG.E desc[UR36][R16.64], R3 ;  /* 0x0000000310007986 */ /* 0x0001e2000c101924 */
[----:B------:R-:W-:Y:S05]  /*2610*/  BRA `(.L_x_5364) ;  /* 0x0000000800a47947 */ /* 0x000fea0003800000 */
.L_x_5369:
[----:B------:R-:W-:-:S06]  /*2620*/  FMUL.FTZ R2, R2, 1 ;  /* 0x3f80000002027820 */ /* 0x000fcc0000410000 */
[----:B------:R-:W0:Y:S02]  /*2630*/  F2F.F64.F32 R2, R2 ;  /* 0x0000000200027310 */ /* 0x000e240000201800 */
[----:B0-----:R0:W-:Y:S01]  /*2640*/  STG.E.64 desc[UR36][R16.64], R2 ;  /* 0x0000000210007986 */ /* 0x0011e2000c101b24 */
[----:B------:R-:W-:Y:S05]  /*2650*/  BRA `(.L_x_5364) ;  /* 0x0000000800947947 */ /* 0x000fea0003800000 */
.L_x_5359:
        /* <DEDUP_REMOVED lines=12> */
.L_x_5373:
[----:B------:R-:W-:Y:S01]  /*2720*/  FMUL.FTZ R4, R2, 1 ;  /* 0x3f80000002047820 */ /* 0x000fe20000410000 */
[----:B------:R-:W-:-:S05]  /*2730*/  CS2R R6, SRZ ;  /* 0x0000000000067805 */ /* 0x000fca000001ff00 */
[----:B------:R-:W0:Y:S02]  /*2740*/  F2F.F64.F32 R4, R4 ;  /* 0x0000000400047310 */ /* 0x000e240000201800 */
[----:B0-----:R0:W-:Y:S01]  /*2750*/  STG.E.128 desc[UR36][R16.64], R4 ;  /* 0x0000000410007986 */ /* 0x0011e2000c101d24 */
[----:B------:R-:W-:Y:S05]  /*2760*/  BRA `(.L_x_5364) ;  /* 0x0000000800507947 */ /* 0x000fea0003800000 */
.L_x_5372:
        /* <DEDUP_REMOVED lines=20> */
.L_x_5377:
[----:B------:R-:W-:Y:S05]  /*28b0*/  BSYNC B0 ;  /* 0x0000000000007941 */ /* 0x000fea0003800000 */
.L_x_5376:
[----:B------:R-:W-:-:S05]  /*28c0*/  LOP3.LUT R5, R0, R5, RZ, 0xfc, !PT ;  /* 0x0000000500057212 */ /* 0x000fca00078efcff */
[----:B------:R0:W-:Y:S01]  /*28d0*/  STG.E.U8 desc[UR36][R16.64], R5 ;  /* 0x0000000510007986 */ /* 0x0001e2000c101124 */
[----:B------:R-:W-:Y:S05]  /*28e0*/  BRA `(.L_x_5364) ;  /* 0x0000000400f07947 */ /* 0x000fea0003800000 */
.L_x_5375:
        /* <DEDUP_REMOVED lines=12> */
.L_x_5379:
[----:B------:R-:W-:Y:S01]  /*29b0*/  IMAD.MOV.U32 R0, RZ, RZ, 0x7f ;  /* 0x0000007fff007424 */ /* 0x000fe200078e00ff */
[----:B------:R-:W-:-:S04]  /*29c0*/  ISETP.GT.U32.AND P0, PT, R4, 0x7f800000, PT ;  /* 0x7f8000000400780c */ /* 0x000fc80003f04070 */
[----:B------:R-:W-:-:S09]  /*29d0*/  SEL R0, R0, 0x7c, P0 ;  /* 0x0000007c00007807 */ /* 0x000fd20000000000 */
.L_x_5380:
[----:B------:R-:W-:Y:S05]  /*29e0*/  BSYNC B0 ;  /* 0x0000000000007941 */ /* 0x000fea0003800000 */
.L_x_5378:
[----:B------:R-:W-:-:S04]  /*29f0*/  LOP3.LUT R2, R2, 0x80000000, RZ, 0xc0, !PT ;  /* 0x8000000002027812 */ /* 0x000fc800078ec0ff */
[----:B------:R-:W-:-:S04]  /*2a00*/  SHF.R.U32.HI R3, RZ, 0x18, R2 ;  /* 0x00000018ff037819 */ /* 0x000fc80000011602 */
[----:B------:R-:W-:-:S05]  /*2a10*/  LOP3.LUT R3, R0, R3, RZ, 0xfc, !PT ;  /* 0x0000000300037212 */ /* 0x000fca00078efcff */
[----:B------:R0:W-:Y:S01]  /*2a20*/  STG.E.U8 desc[UR36][R16.64], R3 ;  /* 0x0000000310007986 */ /* 0x0001e2000c101124 */
[----:B------:R-:W-:Y:S05]  /*2a30*/  BRA `(.L_x_5364) ;  /* 0x00000004009c7947 */ /* 0x000fea0003800000 */
.L_x_5374:
[----:B------:R-:W-:-:S05]  /*2a40*/  F2FP.BF16.F32.PACK_AB R2, RZ, R2 ;  /* 0x00000002ff02723e */ /* 0x000fca00000010ff */
[----:B------:R0:W-:Y:S01]  /*2a50*/  STG.E.U16 desc[UR36][R16.64], R2 ;  /* 0x0000000210007986 */ /* 0x0001e2000c101524 */
[----:B------:R-:W-:Y:S05]  /*2a60*/  BRA `(.L_x_5364) ;  /* 0x0000000400907947 */ /* 0x000fea0003800000 */
.L_x_5371:
        /* <DEDUP_REMOVED lines=11> */
.L_x_5383:
        /* <DEDUP_REMOVED lines=16> */
.L_x_5386:
[----:B------:R-:W-:-:S04]  /*2c20*/  LOP3.LUT R2, R2, 0x80000000, RZ, 0xc0, !PT ;  /* 0x8000000002027812 */ /* 0x000fc800078ec0ff */
[----:B------:R-:W-:-:S04]  /*2c30*/  SHF.R.U32.HI R3, RZ, 0x18, R2 ;  /* 0x00000018ff037819 */ /* 0x000fc80000011602 */
[----:B------:R-:W-:-:S04]  /*2c40*/  LOP3.LUT R0, R0, R3, RZ, 0xfc, !PT ;  /* 0x0000000300007212 */ /* 0x000fc800078efcff */
[----:B------:R-:W-:-:S07]  /*2c50*/  PRMT R8, R0, 0x7610, R8 ;  /* 0x0000761000087816 */ /* 0x000fce0000000008 */
.L_x_5385:
[----:B------:R-:W-:Y:S05]  /*2c60*/  BSYNC B0 ;  /* 0x0000000000007941 */ /* 0x000fea0003800000 */
.L_x_5384:
[----:B------:R0:W-:Y:S01]  /*2c70*/  STG.E.U8 desc[UR36][R16.64], R8 ;  /* 0x0000000810007986 */ /* 0x0001e2000c101124 */
[----:B------:R-:W-:Y:S05]  /*2c80*/  BRA `(.L_x_5364) ;  /* 0x0000000400087947 */ /* 0x000fea0003800000 */
.L_x_5382:
        /* <DEDUP_REMOVED lines=16> */
.L_x_5389:
[----:B------:R-:W-:-:S04]  /*2d90*/  LOP3.LUT R2, R2, 0x80000000, RZ, 0xc0, !PT ;  /* 0x8000000002027812 */ /* 0x000fc800078ec0ff */
[----:B------:R-:W-:-:S04]  /*2da0*/  SHF.R.U32.HI R3, RZ, 0x18, R2 ;  /* 0x00000018ff037819 */ /* 0x000fc80000011602 */
[----:B------:R-:W-:-:S04]  /*2db0*/  LOP3.LUT R0, R0, R3, RZ, 0xfc, !PT ;  /* 0x0000000300007212 */ /* 0x000fc800078efcff */
[----:B------:R-:W-:-:S07]  /*2dc0*/  PRMT R8, R0, 0x7610, R8 ;  /* 0x0000761000087816 */ /* 0x000fce0000000008 */
.L_x_5388:
[----:B------:R-:W-:Y:S05]  /*2dd0*/  BSYNC B0 ;  /* 0x0000000000007941 */ /* 0x000fea0003800000 */
.L_x_5387:
[----:B------:R3:W-:Y:S01]  /*2de0*/  STG.E.U8 desc[UR36][R16.64], R8 ;  /* 0x0000000810007986 */ /* 0x0007e2000c101124 */
[----:B------:R-:W-:Y:S05]  /*2df0*/  BRA `(.L_x_5364) ;  /* 0x0000000000ac7947 */ /* 0x000fea0003800000 */
.L_x_5381:
        /* <DEDUP_REMOVED lines=21> */
.L_x_5363:
        /* <DEDUP_REMOVED lines=16> */
.L_x_5392:
[----:B------:R-:W-:Y:S05]  /*3050*/  BRA `(.L_x_5364) ;  /* 0x0000000000147947 */ /* 0x000fea0003800000 */
.L_x_5391:
[----:B------:R-:W0:Y:S02]  /*3060*/  F2I.U64.TRUNC R2, R2 ;  /* 0x0000000200027311 */ /* 0x000e24000020d800 */
[----:B0-----:R2:W-:Y:S01]  /*3070*/  STG.E.64 desc[UR36][R16.64], R2 ;  /* 0x0000000210007986 */ /* 0x0015e2000c101b24 */
[----:B------:R-:W-:Y:S05]  /*3080*/  BRA `(.L_x_5364) ;  /* 0x0000000000087947 */ /* 0x000fea0003800000 */
.L_x_5390:
[----:B------:R-:W0:Y:S02]  /*3090*/  F2I.FTZ.U32.TRUNC.NTZ R3, R2 ;  /* 0x0000000200037305 */ /* 0x000e24000021f000 */
[----:B0-----:R0:W-:Y:S02]  /*30a0*/  STG.E desc[UR36][R16.64], R3 ;  /* 0x0000000310007986 */ /* 0x0011e4000c101924 */
.L_x_5364:
[----:B------:R-:W-:-:S04]  /*30b0*/  IMAD R18, R23, 0x200, R18 ;  /* 0x0000020017127824 */ /* 0x000fc800078e0212 */
[----:B------:R-:W-:-:S07]  /*30c0*/  VIADD R19, R18, 0x80 ;  /* 0x0000008012137836 */ /* 0x000fce0000000000 */
.L_x_5329:
[----:B------:R-:W-:Y:S05]  /*30d0*/  BSYNC B7 ;  /* 0x0000000000077941 */ /* 0x000fea0003800000 */
.L_x_5328:
        /* <DEDUP_REMOVED lines=307> */
.L_x_5395:
        /* <DEDUP_REMOVED lines=22> */
.L_x_5400:
[----:B------:R-:W2:Y:S02]  /*4570*/  LDG.E.U8 R0, desc[UR36][R2.64] ;  /* 0x0000002402007981 */ /* 0x000ea4000c1e1100 */
[----:B--2---:R-:W-:Y:S01]  /*4580*/  I2FP.F32.U32 R0, R0 ;  /* 0x0000000000007245 */ /* 0x004fe20000201000 */
[----:B------:R-:W-:Y:S06]  /*4590*/  BRA `(.L_x_5402) ;  /* 0x0000000c002c7947 */ /* 0x000fec0003800000 */
.L_x_5399:
        /* <DEDUP_REMOVED lines=9> */
.L_x_5404:
[----:B------:R-:W2:Y:S02]  /*4630*/  LDG.E R0, desc[UR36][R2.64] ;  /* 0x0000002402007981 */ /* 0x000ea4000c1e1900 */
[----:B--2---:R-:W-:Y:S01]  /*4640*/  I2FP.F32.S32 R0, R0 ;  /* 0x0000000000007245 */ /* 0x004fe20000201400 */
[----:B------:R-:W-:Y:S06]  /*4650*/  BRA `(.L_x_5402) ;  /* 0x0000000800fc7947 */ /* 0x000fec0003800000 */
.L_x_5403:
[----:B------:R-:W2:Y:S02]  /*4660*/  LDG.E.U16 R0, desc[UR36][R2.64] ;  /* 0x0000002402007981 */ /* 0x000ea4000c1e1500 */
[----:B--2---:R-:W1:Y:S01]  /*4670*/  I2F.S16 R0, R0 ;  /* 0x0000000000007306 */ /* 0x004e620000101400 */
[----:B------:R-:W-:Y:S05]  /*4680*/  BRA `(.L_x_5402) ;  /* 0x0000000800f07947 */ /* 0x000fea0003800000 */
.L_x_5398:
        /* <DEDUP_REMOVED lines=8> */
.L_x_5406:
[----:B------:R-:W2:Y:S02]  /*4710*/  LDG.E.U16 R0, desc[UR36][R2.64] ;  /* 0x0000002402007981 */ /* 0x000ea4000c1e1500 */
[----:B--2---:R-:W-:Y:S01]  /*4720*/  HADD2.F32 R0, -RZ, R0.H0_H0 ;  /* 0x20000000ff007230 */ /* 0x004fe20000004100 */
[----:B------:R-:W-:Y:S06]  /*4730*/  BRA `(.L_x_5402) ;  /* 0x0000000800c47947 */ /* 0x000fec0003800000 */
.L_x_5405:
        /* <DEDUP_REMOVED lines=8> */
.L_x_5408:
[----:B------:R-:W2:Y:S02]  /*47c0*/  LDG.E.U16 R0, desc[UR36][R2.64] ;  /* 0x0000002402007981 */ /* 0x000ea4000c1e1500 */
[----:B--2---:R-:W-:Y:S01]  /*47d0*/  HADD2.F32 R0, -RZ, R0.H0_H0 ;  /* 0x20000000ff007230 */ /* 0x004fe20000004100 */
[----:B------:R-:W-:Y:S06]  /*47e0*/  BRA `(.L_x_5402) ;  /* 0x0000000800987947 */ /* 0x000fec0003800000 */
.L_x_5407:
[----:B------:R-:W2:Y:S01]  /*47f0*/  LDG.E.64 R2, desc[UR36][R2.64] ;  /* 0x0000002402027981 */ /* 0x000ea2000c1e1b00 */
[----:B------:R-:W-:Y:S01]  /*4800*/  UMOV UR4, 0xf0000000 ;  /* 0xf000000000047882 */ /* 0x000fe20000000000 */
[----:B------:R-:W-:Y:S01]  /*4810*/  UMOV UR5, 0x380fffff ;  /* 0x380fffff00057882 */ /* 0x000fe20000000000 */
[----:B--2---:R-:W0:Y:S01]  /*4820*/  F2F.F32.F64 R0, R2 ;  /* 0x0000000200007310 */ /* 0x004e220000301000 */
[----:B------:R-:W-:-:S14]  /*4830*/  DSETP.GEU.AND P0, PT, |R2|, UR4, PT ;  /* 0x0000000402007e2a */ /* 0x000fdc000bf0e200 */
[----:B0-----:R-:W-:Y:S01]  /*4840*/  @!P0 FMUL R0, R0, 1.175494350822287508e-38 ;  /* 0x0080000000008820 */ /* 0x001fe20000400000 */
[----:B------:R-:W-:Y:S06]  /*4850*/  BRA `(.L_x_5402) ;  /* 0x00000008007c7947 */ /* 0x000fec0003800000 */
.L_x_5397:
        /* <DEDUP_REMOVED lines=12> */
.L_x_5411:
[----:B------:R-:W2:Y:S01]  /*4920*/  LDG.E.64 R2, desc[UR36][R2.64] ;  /* 0x0000002402027981 */ /* 0x000ea2000c1e1b00 */
[----:B------:R-:W-:Y:S01]  /*4930*/  UMOV UR4, 0xf0000000 ;  /* 0xf000000000047882 */ /* 0x000fe20000000000 */
[----:B------:R-:W-:Y:S01]  /*4940*/  UMOV UR5, 0x380fffff ;  /* 0x380fffff00057882 */ /* 0x000fe20000000000 */
[----:B--2---:R-:W0:Y:S01]  /*4950*/  F2F.F32.F64 R0, R2 ;  /* 0x0000000200007310 */ /* 0x004e220000301000 */
[----:B------:R-:W-:-:S14]  /*4960*/  DSETP.GEU.AND P0, PT, |R2|, UR4, PT ;  /* 0x0000000402007e2a */ /* 0x000fdc000bf0e200 */
[----:B0-----:R-:W-:Y:S01]  /*4970*/  @!P0 FMUL R0, R0, 1.175494350822287508e-38 ;  /* 0x0080000000008820 */ /* 0x001fe20000400000 */
[----:B------:R-:W-:Y:S06]  /*4980*/  BRA `(.L_x_5402) ;  /* 0x0000000800307947 */ /* 0x000fec0003800000 */
.L_x_5410:
        /* <DEDUP_REMOVED lines=26> */
.L_x_5413:
        /* <DEDUP_REMOVED lines=13> */
.L_x_5412:
[----:B------:R-:W2:Y:S02]  /*4c00*/  LDG.E.U16 R0, desc[UR36][R2.64] ;  /* 0x0000002402007981 */ /* 0x000ea4000c1e1500 */
[----:B--2---:R-:W-:Y:S01]  /*4c10*/  IMAD.U32 R0, R0, 0x10000, RZ ;  /* 0x0001000000007824 */ /* 0x004fe200078e00ff */
[----:B------:R-:W-:Y:S06]  /*4c20*/  BRA `(.L_x_5402) ;  /* 0x0000000400887947 */ /* 0x000fec0003800000 */
.L_x_5409:
        /* <DEDUP_REMOVED lines=11> */
.L_x_5416:
        /* <DEDUP_REMOVED lines=20> */
.L_x_5418:
[----:B------:R-:W-:Y:S05]  /*4e20*/  BSYNC B0 ;  /* 0x0000000000007941 */ /* 0x000fea0003800000 */
.L_x_5417:
[----:B------:R-:W-:Y:S01]  /*4e30*/  LEA R3, R0, 0x3b800000, 0x17 ;  /* 0x3b80000000037811 */ /* 0x000fe200078eb8ff */
[----:B------:R-:W-:-:S05]  /*4e40*/  IMAD.SHL.U32 R0, R2, 0x100000, RZ ;  /* 0x0010000002007824 */ /* 0x000fca00078e00ff */
[----:B------:R-:W-:Y:S01]  /*4e50*/  LOP3.LUT R0, R3, R0, R4, 0xfe, !PT ;  /* 0x0000000003007212 */ /* 0x000fe200078efe04 */
[----:B------:R-:W-:Y:S06]  /*4e60*/  BRA `(.L_x_5402) ;  /* 0x0000000000f87947 */ /* 0x000fec0003800000 */
.L_x_5415:
        /* <DEDUP_REMOVED lines=20> */
.L_x_5420:
[----:B------:R-:W-:Y:S05]  /*4fb0*/  BSYNC B0 ;  /* 0x0000000000007941 */ /* 0x000fea0003800000 */
.L_x_5419:
[----:B------:R-:W-:Y:S01]  /*4fc0*/  LEA R3, R0, 0x37800000, 0x17 ;  /* 0x3780000000037811 */ /* 0x000fe200078eb8ff */
[----:B------:R-:W-:-:S05]  /*4fd0*/  IMAD.SHL.U32 R0, R2, 0x200000, RZ ;  /* 0x0020000002007824 */ /* 0x000fca00078e00ff */
[----:B------:R-:W-:Y:S01]  /*4fe0*/  LOP3.LUT R0, R3, R0, R4, 0xfe, !PT ;  /* 0x0000000003007212 */ /* 0x000fe200078efe04 */
[----:B------:R-:W-:Y:S06]  /*4ff0*/  BRA `(.L_x_5402) ;  /* 0x0000000000947947 */ /* 0x000fec0003800000 */
.L_x_5414:
        /* <DEDUP_REMOVED lines=14> */
.L_x_5401:
        /* <DEDUP_REMOVED lines=16> */
.L_x_5423:
[----:B------:R-:W-:Y:S01]  /*51e0*/  IMAD.MOV.U32 R0, RZ, RZ, RZ ;  /* 0x000000ffff007224 */ /* 0x000fe200078e00ff */
[----:B------:R-:W-:Y:S06]  /*51f0*/  BRA `(.L_x_5402) ;  /* 0x0000000000147947 */ /* 0x000fec0003800000 */
.L_x_5422:
[----:B------:R-:W2:Y:S02]  /*5200*/  LDG.E.64 R2, desc[UR36][R2.64] ;  /* 0x0000002402027981 */ /* 0x000ea4000c1e1b00 */
[----:B--2---:R0:W1:Y:S01]  /*5210*/  I2F.U64 R0, R2 ;  /* 0x0000000200007312 */ /* 0x0040620000301000 */
[----:B------:R-:W-:Y:S05]  /*5220*/  BRA `(.L_x_5402) ;  /* 0x0000000000087947 */ /* 0x000fea0003800000 */
.L_x_5421:
[----:B------:R-:W2:Y:S02]  /*5230*/  LDG.E R0, desc[UR36][R2.64] ;  /* 0x0000002402007981 */ /* 0x000ea4000c1e1900 */
[----:B--2---:R-:W-:-:S07]  /*5240*/  I2FP.F32.U32 R0, R0 ;  /* 0x0000000000007245 */ /* 0x004fce0000201000 */
.L_x_5402:
[----:B------:R-:W-:Y:S05]  /*5250*/  BSYNC B6 ;  /* 0x0000000000067941 */ /* 0x000fea0003800000 */
.L_x_5396:
        /* <DEDUP_REMOVED lines=24> */
.L_x_5427:
[----:B------:R-:W0:Y:S02]  /*53e0*/  F2I.S64.TRUNC R2, R2 ;  /* 0x0000000200027311 */ /* 0x000e24000020d900 */
[----:B0-----:R-:W-:-:S05]  /*53f0*/  IMAD.MOV.U32 R5, RZ, RZ, R2 ;  /* 0x000000ffff057224 */ /* 0x001fca00078e0002 */
[----:B------:R4:W-:Y:S01]  /*5400*/  STG.E.U8 desc[UR36][R16.64], R5 ;  /* 0x0000000510007986 */ /* 0x0009e2000c101124 */
[----:B------:R-:W-:Y:S05]  /*5410*/  BRA `(.L_x_5429) ;  /* 0x0000000c00407947 */ /* 0x000fea0003800000 */
.L_x_5426:
        /* <DEDUP_REMOVED lines=9> */
.L_x_5431:
[----:B------:R-:W0:Y:S02]  /*54b0*/  F2I.FTZ.TRUNC.NTZ R3, R2 ;  /* 0x0000000200037305 */ /* 0x000e24000021f100 */
[----:B0-----:R2:W-:Y:S01]  /*54c0*/  STG.E desc[UR36][R16.64], R3 ;  /* 0x0000000310007986 */ /* 0x0015e2000c101924 */
[----:B------:R-:W-:Y:S05]  /*54d0*/  BRA `(.L_x_5429) ;  /* 0x0000000c00107947 */ /* 0x000fea0003800000 */
.L_x_5430:
[----:B------:R-:W0:Y:S02]  /*54e0*/  F2I.FTZ.TRUNC.NTZ R3, R2 ;  /* 0x0000000200037305 */ /* 0x000e24000021f100 */
[----:B0-----:R0:W-:Y:S01]  /*54f0*/  STG.E.U16 desc[UR36][R16.64], R3 ;  /* 0x0000000310007986 */ /* 0x0011e2000c101524 */
[----:B------:R-:W-:Y:S05]  /*5500*/  BRA `(.L_x_5429) ;  /* 0x0000000c00047947 */ /* 0x000fea0003800000 */
.L_x_5425:
        /* <DEDUP_REMOVED lines=8> */
.L_x_5433:
[----:B------:R-:W-:-:S05]  /*5590*/  F2FP.F16.F32.PACK_AB R2, RZ, R2 ;  /* 0x00000002ff02723e */ /* 0x000fca00000000ff */
[----:B------:R0:W-:Y:S01]  /*55a0*/  STG.E.U16 desc[UR36][R16.64], R2 ;  /* 0x0000000210007986 */ /* 0x0001e2000c101524 */
[----:B------:R-:W-:Y:S05]  /*55b0*/  BRA `(.L_x_5429) ;  /* 0x0000000800d87947 */ /* 0x000fea0003800000 */
.L_x_5432:
        /* <DEDUP_REMOVED lines=9> */
.L_x_5435:
[----:B------:R-:W-:-:S04]  /*5650*/  F2FP.F16.F32.PACK_AB R3, RZ, R2 ;  /* 0x00000002ff03723e */ /* 0x000fc800000000ff */
[----:B------:R-:W-:-:S05]  /*5660*/  PRMT R3, R3, 0x5410, RZ ;  /* 0x0000541003037816 */ /* 0x000fca00000000ff */
[----:B------:R0:W-:Y:S01]  /*5670*/  STG.E desc[UR36][R16.64], R3 ;  /* 0x0000000310007986 */ /* 0x0001e2000c101924 */
[----:B------:R-:W-:Y:S05]  /*5680*/  BRA `(.L_x_5429) ;  /* 0x0000000800a47947 */ /* 0x000fea0003800000 */
.L_x_5434:
[----:B------:R-:W-:-:S06]  /*5690*/  FMUL.FTZ R2, R2, 1 ;  /* 0x3f80000002027820 */ /* 0x000fcc0000410000 */
[----:B------:R-:W0:Y:S02]  /*56a0*/  F2F.F64.F32 R2, R2 ;  /* 0x0000000200027310 */ /* 0x000e240000201800 */
[----:B0-----:R0:W-:Y:S01]  /*56b0*/  STG.E.64 desc[UR36][R16.64], R2 ;  /* 0x0000000210007986 */ /* 0x0011e2000c101b24 */
[----:B------:R-:W-:Y:S05]  /*56c0*/  BRA `(.L_x_5429) ;  /* 0x0000000800947947 */ /* 0x000fea0003800000 */
.L_x_5424:
        /* <DEDUP_REMOVED lines=12> */
.L_x_5438:
[----:B------:R-:W-:Y:S01]  /*5790*/  FMUL.FTZ R4, R2, 1 ;  /* 0x3f80000002047820 */ /* 0x000fe20000410000 */
[----:B------:R-:W-:-:S05]  /*57a0*/  CS2R R6, SRZ ;  /* 0x0000000000067805 */ /* 0x000fca000001ff00 */
[----:B------:R-:W0:Y:S02]  /*57b0*/  F2F.F64.F32 R4, R4 ;  /* 0x0000000400047310 */ /* 0x000e240000201800 */
[----:B0-----:R0:W-:Y:S01]  /*57c0*/  STG.E.128 desc[UR36][R16.64], R4 ;  /* 0x0000000410007986 */ /* 0x0011e2000c101d24 */
[----:B------:R-:W-:Y:S05]  /*57d0*/  BRA `(.L_x_5429) ;  /* 0x0000000800507947 */ /* 0x000fea0003800000 */
.L_x_5437:
        /* <DEDUP_REMOVED lines=20> */
.L_x_5442:
[----:B------:R-:W-:Y:S05]  /*5920*/  BSYNC B0 ;  /* 0x0000000000007941 */ /* 0x000fea0003800000 */
.L_x_5441:
[----:B------:R-:W-:-:S05]  /*5930*/  LOP3.LUT R5, R0, R5, RZ, 0xfc, !PT ;  /* 0x0000000500057212 */ /* 0x000fca00078efcff */
[----:B------:R0:W-:Y:S01]  /*5940*/  STG.E.U8 desc[UR36][R16.64], R5 ;  /* 0x0000000510007986 */ /* 0x0001e2000c101124 */
[----:B------:R-:W-:Y:S05]  /*5950*/  BRA `(.L_x_5429) ;  /* 0x0000000400f07947 */ /* 0x000fea0003800000 */
.L_x_5440:
        /* <DEDUP_REMOVED lines=12> */
.L_x_5444:
[----:B------:R-:W-:Y:S01]  /*5a20*/  IMAD.MOV.U32 R0, RZ, RZ, 0x7f ;  /* 0x0000007fff007424 */ /* 0x000fe200078e00ff */
[----:B------:R-:W-:-:S04]  /*5a30*/  ISETP.GT.U32.AND P0, PT, R4, 0x7f800000, PT ;  /* 0x7f8000000400780c */ /* 0x000fc80003f04070 */
[----:B------:R-:W-:-:S09]  /*5a40*/  SEL R0, R0, 0x7c, P0 ;  /* 0x0000007c00007807 */ /* 0x000fd20000000000 */
.L_x_5445:
[----:B------:R-:W-:Y:S05]  /*5a50*/  BSYNC B0 ;  /* 0x0000000000007941 */ /* 0x000fea0003800000 */
.L_x_5443:
[----:B------:R-:W-:-:S04]  /*5a60*/  LOP3.LUT R2, R2, 0x80000000, RZ, 0xc0, !PT ;  /* 0x8000000002027812 */ /* 0x000fc800078ec0ff */
[----:B------:R-:W-:-:S04]  /*5a70*/  SHF.R.U32.HI R3, RZ, 0x18, R2 ;  /* 0x00000018ff037819 */ /* 0x000fc80000011602 */
[----:B------:R-:W-:-:S05]  /*5a80*/  LOP3.LUT R3, R0, R3, RZ, 0xfc, !PT ;  /* 0x0000000300037212 */ /* 0x000fca00078efcff */
[----:B------:R0:W-:Y:S01]  /*5a90*/  STG.E.U8 desc[UR36][R16.64], R3 ;  /* 0x0000000310007986 */ /* 0x0001e2000c101124 */
[----:B------:R-:W-:Y:S05]  /*5aa0*/  BRA `(.L_x_5429) ;  /* 0x00000004009c7947 */ /* 0x000fea0003800000 */
.L_x_5439:
[----:B------:R-:W-:-:S05]  /*5ab0*/  F2FP.BF16.F32.PACK_AB R2, RZ, R2 ;  /* 0x00000002ff02723e */ /* 0x000fca00000010ff */
[----:B------:R0:W-:Y:S01]  /*5ac0*/  STG.E.U16 desc[UR36][R16.64], R2 ;  /* 0x0000000210007986 */ /* 0x0001e2000c101524 */
[----:B------:R-:W-:Y:S05]  /*5ad0*/  BRA `(.L_x_5429) ;  /* 0x0000000400907947 */ /* 0x000fea0003800000 */
.L_x_5436:
        /* <DEDUP_REMOVED lines=11> */
.L_x_5448:
        /* <DEDUP_REMOVED lines=16> */
.L_x_5451:
[----:B------:R-:W-:-:S04]  /*5c90*/  LOP3.LUT R2, R2, 0x80000000, RZ, 0xc0, !PT ;  /* 0x8000000002027812 */ /* 0x000fc800078ec0ff */
[----:B------:R-:W-:-:S04]  /*5ca0*/  SHF.R.U32.HI R3, RZ, 0x18, R2 ;  /* 0x00000018ff037819 */ /* 0x000fc80000011602 */
[----:B------:R-:W-:-:S04]  /*5cb0*/  LOP3.LUT R0, R0, R3, RZ, 0xfc, !PT ;  /* 0x0000000300007212 */ /* 0x000fc800078efcff */
[----:B------:R-:W-:-:S07]  /*5cc0*/  PRMT R8, R0, 0x7610, R8 ;  /* 0x0000761000087816 */ /* 0x000fce0000000008 */
.L_x_5450:
[----:B------:R-:W-:Y:S05]  /*5cd0*/  BSYNC B0 ;  /* 0x0000000000007941 */ /* 0x000fea0003800000 */
.L_x_5449:
[----:B------:R0:W-:Y:S01]  /*5ce0*/  STG.E.U8 desc[UR36][R16.64], R8 ;  /* 0x0000000810007986 */ /* 0x0001e2000c101124 */
[----:B------:R-:W-:Y:S05]  /*5cf0*/  BRA `(.L_x_5429) ;  /* 0x0000000400087947 */ /* 0x000fea0003800000 */
.L_x_5447:
        /* <DEDUP_REMOVED lines=16> */
.L_x_5454:
[----:B------:R-:W-:-:S04]  /*5e00*/  LOP3.LUT R2, R2, 0x80000000, RZ, 0xc0, !PT ;  /* 0x8000000002027812 */ /* 0x000fc800078ec0ff */
[----:B------:R-:W-:-:S04]  /*5e10*/  SHF.R.U32.HI R3, RZ, 0x18, R2 ;  /* 0x00000018ff037819 */ /* 0x000fc80000011602 */
[----:B------:R-:W-:-:S04]  /*5e20*/  LOP3.LUT R0, R0, R3, RZ, 0xfc, !PT ;  /* 0x0000000300007212 */ /* 0x000fc800078efcff */
[----:B------:R-:W-:-:S07]  /*5e30*/  PRMT R8, R0, 0x7610, R8 ;  /* 0x0000761000087816 */ /* 0x000fce0000000008 */
.L_x_5453:
[----:B------:R-:W-:Y:S05]  /*5e40*/  BSYNC B0 ;  /* 0x0000000000007941 */ /* 0x000fea0003800000 */
.L_x_5452:
[----:B------:R0:W-:Y:S01]  /*5e50*/  STG.E.U8 desc[UR36][R16.64], R8 ;  /* 0x0000000810007986 */ /* 0x0001e2000c101124 */
[----:B------:R-:W-:Y:S05]  /*5e60*/  BRA `(.L_x_5429) ;  /* 0x0000000000ac7947 */ /* 0x000fea0003800000 */
.L_x_5446:
        /* <DEDUP_REMOVED lines=21> */
.L_x_5428:
        /* <DEDUP_REMOVED lines=16> */
.L_x_5457:
[----:B------:R-:W-:Y:S05]  /*60c0*/  BRA `(.L_x_5429) ;  /* 0x0000000000147947 */ /* 0x000fea0003800000 */
.L_x_5456:
[----:B------:R-:W0:Y:S02]  /*60d0*/  F2I.U64.TRUNC R2, R2 ;  /* 0x0000000200027311 */ /* 0x000e24000020d800 */
[----:B0-----:R0:W-:Y:S01]  /*60e0*/  STG.E.64 desc[UR36][R16.64], R2 ;  /* 0x0000000210007986 */ /* 0x0011e2000c101b24 */
[----:B------:R-:W-:Y:S05]  /*60f0*/  BRA `(.L_x_5429) ;  /* 0x0000000000087947 */ /* 0x000fea0003800000 */
.L_x_5455:
[----:B------:R-:W0:Y:S02]  /*6100*/  F2I.FTZ.U32.TRUNC.NTZ R3, R2 ;  /* 0x0000000200037305 */ /* 0x000e24000021f000 */
[----:B0-----:R0:W-:Y:S02]  /*6110*/  STG.E desc[UR36][R16.64], R3 ;  /* 0x0000000310007986 */ /* 0x0011e4000c101924 */
.L_x_5429:
[----:B------:R-:W-:-:S07]  /*6120*/  VIADD R19, R19, 0x80 ;  /* 0x0000008013137836 */ /* 0x000fce0000000000 */
.L_x_5394:
[----:B------:R-:W-:Y:S05]  /*6130*/  BSYNC B7 ;  /* 0x0000000000077941 */ /* 0x000fea0003800000 */
.L_x_5393:
        /* <DEDUP_REMOVED lines=307> */
.L_x_5460:
        /* <DEDUP_REMOVED lines=20> */
[----:B--2---:R-:W3:Y:S01]  /*75b0*/  I2F.S16 R0, R0 ;  /* 0x0000000000007306 */ /* 0x004ee20000101400 */
[----:B------:R-:W-:Y:S05]  /*75c0*/  BRA `(.L_x_5467) ;  /* 0x0000000c00387947 */ /* 0x000fea0003800000 */
.L_x_5465:
[----:B------:R-:W2:Y:S02]  /*75d0*/  LDG.E.U8 R0, desc[UR36][R2.64] ;  /* 0x0000002402007981 */ /* 0x000ea4000c1e1100 */
[----:B--2---:R-:W-:Y:S01]  /*75e0*/  I2FP.F32.U32 R0, R0 ;  /* 0x0000000000007245 */ /* 0x004fe20000201000 */
[----:B------:R-:W-:Y:S06]  /*75f0*/  BRA `(.L_x_5467) ;  /* 0x0000000c002c7947 */ /* 0x000fec0003800000 */
.L_x_5464:
        /* <DEDUP_REMOVED lines=9> */
.L_x_5469:
[----:B------:R-:W2:Y:S02]  /*7690*/  LDG.E R0, desc[UR36][R2.64] ;  /* 0x0000002402007981 */ /* 0x000ea4000c1e1900 */
[----:B--2---:R-:W-:Y:S01]  /*76a0*/  I2FP.F32.S32 R0, R0 ;  /* 0x0000000000007245 */ /* 0x004fe20000201400 */
[----:B------:R-:W-:Y:S06]  /*76b0*/  BRA `(.L_x_5467) ;  /* 0x0000000800fc7947 */ /* 0x000fec0003800000 */
.L_x_5468:
[----:B------:R-:W2:Y:S02]  /*76c0*/  LDG.E.U16 R0, desc[UR36][R2.64] ;  /* 0x0000002402007981 */ /* 0x000ea4000c1e1500 */
[----:B--2---:R-:W0:Y:S01]  /*76d0*/  I2F.S16 R0, R0 ;  /* 0x0000000000007306 */ /* 0x004e220000101400 */
[----:B------:R-:W-:Y:S05]  /*76e0*/  BRA `(.L_x_5467) ;  /* 0x0000000800f07947 */ /* 0x000fea0003800000 */
.L_x_5463:
        /* <DEDUP_REMOVED lines=8> */
.L_x_5471:
[----:B------:R-:W2:Y:S02]  /*7770*/  LDG.E.U16 R0, desc[UR36][R2.64] ;  /* 0x0000002402007981 */ /* 0x000ea4000c1e1500 */
[----:B--2---:R-:W-:Y:S01]  /*7780*/  HADD2.F32 R0, -RZ, R0.H0_H0 ;  /* 0x20000000ff007230 */ /* 0x004fe20000004100 */
[----:B------:R-:W-:Y:S06]  /*7790*/  BRA `(.L_x_5467) ;  /* 0x0000000800c47947 */ /* 0x000fec0003800000 */
.L_x_5470:
        /* <DEDUP_REMOVED lines=8> */
.L_x_5473:
[----:B------:R-:W2:Y:S02]  /*7820*/  LDG.E.U16 R0, desc[UR36][R2.64] ;  /* 0x0000002402007981 */ /* 0x000ea4000c1e1500 */
[----:B--2---:R-:W-:Y:S01]  /*7830*/  HADD2.F32 R0, -RZ, R0.H0_H0 ;  /* 0x20000000ff007230 */ /* 0x004fe20000004100 */
[----:B------:R-:W-:Y:S06]  /*7840*/  BRA `(.L_x_5467) ;  /* 0x0000000800987947 */ /* 0x000fec0003800000 */
.L_x_5472:
[----:B------:R-:W2:Y:S01]  /*7850*/  LDG.E.64 R2, desc[UR36][R2.64] ;  /* 0x0000002402027981 */ /* 0x000ea2000c1e1b00 */
[----:B------:R-:W-:Y:S01]  /*7860*/  UMOV UR4, 0xf0000000 ;  /* 0xf000000000047882 */ /* 0x000fe20000000000 */
[----:B------:R-:W-:Y:S01]  /*7870*/  UMOV UR5, 0x380fffff ;  /* 0x380fffff00057882 */ /* 0x000fe20000000000 */
[----:B--2---:R-:W0:Y:S01]  /*7880*/  F2F.F32.F64 R0, R2 ;  /* 0x0000000200007310 */ /* 0x004e220000301000 */
[----:B------:R-:W-:-:S14]  /*7890*/  DSETP.GEU.AND P0, PT, |R2|, UR4, PT ;  /* 0x0000000402007e2a */ /* 0x000fdc000bf0e200 */
[----:B0-----:R-:W-:Y:S01]  /*78a0*/  @!P0 FMUL R0, R0, 1.175494350822287508e-38 ;  /* 0x0080000000008820 */ /* 0x001fe20000400000 */
[----:B------:R-:W-:Y:S06]  /*78b0*/  BRA `(.L_x_5467) ;  /* 0x00000008007c7947 */ /* 0x000fec0003800000 */
.L_x_5462:
        /* <DEDUP_REMOVED lines=12> */
.L_x_5476:
[----:B------:R-:W2:Y:S01]  /*7980*/  LDG.E.64 R2, desc[UR36][R2.64] ;  /* 0x0000002402027981 */ /* 0x000ea2000c1e1b00 */
[----:B------:R-:W-:Y:S01]  /*7990*/  UMOV UR4, 0xf0000000 ;  /* 0xf000000000047882 */ /* 0x000fe20000000000 */
[----:B------:R-:W-:Y:S01]  /*79a0*/  UMOV UR5, 0x380fffff ;  /* 0x380fffff00057882 */ /* 0x000fe20000000000 */
[----:B--2---:R-:W0:Y:S01]  /*79b0*/  F2F.F32.F64 R0, R2 ;  /* 0x0000000200007310 */ /* 0x004e220000301000 */
[----:B------:R-:W-:-:S14]  /*79c0*/  DSETP.GEU.AND P0, PT, |R2|, UR4, PT ;  /* 0x0000000402007e2a */ /* 0x000fdc000bf0e200 */
[----:B0-----:R-:W-:Y:S01]  /*79d0*/  @!P0 FMUL R0, R0, 1.175494350822287508e-38 ;  /* 0x0080000000008820 */ /* 0x001fe20000400000 */
[----:B------:R-:W-:Y:S06]  /*79e0*/  BRA `(.L_x_5467) ;  /* 0x0000000800307947 */ /* 0x000fec0003800000 */
.L_x_5475:
        /* <DEDUP_REMOVED lines=26> */
.L_x_5478:
        /* <DEDUP_REMOVED lines=13> */
.L_x_5477:
[----:B------:R-:W2:Y:S02]  /*7c60*/  LDG.E.U16 R0, desc[UR36][R2.64] ;  /* 0x0000002402007981 */ /* 0x000ea4000c1e1500 */
[----:B--2---:R-:W-:Y:S01]  /*7c70*/  IMAD.U32 R0, R0, 0x10000, RZ ;  /* 0x0001000000007824 */ /* 0x004fe200078e00ff */
[----:B------:R-:W-:Y:S06]  /*7c80*/  BRA `(.L_x_5467) ;  /* 0x0000000400887947 */ /* 0x000fec0003800000 */
.L_x_5474:
        /* <DEDUP_REMOVED lines=11> */
.L_x_5481:
        /* <DEDUP_REMOVED lines=20> */
.L_x_5483:
[----:B------:R-:W-:Y:S05]  /*7e80*/  BSYNC B0 ;  /* 0x0000000000007941 */ /* 0x000fea0003800000 */
.L_x_5482:
[----:B------:R-:W-:Y:S01]  /*7e90*/  LEA R3, R0, 0x3b800000, 0x17 ;  /* 0x3b80000000037811 */ /* 0x000fe200078eb8ff */
[----:B------:R-:W-:-:S05]  /*7ea0*/  IMAD.SHL.U32 R0, R2, 0x100000, RZ ;  /* 0x0010000002007824 */ /* 0x000fca00078e00ff */
[----:B------:R-:W-:Y:S01]  /*7eb0*/  LOP3.LUT R0, R3, R0, R4, 0xfe, !PT ;  /* 0x0000000003007212 */ /* 0x000fe200078efe04 */
[----:B------:R-:W-:Y:S06]  /*7ec0*/  BRA `(.L_x_5467) ;  /* 0x0000000000f87947 */ /* 0x000fec0003800000 */
.L_x_5480:
        /* <DEDUP_REMOVED lines=20> */
.L_x_5485:
[----:B------:R-:W-:Y:S05]  /*8010*/  BSYNC B0 ;  /* 0x0000000000007941 */ /* 0x000fea0003800000 */
.L_x_5484:
[----:B------:R-:W-:Y:S01]  /*8020*/  LEA R3, R0, 0x37800000, 0x17 ;  /* 0x3780000000037811 */ /* 0x000fe200078eb8ff */
[----:B------:R-:W-:-:S05]  /*8030*/  IMAD.SHL.U32 R0, R2, 0x200000, RZ ;  /* 0x0020000002007824 */ /* 0x000fca00078e00ff */
[----:B------:R-:W-:Y:S01]  /*8040*/  LOP3.LUT R0, R3, R0, R4, 0xfe, !PT ;  /* 0x0000000003007212 */ /* 0x000fe200078efe04 */
[----:B------:R-:W-:Y:S06]  /*8050*/  BRA `(.L_x_5467) ;  /* 0x0000000000947947 */ /* 0x000fec0003800000 */
.L_x_5479:
        /* <DEDUP_REMOVED lines=14> */
.L_x_5466:
        /* <DEDUP_REMOVED lines=16> */
.L_x_5488:
[----:B------:R-:W-:Y:S01]  /*8240*/  IMAD.MOV.U32 R0, RZ, RZ, RZ ;  /* 0x000000ffff007224 */ /* 0x000fe200078e00ff */
[----:B------:R-:W-:Y:S06]  /*8250*/  BRA `(.L_x_5467) ;  /* 0x0000000000147947 */ /* 0x000fec0003800000 */
.L_x_5487:
[----:B------:R-:W2:Y:S02]  /*8260*/  LDG.E.64 R2, desc[UR36][R2.64] ;  /* 0x0000002402027981 */ /* 0x000ea4000c1e1b00 */
[----:B--2---:R0:W1:Y:S01]  /*8270*/  I2F.U64 R0, R2 ;  /* 0x0000000200007312 */ /* 0x0040620000301000 */
[----:B------:R-:W-:Y:S05]  /*8280*/  BRA `(.L_x_5467) ;  /* 0x0000000000087947 */ /* 0x000fea0003800000 */
.L_x_5486:
[----:B------:R-:W2:Y:S02]  /*8290*/  LDG.E R0, desc[UR36][R2.64] ;  /* 0x0000002402007981 */ /* 0x000ea4000c1e1900 */
[----:B--2---:R-:W-:-:S07]  /*82a0*/  I2FP.F32.U32 R0, R0 ;  /* 0x0000000000007245 */ /* 0x004fce0000201000 */
.L_x_5467:
[----:B------:R-:W-:Y:S05]  /*82b0*/  BSYNC B6 ;  /* 0x0000000000067941 */ /* 0x000fea0003800000 */
.L_x_5461:
        /* <DEDUP_REMOVED lines=24> */
.L_x_5492:
[----:B------:R-:W0:Y:S02]  /*8440*/  F2I.S64.TRUNC R2, R2 ;  /* 0x0000000200027311 */ /* 0x000e24000020d900 */
[----:B0-----:R-:W-:-:S05]  /*8450*/  IMAD.MOV.U32 R5, RZ, RZ, R2 ;  /* 0x000000ffff057224 */ /* 0x001fca00078e0002 */
[----:B------:R0:W-:Y:S01]  /*8460*/  STG.E.U8 desc[UR36][R16.64], R5 ;  /* 0x0000000510007986 */ /* 0x0001e2000c101124 */
[----:B------:R-:W-:Y:S05]  /*8470*/  BRA `(.L_x_5494) ;  /* 0x0000000c00407947 */ /* 0x000fea0003800000 */
.L_x_5491:
        /* <DEDUP_REMOVED lines=9> */
.L_x_5496:
[----:B------:R-:W0:Y:S02]  /*8510*/  F2I.FTZ.TRUNC.NTZ R3, R2 ;  /* 0x0000000200037305 */ /* 0x000e24000021f100 */
[----:B0-----:R0:W-:Y:S01]  /*8520*/  STG.E desc[UR36][R16.64], R3 ;  /* 0x0000000310007986 */ /* 0x0011e2000c101924 */
[----:B------:R-:W-:Y:S05]  /*8530*/  BRA `(.L_x_5494) ;  /* 0x0000000c00107947 */ /* 0x000fea0003800000 */
.L_x_5495:
[----:B------:R-:W0:Y:S02]  /*8540*/  F2I.FTZ.TRUNC.NTZ R3, R2 ;  /* 0x0000000200037305 */ /* 0x000e24000021f100 */
[----:B0-----:R0:W-:Y:S01]  /*8550*/  STG.E.U16 desc[UR36][R16.64], R3 ;  /* 0x0000000310007986 */ /* 0x0011e2000c101524 */
[----:B------:R-:W-:Y:S05]  /*8560*/  BRA `(.L_x_5494) ;  /* 0x0000000c00047947 */ /* 0x000fea0003800000 */
.L_x_5490:
        /* <DEDUP_REMOVED lines=8> */
.L_x_5498:
[----:B------:R-:W-:-:S05]  /*85f0*/  F2FP.F16.F32.PACK_AB R2, RZ, R2 ;  /* 0x00000002ff02723e */ /* 0x000fca00000000ff */
[----:B------:R0:W-:Y:S01]  /*8600*/  STG.E.U16 desc[UR36][R16.64], R2 ;  /* 0x0000000210007986 */ /* 0x0001e2000c101524 */
[----:B------:R-:W-:Y:S05]  /*8610*/  BRA `(.L_x_5494) ;  /* 0x0000000800d87947 */ /* 0x000fea0003800000 */
.L_x_5497:
        /* <DEDUP_REMOVED lines=9> */
.L_x_5500:
[----:B------:R-:W-:-:S04]  /*86b0*/  F2FP.F16.F32.PACK_AB R3, RZ, R2 ;  /* 0x00000002ff03723e */ /* 0x000fc800000000ff */
[----:B------:R-:W-:-:S05]  /*86c0*/  PRMT R3, R3, 0x5410, RZ ;  /* 0x0000541003037816 */ /* 0x000fca00000000ff */
[----:B------:R0:W-:Y:S01]  /*86d0*/  STG.E desc[UR36][R16.64], R3 ;  /* 0x0000000310007986 */ /* 0x0001e2000c101924 */
[----:B------:R-:W-:Y:S05]  /*86e0*/  BRA `(.L_x_5494) ;  /* 0x0000000800a47947 */ /* 0x000fea0003800000 */
.L_x_5499:
[----:B------:R-:W-:-:S06]  /*86f0*/  FMUL.FTZ R2, R2, 1 ;  /* 0x3f80000002027820 */ /* 0x000fcc0000410000 */
[----:B------:R-:W0:Y:S02]  /*8700*/  F2F.F64.F32 R2, R2 ;  /* 0x0000000200027310 */ /* 0x000e240000201800 */
[----:B0-----:R0:W-:Y:S01]  /*8710*/  STG.E.64 desc[UR36][R16.64], R2 ;  /* 0x0000000210007986 */ /* 0x0011e2000c101b24 */
[----:B------:R-:W-:Y:S05]  /*8720*/  BRA `(.L_x_5494) ;  /* 0x0000000800947947 */ /* 0x000fea0003800000 */
.L_x_5489:
        /* <DEDUP_REMOVED lines=12> */
.L_x_5503:
[----:B------:R-:W-:Y:S01]  /*87f0*/  FMUL.FTZ R4, R2, 1 ;  /* 0x3f80000002047820 */ /* 0x000fe20000410000 */
[----:B------:R-:W-:-:S05]  /*8800*/  CS2R R6, SRZ ;  /* 0x0000000000067805 */ /* 0x000fca000001ff00 */
[----:B------:R-:W0:Y:S02]  /*8810*/  F2F.F64.F32 R4, R4 ;  /* 0x0000000400047310 */ /* 0x000e240000201800 */
[----:B0-----:R0:W-:Y:S01]  /*8820*/  STG.E.128 desc[UR36][R16.64], R4 ;  /* 0x0000000410007986 */ /* 0x0011e2000c101d24 */
[----:B------:R-:W-:Y:S05]  /*8830*/  BRA `(.L_x_5494) ;  /* 0x0000000800507947 */ /* 0x000fea0003800000 */
.L_x_5502:
        /* <DEDUP_REMOVED lines=20> */
.L_x_5507:
[----:B------:R-:W-:Y:S05]  /*8980*/  BSYNC B0 ;  /* 0x0000000000007941 */ /* 0x000fea0003800000 */
.L_x_5506:
[----:B------:R-:W-:-:S05]  /*8990*/  LOP3.LUT R5, R0, R5, RZ, 0xfc, !PT ;  /* 0x0000000500057212 */ /* 0x000fca00078efcff */
[----:B------:R0:W-:Y:S01]  /*89a0*/  STG.E.U8 desc[UR36][R16.64], R5 ;  /* 0x0000000510007986 */ /* 0x0001e2000c101124 */
[----:B------:R-:W-:Y:S05]  /*89b0*/  BRA `(.L_x_5494) ;  /* 0x0000000400f07947 */ /* 0x000fea0003800000 */
.L_x_5505:
        /* <DEDUP_REMOVED lines=12> */
.L_x_5509:
[----:B------:R-:W-:Y:S01]  /*8a80*/  IMAD.MOV.U32 R0, RZ, RZ, 0x7f ;  /* 0x0000007fff007424 */ /* 0x000fe200078e00ff */
[----:B------:R-:W-:-:S04]  /*8a90*/  ISETP.GT.U32.AND P0, PT, R4, 0x7f800000, PT ;  /* 0x7f8000000400780c */ /* 0x000fc80003f04070 */
[----:B------:R-:W-:-:S09]  /*8aa0*/  SEL R0, R0, 0x7c, P0 ;  /* 0x0000007c00007807 */ /* 0x000fd20000000000 */
.L_x_5510:
[----:B------:R-:W-:Y:S05]  /*8ab0*/  BSYNC B0 ;  /* 0x0000000000007941 */ /* 0x000fea0003800000 */
.L_x_5508:
[----:B------:R-:W-:-:S04]  /*8ac0*/  LOP3.LUT R2, R2, 0x80000000, RZ, 0xc0, !PT ;  /* 0x8000000002027812 */ /* 0x000fc800078ec0ff */
[----:B------:R-:W-:-:S04]  /*8ad0*/  SHF.R.U32.HI R3, RZ, 0x18, R2 ;  /* 0x00000018ff037819 */ /* 0x000fc80000011602 */
[----:B------:R-:W-:-:S05]  /*8ae0*/  LOP3.LUT R3, R0, R3, RZ, 0xfc, !PT ;  /* 0x0000000300037212 */ /* 0x000fca00078efcff */
[----:B------:R0:W-:Y:S01]  /*8af0*/  STG.E.U8 desc[UR36][R16.64], R3 ;  /* 0x0000000310007986 */ /* 0x0001e2000c101124 */
[----:B------:R-:W-:Y:S05]  /*8b00*/  BRA `(.L_x_5494) ;  /* 0x00000004009c7947 */ /* 0x000fea0003800000 */
.L_x_5504:
[----:B------:R-:W-:-:S05]  /*8b10*/  F2FP.BF16.F32.PACK_AB R2, RZ, R2 ;  /* 0x00000002ff02723e */ /* 0x000fca00000010ff */
[----:B------:R0:W-:Y:S01]  /*8b20*/  STG.E.U16 desc[UR36][R16.64], R2 ;  /* 0x0000000210007986 */ /* 0x0001e2000c101524 */
[----:B------:R-:W-:Y:S05]  /*8b30*/  BRA `(.L_x_5494) ;  /* 0x0000000400907947 */ /* 0x000fea0003800000 */
.L_x_5501:
        /* <DEDUP_REMOVED lines=11> */
.L_x_5513:
        /* <DEDUP_REMOVED lines=16> */
.L_x_5516:
[----:B------:R-:W-:-:S04]  /*8cf0*/  LOP3.LUT R2, R2, 0x80000000, RZ, 0xc0, !PT ;  /* 0x8000000002027812 */ /* 0x000fc800078ec0ff */
[----:B------:R-:W-:-:S04]  /*8d00*/  SHF.R.U32.HI R3, RZ, 0x18, R2 ;  /* 0x00000018ff037819 */ /* 0x000fc80000011602 */
[----:B------:R-:W-:-:S04]  /*8d10*/  LOP3.LUT R0, R0, R3, RZ, 0xfc, !PT ;  /* 0x0000000300007212 */ /* 0x000fc800078efcff */
[----:B------:R-:W-:-:S07]  /*8d20*/  PRMT R8, R0, 0x7610, R8 ;  /* 0x0000761000087816 */ /* 0x000fce0000000008 */
.L_x_5515:
[----:B------:R-:W-:Y:S05]  /*8d30*/  BSYNC B0 ;  /* 0x0000000000007941 */ /* 0x000fea0003800000 */
.L_x_5514:
[----:B------:R3:W-:Y:S01]  /*8d40*/  STG.E.U8 desc[UR36][R16.64], R8 ;  /* 0x0000000810007986 */ /* 0x0007e2000c101124 */
[----:B------:R-:W-:Y:S05]  /*8d50*/  BRA `(.L_x_5494) ;  /* 0x0000000400087947 */ /* 0x000fea0003800000 */
.L_x_5512:
        /* <DEDUP_REMOVED lines=16> */
.L_x_5519:
[----:B------:R-:W-:-:S04]  /*8e60*/  LOP3.LUT R2, R2, 0x80000000, RZ, 0xc0, !PT ;  /* 0x8000000002027812 */ /* 0x000fc800078ec0ff */
[----:B------:R-:W-:-:S04]  /*8e70*/  SHF.R.U32.HI R3, RZ, 0x18, R2 ;  /* 0x00000018ff037819 */ /* 0x000fc80000011602 */
[----:B------:R-:W-:-:S04]  /*8e80*/  LOP3.LUT R0, R0, R3, RZ, 0xfc, !PT ;  /* 0x0000000300007212 */ /* 0x000fc800078efcff */
[----:B------:R-:W-:-:S07]  /*8e90*/  PRMT R8, R0, 0x7610, R8 ;  /* 0x0000761000087816 */ /* 0x000fce0000000008 */
.L_x_5518:
[----:B------:R-:W-:Y:S05]  /*8ea0*/  BSYNC B0 ;  /* 0x0000000000007941 */ /* 0x000fea0003800000 */
.L_x_5517:
[----:B------:R0:W-:Y:S01]  /*8eb0*/  STG.E.U8 desc[UR36][R16.64], R8 ;  /* 0x0000000810007986 */ /* 0x0001e2000c101124 */
[----:B------:R-:W-:Y:S05]  /*8ec0*/  BRA `(.L_x_5494) ;  /* 0x0000000000ac7947 */ /* 0x000fea0003800000 */
.L_x_5511:
        /* <DEDUP_REMOVED lines=21> */
.L_x_5493:
        /* <DEDUP_REMOVED lines=16> */
.L_x_5522:
[----:B------:R-:W-:Y:S05]  /*9120*/  BRA `(.L_x_5494) ;  /* 0x0000000000147947 */ /* 0x000fea0003800000 */
.L_x_5521:
[----:B------:R-:W0:Y:S02]  /*9130*/  F2I.U64.TRUNC R2, R2 ;  /* 0x0000000200027311 */ /* 0x000e24000020d800 */
[----:B0-----:R2:W-:Y:S01]  /*9140*/  STG.E.64 desc[UR36][R16.64], R2 ;  /* 0x0000000210007986 */ /* 0x0015e2000c101b24 */
[----:B------:R-:W-:Y:S05]  /*9150*/  BRA `(.L_x_5494) ;  /* 0x0000000000087947 */ /* 0x000fea0003800000 */
.L_x_5520:
[----:B------:R-:W0:Y:S02]  /*9160*/  F2I.FTZ.U32.TRUNC.NTZ R3, R2 ;  /* 0x0000000200037305 */ /* 0x000e24000021f000 */
[----:B0-----:R0:W-:Y:S02]  /*9170*/  STG.E desc[UR36][R16.64], R3 ;  /* 0x0000000310007986 */ /* 0x0011e4000c101924 */
.L_x_5494:
[----:B------:R-:W-:-:S07]  /*9180*/  VIADD R19, R19, 0x80 ;  /* 0x0000008013137836 */ /* 0x000fce0000000000 */
.L_x_5459:
[----:B------:R-:W-:Y:S05]  /*9190*/  BSYNC B7 ;  /* 0x0000000000077941 */ /* 0x000fea0003800000 */
.L_x_5458:
        /* <DEDUP_REMOVED lines=306> */
.L_x_5523:
        /* <DEDUP_REMOVED lines=20> */
[----:B--2---:R-:W2:Y:S01]  /*a600*/  I2F.S16 R0, R0 ;  /* 0x0000000000007306 */ /* 0x004ea20000101400 */
[----:B------:R-:W-:Y:S05]  /*a610*/  BRA `(.L_x_5530) ;  /* 0x0000000c00387947 */ /* 0x000fea0003800000 */
.L_x_5528:
[----:B------:R-:W2:Y:S02]  /*a620*/  LDG.E.U8 R0, desc[UR36][R2.64] ;  /* 0x0000002402007981 */ /* 0x000ea4000c1e1100 */
[----:B--2---:R-:W-:Y:S01]  /*a630*/  I2FP.F32.U32 R0, R0 ;  /* 0x0000000000007245 */ /* 0x004fe20000201000 */
[----:B------:R-:W-:Y:S06]  /*a640*/  BRA `(.L_x_5530) ;  /* 0x0000000c002c7947 */ /* 0x000fec0003800000 */
.L_x_5527:
[----:B------:R-:W-:-:S13]  /*a650*/  ISETP.NE.AND P0, PT, R4, 0x2, PT ;  /* 0x000000020400780c */ /* 0x000fda0003f05270 */
[----:B------:R-:W-:Y:S05]  /*a660*/  @!P0 BRA `(.L_x_5531) ;  /* 0x0000000000288947 */ /* 0x000fea0003800000 */
[----:B------:R-:W-:-:S13]  /*a670*/  ISETP.NE.AND P0, PT, R4, 0x3, PT ;  /* 0x000000030400780c */ /* 0x000fda0003f05270 */
[----:B------:R-:W-:Y:S05]  /*a680*/  @!P0 BRA `(.L_x_5532) ;  /* 0x0000000000148947 */ /* 0x000fea0003800000 */
[----:B------:R-:W-:-:S13]  /*a690*/  ISETP.NE.AND P0, PT, R4, 0x4, PT ;  /* 0x000000040400780c */ /* 0x000fda0003f05270 */
[----:B------:R-:W-:Y:S05]  /*a6a0*/  @P0 BRA `(.L_x_5529) ;  /* 0x0000000800b80947 */ /* 0x000fea0003800000 */
[----:B------:R-:W2:Y:S02]  /*a6b0*/  LDG.E.64 R2, desc[UR36][R2.64] ;  /* 0x0000002402027981 */ /* 0x000ea4000c1e1b00 */
[----:B--2---:R3:W4:Y:S01]  /*a6c0*/  I2F.S64 R0, R2 ;  /* 0x0000000200007312 */ /* 0x0047220000301400 */
[----:B------:R-:W-:Y:S05]  /*a6d0*/  BRA `(.L_x_5530) ;  /* 0x0000000c00087947 */ /* 0x000fea0003800000 */
.L_x_5532:
[----:B------:R-:W2:Y:S02]  /*a6e0*/  LDG.E R0, desc[UR36][R2.64] ;  /* 0x0000002402007981 */ /* 0x000ea4000c1e1900 */
[----:B--2---:R-:W-:Y:S01]  /*a6f0*/  I2FP.F32.S32 R0, R0 ;  /* 0x0000000000007245 */ /* 0x004fe20000201400 */
[----:B------:R-:W-:Y:S06]  /*a700*/  BRA `(.L_x_5530) ;  /* 0x0000000800fc7947 */ /* 0x000fec0003800000 */
.L_x_5531:
[----:B------:R-:W2:Y:S02]  /*a710*/  LDG.E.U16 R0, desc[UR36][R2.64] ;  /* 0x0000002402007981 */ /* 0x000ea4000c1e1500 */
[----:B--2---:R-:W0:Y:S01]  /*a720*/  I2F.S16 R0, R0 ;  /* 0x0000000000007306 */ /* 0x004e220000101400 */
[----:B------:R-:W-:Y:S05]  /*a730*/  BRA `(.L_x_5530) ;  /* 0x0000000800f07947 */ /* 0x000fea0003800000 */
.L_x_5526:
        /* <DEDUP_REMOVED lines=8> */
.L_x_5534:
[----:B------:R-:W2:Y:S02]  /*a7c0*/  LDG.E.U16 R0, desc[UR36][R2.64] ;  /* 0x0000002402007981 */ /* 0x000ea4000c1e1500 */
[----:B--2---:R-:W-:Y:S01]  /*a7d0*/  HADD2.F32 R0, -RZ, R0.H0_H0 ;  /* 0x20000000ff007230 */ /* 0x004fe20000004100 */
[----:B------:R-:W-:Y:S06]  /*a7e0*/  BRA `(.L_x_5530) ;  /* 0x0000000800c47947 */ /* 0x000fec0003800000 */
.L_x_5533:
        /* <DEDUP_REMOVED lines=8> */
.L_x_5536:
[----:B------:R-:W2:Y:S02]  /*a870*/  LDG.E.U16 R0, desc[UR36][R2.64] ;  /* 0x0000002402007981 */ /* 0x000ea4000c1e1500 */
[----:B--2---:R-:W-:Y:S01]  /*a880*/  HADD2.F32 R0, -RZ, R0.H0_H0 ;  /* 0x20000000ff007230 */ /* 0x004fe20000004100 */
[----:B------:R-:W-:Y:S06]  /*a890*/  BRA `(.L_x_5530) ;  /* 0x0000000800987947 */ /* 0x000fec0003800000 */
.L_x_5535:
[----:B------:R-:W2:Y:S01]  /*a8a0*/  LDG.E.64 R2, desc[UR36][R2.64] ;  /* 0x0000002402027981 */ /* 0x000ea2000c1e1b00 */
[----:B------:R-:W-:Y:S01]  /*a8b0*/  UMOV UR4, 0xf0000000 ;  /* 0xf000000000047882 */ /* 0x000fe20000000000 */
[----:B------:R-:W-:Y:S01]  /*a8c0*/  UMOV UR5, 0x380fffff ;  /* 0x380fffff00057882 */ /* 0x000fe20000000000 */
[----:B--2---:R-:W0:Y:S01]  /*a8d0*/  F2F.F32.F64 R0, R2 ;  /* 0x0000000200007310 */ /* 0x004e220000301000 */
[----:B------:R-:W-:-:S14]  /*a8e0*/  DSETP.GEU.AND P0, PT, |R2|, UR4, PT ;  /* 0x0000000402007e2a */ /* 0x000fdc000bf0e200 */
[----:B0-----:R-:W-:Y:S01]  /*a8f0*/  @!P0 FMUL R0, R0, 1.175494350822287508e-38 ;  /* 0x0080000000008820 */ /* 0x001fe20000400000 */
[----:B------:R-:W-:Y:S06]  /*a900*/  BRA `(.L_x_5530) ;  /* 0x00000008007c7947 */ /* 0x000fec0003800000 */
.L_x_5525:
        /* <DEDUP_REMOVED lines=12> */
.L_x_5539:
[----:B------:R-:W2:Y:S01]  /*a9d0*/  LDG.E.64 R2, desc[UR36][R2.64] ;  /* 0x0000002402027981 */ /* 0x000ea2000c1e1b00 */
[----:B------:R-:W-:Y:S01]  /*a9e0*/  UMOV UR4, 0xf0000000 ;  /* 0xf000000000047882 */ /* 0x000fe20000000000 */
[----:B------:R-:W-:Y:S01]  /*a9f0*/  UMOV UR5, 0x380fffff ;  /* 0x380fffff00057882 */ /* 0x000fe20000000000 */
[----:B--2---:R-:W0:Y:S01]  /*aa00*/  F2F.F32.F64 R0, R2 ;  /* 0x0000000200007310 */ /* 0x004e220000301000 */
[----:B------:R-:W-:-:S14]  /*aa10*/  DSETP.GEU.AND P0, PT, |R2|, UR4, PT ;  /* 0x0000000402007e2a */ /* 0x000fdc000bf0e200 */
[----:B0-----:R-:W-:Y:S01]  /*aa20*/  @!P0 FMUL R0, R0, 1.175494350822287508e-38 ;  /* 0x0080000000008820 */ /* 0x001fe20000400000 */
[----:B------:R-:W-:Y:S06]  /*aa30*/  BRA `(.L_x_5530) ;  /* 0x0000000800307947 */ /* 0x000fec0003800000 */
.L_x_5538:
        /* <DEDUP_REMOVED lines=26> */
.L_x_5541:
        /* <DEDUP_REMOVED lines=13> */
.L_x_5540:
[----:B------:R-:W2:Y:S02]  /*acb0*/  LDG.E.U16 R0, desc[UR36][R2.64] ;  /* 0x0000002402007981 */ /* 0x000ea4000c1e1500 */
[----:B--2---:R-:W-:Y:S01]  /*acc0*/  IMAD.U32 R0, R0, 0x10000, RZ ;  /* 0x0001000000007824 */ /* 0x004fe200078e00ff */
[----:B------:R-:W-:Y:S06]  /*acd0*/  BRA `(.L_x_5530) ;  /* 0x0000000400887947 */ /* 0x000fec0003800000 */
.L_x_5537:
        /* <DEDUP_REMOVED lines=11> */
.L_x_5544:
        /* <DEDUP_REMOVED lines=20> */
.L_x_5546:
[----:B------:R-:W-:Y:S05]  /*aed0*/  BSYNC B0 ;  /* 0x0000000000007941 */ /* 0x000fea0003800000 */
.L_x_5545:
[----:B------:R-:W-:Y:S01]  /*aee0*/  LEA R3, R0, 0x3b800000, 0x17 ;  /* 0x3b80000000037811 */ /* 0x000fe200078eb8ff */
[----:B------:R-:W-:-:S05]  /*aef0*/  IMAD.SHL.U32 R0, R2, 0x100000, RZ ;  /* 0x0010000002007824 */ /* 0x000fca00078e00ff */
[----:B------:R-:W-:Y:S01]  /*af00*/  LOP3.LUT R0, R3, R0, R4, 0xfe, !PT ;  /* 0x0000000003007212 */ /* 0x000fe200078efe04 */
[----:B------:R-:W-:Y:S06]  /*af10*/  BRA `(.L_x_5530) ;  /* 0x0000000000f87947 */ /* 0x000fec0003800000 */
.L_x_5543:
        /* <DEDUP_REMOVED lines=20> */
.L_x_5548:
[----:B------:R-:W-:Y:S05]  /*b060*/  BSYNC B0 ;  /* 0x0000000000007941 */ /* 0x000fea0003800000 */
.L_x_5547:
[----:B------:R-:W-:Y:S01]  /*b070*/  LEA R3, R0, 0x37800000, 0x17 ;  /* 0x3780000000037811 */ /* 0x000fe200078eb8ff */
[----:B------:R-:W-:-:S05]  /*b080*/  IMAD.SHL.U32 R0, R2, 0x200000, RZ ;  /* 0x0020000002007824 */ /* 0x000fca00078e00ff */
[----:B------:R-:W-:Y:S01]  /*b090*/  LOP3.LUT R0, R3, R0, R4, 0xfe, !PT ;  /* 0x0000000003007212 */ /* 0x000fe200078efe04 */
[----:B------:R-:W-:Y:S06]  /*b0a0*/  BRA `(.L_x_5530) ;  /* 0x0000000000947947 */ /* 0x000fec0003800000 */
.L_x_5542:
        /* <DEDUP_REMOVED lines=14> */
.L_x_5529:
        /* <DEDUP_REMOVED lines=16> */
.L_x_5551:
[----:B------:R-:W-:Y:S01]  /*b290*/  IMAD.MOV.U32 R0, RZ, RZ, RZ ;  /* 0x000000ffff007224 */ /* 0x000fe200078e00ff */
[----:B------:R-:W-:Y:S06]  /*b2a0*/  BRA `(.L_x_5530) ;  /* 0x0000000000147947 */ /* 0x000fec0003800000 */
.L_x_5550:
[----:B------:R-:W2:Y:S02]  /*b2b0*/  LDG.E.64 R2, desc[UR36][R2.64] ;  /* 0x0000002402027981 */ /* 0x000ea4000c1e1b00 */
[----:B--2---:R0:W1:Y:S01]  /*b2c0*/  I2F.U64 R0, R2 ;  /* 0x0000000200007312 */ /* 0x0040620000301000 */
[----:B------:R-:W-:Y:S05]  /*b2d0*/  BRA `(.L_x_5530) ;  /* 0x0000000000087947 */ /* 0x000fea0003800000 */
.L_x_5549:
[----:B------:R-:W2:Y:S02]  /*b2e0*/  LDG.E R0, desc[UR36][R2.64] ;  /* 0x0000002402007981 */ /* 0x000ea4000c1e1900 */
[----:B--2---:R-:W-:-:S07]  /*b2f0*/  I2FP.F32.U32 R0, R0 ;  /* 0x0000000000007245 */ /* 0x004fce0000201000 */
.L_x_5530:
[----:B------:R-:W-:Y:S05]  /*b300*/  BSYNC B6 ;  /* 0x0000000000067941 */ /* 0x000fea0003800000 */
.L_x_5524:
        /* <DEDUP_REMOVED lines=24> */
.L_x_5555:
[----:B------:R-:W0:Y:S02]  /*b490*/  F2I.S64.TRUNC R2, R2 ;  /* 0x0000000200027311 */ /* 0x000e24000020d900 */
[----:B0-----:R-:W-:-:S05]  /*b4a0*/  IMAD.MOV.U32 R5, RZ, RZ, R2 ;  /* 0x000000ffff057224 */ /* 0x001fca00078e0002 */
[----:B------:R-:W-:Y:S01]  /*b4b0*/  STG.E.U8 desc[UR36][R16.64], R5 ;  /* 0x0000000510007986 */ /* 0x000fe2000c101124 */
[----:B------:R-:W-:Y:S05]  /*b4c0*/  EXIT ;  /* 0x000000000000794d */ /* 0x000fea0003800000 */
.L_x_5554:
        /* <DEDUP_REMOVED lines=9> */
.L_x_5558:
[----:B------:R-:W0:Y:S02]  /*b560*/  F2I.FTZ.TRUNC.NTZ R3, R2 ;  /* 0x0000000200037305 */ /* 0x000e24000021f100 */
[----:B0-----:R-:W-:Y:S01]  /*b570*/  STG.E desc[UR36][R16.64], R3 ;  /* 0x0000000310007986 */ /* 0x001fe2000c101924 */
[----:B------:R-:W-:Y:S05]  /*b580*/  EXIT ;  /* 0x000000000000794d */ /* 0x000fea0003800000 */
.L_x_5557:
[----:B------:R-:W0:Y:S02]  /*b590*/  F2I.FTZ.TRUNC.NTZ R3, R2 ;  /* 0x0000000200037305 */ /* 0x000e24000021f100 */
[----:B0-----:R-:W-:Y:S01]  /*b5a0*/  STG.E.U16 desc[UR36][R16.64], R3 ;  /* 0x0000000310007986 */ /* 0x001fe2000c101524 */
[----:B------:R-:W-:Y:S05]  /*b5b0*/  EXIT ;  /* 0x000000000000794d */ /* 0x000fea0003800000 */
.L_x_5553:
        /* <DEDUP_REMOVED lines=8> */
.L_x_5560:
[----:B------:R-:W-:-:S05]  /*b640*/  F2FP.F16.F32.PACK_AB R2, RZ, R2 ;  /* 0x00000002ff02723e */ /* 0x000fca00000000ff */
[----:B------:R-:W-:Y:S01]  /*b650*/  STG.E.U16 desc[UR36][R16.64], R2 ;  /* 0x0000000210007986 */ /* 0x000fe2000c101524 */
[----:B------:R-:W-:Y:S05]  /*b660*/  EXIT ;  /* 0x000000000000794d */ /* 0x000fea0003800000 */
.L_x_5559:
        /* <DEDUP_REMOVED lines=9> */
.L_x_5562:
[----:B------:R-:W-:-:S04]  /*b700*/  F2FP.F16.F32.PACK_AB R3, RZ, R2 ;  /* 0x00000002ff03723e */ /* 0x000fc800000000ff */
[----:B------:R-:W-:-:S05]  /*b710*/  PRMT R3, R3, 0x5410, RZ ;  /* 0x0000541003037816 */ /* 0x000fca00000000ff */
[----:B------:R-:W-:Y:S01]  /*b720*/  STG.E desc[UR36][R16.64], R3 ;  /* 0x0000000310007986 */ /* 0x000fe2000c101924 */
[----:B------:R-:W-:Y:S05]  /*b730*/  EXIT ;  /* 0x000000000000794d */ /* 0x000fea0003800000 */
.L_x_5561:
[----:B------:R-:W-:-:S06]  /*b740*/  FMUL.FTZ R2, R2, 1 ;  /* 0x3f80000002027820 */ /* 0x000fcc0000410000 */
[----:B------:R-:W0:Y:S02]  /*b750*/  F2F.F64.F32 R2, R2 ;  /* 0x0000000200027310 */ /* 0x000e240000201800 */
[----:B0-----:R-:W-:Y:S01]  /*b760*/  STG.E.64 desc[UR36][R16.64], R2 ;  /* 0x0000000210007986 */ /* 0x001fe2000c101b24 */
[----:B------:R-:W-:Y:S05]  /*b770*/  EXIT ;  /* 0x000000000000794d */ /* 0x000fea0003800000 */
.L_x_5552:
        /* <DEDUP_REMOVED lines=12> */
.L_x_5565:
[----:B------:R-:W-:Y:S01]  /*b840*/  FMUL.FTZ R4, R2, 1 ;  /* 0x3f80000002047820 */ /* 0x000fe20000410000 */
[----:B------:R-:W-:-:S05]  /*b850*/  CS2R R6, SRZ ;  /* 0x0000000000067805 */ /* 0x000fca000001ff00 */
[----:B------:R-:W0:Y:S02]  /*b860*/  F2F.F64.F32 R4, R4 ;  /* 0x0000000400047310 */ /* 0x000e240000201800 */
[----:B0-----:R-:W-:Y:S01]  /*b870*/  STG.E.128 desc[UR36][R16.64], R4 ;  /* 0x0000000410007986 */ /* 0x001fe2000c101d24 */
[----:B------:R-:W-:Y:S05]  /*b880*/  EXIT ;  /* 0x000000000000794d */ /* 0x000fea0003800000 */
.L_x_5564:
        /* <DEDUP_REMOVED lines=20> */
.L_x_5569:
[----:B------:R-:W-:Y:S05]  /*b9d0*/  BSYNC B0 ;  /* 0x0000000000007941 */ /* 0x000fea0003800000 */
.L_x_5568:
[----:B------:R-:W-:-:S05]  /*b9e0*/  LOP3.LUT R5, R0, R5, RZ, 0xfc, !PT ;  /* 0x0000000500057212 */ /* 0x000fca00078efcff */
[----:B------:R-:W-:Y:S01]  /*b9f0*/  STG.E.U8 desc[UR36][R16.64], R5 ;  /* 0x0000000510007986 */ /* 0x000fe2000c101124 */
[----:B------:R-:W-:Y:S05]  /*ba00*/  EXIT ;  /* 0x000000000000794d */ /* 0x000fea0003800000 */
.L_x_5567:
        /* <DEDUP_REMOVED lines=12> */
.L_x_5571:
[----:B------:R-:W-:Y:S01]  /*bad0*/  IMAD.MOV.U32 R0, RZ, RZ, 0x7f ;  /* 0x0000007fff007424 */ /* 0x000fe200078e00ff */
[----:B------:R-:W-:-:S04]  /*bae0*/  ISETP.GT.U32.AND P0, PT, R4, 0x7f800000, PT ;  /* 0x7f8000000400780c */ /* 0x000fc80003f04070 */
[----:B------:R-:W-:-:S09]  /*baf0*/  SEL R0, R0, 0x7c, P0 ;  /* 0x0000007c00007807 */ /* 0x000fd20000000000 */
.L_x_5572:
[----:B------:R-:W-:Y:S05]  /*bb00*/  BSYNC B0 ;  /* 0x0000000000007941 */ /* 0x000fea0003800000 */
.L_x_5570:
[----:B------:R-:W-:-:S04]  /*bb10*/  LOP3.LUT R2, R2, 0x80000000, RZ, 0xc0, !PT ;  /* 0x8000000002027812 */ /* 0x000fc800078ec0ff */
[----:B------:R-:W-:-:S04]  /*bb20*/  SHF.R.U32.HI R3, RZ, 0x18, R2 ;  /* 0x00000018ff037819 */ /* 0x000fc80000011602 */
[----:B------:R-:W-:-:S05]  /*bb30*/  LOP3.LUT R3, R0, R3, RZ, 0xfc, !PT ;  /* 0x0000000300037212 */ /* 0x000fca00078efcff */
[----:B------:R-:W-:Y:S01]  /*bb40*/  STG.E.U8 desc[UR36][R16.64], R3 ;  /* 0x0000000310007986 */ /* 0x000fe2000c101124 */
[----:B------:R-:W-:Y:S05]  /*bb50*/  EXIT ;  /* 0x000000000000794d */ /* 0x000fea0003800000 */
.L_x_5566:
[----:B------:R-:W-:-:S05]  /*bb60*/  F2FP.BF16.F32.PACK_AB R2, RZ, R2 ;  /* 0x00000002ff02723e */ /* 0x000fca00000010ff */
[----:B------:R-:W-:Y:S01]  /*bb70*/  STG.E.U16 desc[UR36][R16.64], R2 ;  /* 0x0000000210007986 */ /* 0x000fe2000c101524 */
[----:B------:R-:W-:Y:S05]  /*bb80*/  EXIT ;  /* 0x000000000000794d */ /* 0x000fea0003800000 */
.L_x_5563:
        /* <DEDUP_REMOVED lines=11> */
.L_x_5575:
        /* <DEDUP_REMOVED lines=16> */
.L_x_5578:
[----:B------:R-:W-:-:S04]  /*bd40*/  LOP3.LUT R2, R2, 0x80000000, RZ, 0xc0, !PT ;  /* 0x8000000002027812 */ /* 0x000fc800078ec0ff */
[----:B------:R-:W-:-:S04]  /*bd50*/  SHF.R.U32.HI R3, RZ, 0x18, R2 ;  /* 0x00000018ff037819 */ /* 0x000fc80000011602 */
[----:B------:R-:W-:-:S04]  /*bd60*/  LOP3.LUT R0, R0, R3, RZ, 0xfc, !PT ;  /* 0x0000000300007212 */ /* 0x000fc800078efcff */
[----:B------:R-:W-:-:S07]  /*bd70*/  PRMT R8, R0, 0x7610, R8 ;  /* 0x0000761000087816 */ /* 0x000fce0000000008 */
.L_x_5577:
[----:B------:R-:W-:Y:S05]  /*bd80*/  BSYNC B0 ;  /* 0x0000000000007941 */ /* 0x000fea0003800000 */
.L_x_5576:
[----:B------:R-:W-:Y:S01]  /*bd90*/  STG.E.U8 desc[UR36][R16.64], R8 ;  /* 0x0000000810007986 */ /* 0x000fe2000c101124 */
[----:B------:R-:W-:Y:S05]  /*bda0*/  EXIT ;  /* 0x000000000000794d */ /* 0x000fea0003800000 */
.L_x_5574:
        /* <DEDUP_REMOVED lines=16> */
.L_x_5581:
[----:B------:R-:W-:-:S04]  /*beb0*/  LOP3.LUT R2, R2, 0x80000000, RZ, 0xc0, !PT ;  /* 0x8000000002027812 */ /* 0x000fc800078ec0ff */
[----:B------:R-:W-:-:S04]  /*bec0*/  SHF.R.U32.HI R3, RZ, 0x18, R2 ;  /* 0x00000018ff037819 */ /* 0x000fc80000011602 */
[----:B------:R-:W-:-:S04]  /*bed0*/  LOP3.LUT R0, R0, R3, RZ, 0xfc, !PT ;  /* 0x0000000300007212 */ /* 0x000fc800078efcff */
[----:B------:R-:W-:-:S07]  /*bee0*/  PRMT R8, R0, 0x7610, R8 ;  /* 0x0000761000087816 */ /* 0x000fce0000000008 */
.L_x_5580:
[----:B------:R-:W-:Y:S05]  /*bef0*/  BSYNC B0 ;  /* 0x0000000000007941 */ /* 0x000fea0003800000 */
.L_x_5579:
[----:B------:R-:W-:Y:S01]  /*bf00*/  STG.E.U8 desc[UR36][R16.64], R8 ;  /* 0x0000000810007986 */ /* 0x000fe2000c101124 */
[----:B------:R-:W-:Y:S05]  /*bf10*/  EXIT ;  /* 0x000000000000794d */ /* 0x000fea0003800000 */
.L_x_5573:
        /* <DEDUP_REMOVED lines=21> */
.L_x_5556:
        /* <DEDUP_REMOVED lines=16> */
.L_x_5584:
[----:B------:R-:W-:Y:S05]  /*c170*/  EXIT ;  /* 0x000000000000794d */ /* 0x000fea0003800000 */
.L_x_5583:
[----:B------:R-:W0:Y:S02]  /*c180*/  F2I.U64.TRUNC R2, R2 ;  /* 0x0000000200027311 */ /* 0x000e24000020d800 */
[----:B0-----:R-:W-:Y:S01]  /*c190*/  STG.E.64 desc[UR36][R16.64], R2 ;  /* 0x0000000210007986 */ /* 0x001fe2000c101b24 */
[----:B------:R-:W-:Y:S05]  /*c1a0*/  EXIT ;  /* 0x000000000000794d */ /* 0x000fea0003800000 */
.L_x_5582:
[----:B------:R-:W0:Y:S02]  /*c1b0*/  F2I.FTZ.U32.TRUNC.NTZ R3, R2 ;  /* 0x0000000200037305 */ /* 0x000e24000021f000 */
[----:B0-----:R-:W-:Y:S01]  /*c1c0*/  STG.E desc[UR36][R16.64], R3 ;  /* 0x0000000310007986 */ /* 0x001fe2000c101924 */
[----:B------:R-:W-:Y:S05]  /*c1d0*/  EXIT ;  /* 0x000000000000794d */ /* 0x000fea0003800000 */
.L_x_5585:
        /* <DEDUP_REMOVED lines=10> */
.L_x_6646:


//--------------------- .text._ZN2at6native27unrolled_elementwise_kernelIZZZNS0_66_GLOBAL__N__a0cfb035_28_ActivationHardswishKernel_cu_f5210f67_355216hardswish_kernelERNS_14TensorIteratorEENKUlvE_clEvENKUlvE0_clEvEUlfE_St5arrayIPcLm2EELi4E23TrivialOffsetCalculatorILi1EjESC_NS0_6memory12LoadWithCastILi1EEENSD_13StoreWithCastILi1EEEEEviT_T0_T2_T3_T4_T5_ --------------------------
	.section	.text._ZN2at6native27unrolled_elementwise_kernelIZZZNS0_66_GLOBAL__N__a0cfb035_28_ActivationHardswishKernel_cu_f5210f67_355216hardswish_kernelERNS_14TensorIteratorEENKUlvE_clEvENKUlvE0_clEvEUlfE_St5arrayIPcLm2EELi4E23TrivialOffsetCalculatorILi1EjESC_NS0_6memory12LoadWithCastILi1EEENSD_13StoreWithCastILi1EEEEEviT_T0_T2_T3_T4_T5_,"ax",@progbits
	.align	128
        .global         _ZN2at6native27unrolled_elementwise_kernelIZZZNS0_66_GLOBAL__N__a0cfb035_28_ActivationHardswishKernel_cu_f5210f67_355216hardswish_kernelERNS_14TensorIteratorEENKUlvE_clEvENKUlvE0_clEvEUlfE_St5arrayIPcLm2EELi4E23TrivialOffsetCalculatorILi1EjESC_NS0_6memory12LoadWithCastILi1EEENSD_13StoreWithCastILi1EEEEEviT_T0_T2_T3_T4_T5_
        .type           _ZN2at6native27unrolled_elementwise_kernelIZZZNS0_66_GLOBAL__N__a0cfb035_28_ActivationHardswishKernel_cu_f5210f67_355216hardswish_kernelERNS_14TensorIteratorEENKUlvE_clEvENKUlvE0_clEvEUlfE_St5arrayIPcLm2EELi4E23TrivialOffsetCalculatorILi1EjESC_NS0_6memory12LoadWithCastILi1EEENSD_13StoreWithCastILi1EEEEEviT_T0_T2_T3_T4_T5_,@function
        .size           _ZN2at6native27unrolled_elementwise_kernelIZZZNS0_66_GLOBAL__N__a0cfb035_28_ActivationHardswishKernel_cu_f5210f67_355216hardswish_kernelERNS_14TensorIteratorEENKUlvE_clEvENKUlvE0_clEvEUlfE_St5arrayIPcLm2EELi4E23TrivialOffsetCalculatorILi1EjESC_NS0_6memory12LoadWithCastILi1EEENSD_13StoreWithCastILi1EEEEEviT_T0_T2_T3_T4_T5_,(.L_x_6647 - _ZN2at6native27unrolled_elementwise_kernelIZZZNS0_66_GLOBAL__N__a0cfb035_28_ActivationHardswishKernel_cu_f5210f67_355216hardswish_kernelERNS_14TensorIteratorEENKUlvE_clEvENKUlvE0_clEvEUlfE_St5arrayIPcLm2EELi4E23TrivialOffsetCalculatorILi1EjESC_NS0_6memory12LoadWithCastILi1EEENSD_13StoreWithCastILi1EEEEEviT_T0_T2_T3_T4_T5_)
        .other          _ZN2at6native27unrolled_elementwise_kernelIZZZNS0_66_GLOBAL__N__a0cfb035_28_ActivationHardswishKernel_cu_f5210f67_355216hardswish_kernelERNS_14TensorIteratorEENKUlvE_clEvENKUlvE0_clEvEUlfE_St5arrayIPcLm2EELi4E23TrivialOffsetCalculatorILi1EjESC_NS0_6memory12LoadWithCastILi1EEENSD_13StoreWithCastILi1EEEEEviT_T0_T2_T3_T4_T5_,@"STO_CUDA_ENTRY STV_DEFAULT"
_ZN2at6native27unrolled_elementwise_kernelIZZZNS0_66_GLOBAL__N__a0cfb035_28_ActivationHardswishKernel_cu_f5210f67_355216hardswish_kernelERNS_14TensorIteratorEENKUlvE_clEvENKUlvE0_clEvEUlfE_St5arrayIPcLm2EELi4E23TrivialOffsetCalculatorILi1EjESC_NS0_6memory12LoadWithCastILi1EEENSD_13StoreWithCastILi1EEEEEviT_T0_T2_T3_T4_T5_:
.text._ZN2at6native27unrolled_elementwise_kernelIZZZNS0_66_GLOBAL__N__a0cfb035_28_ActivationHardswishKernel_cu_f5210f67_355216hardswish_kernelERNS_14TensorIteratorEENKUlvE_clEvENKUlvE0_clEvEUlfE_St5arrayIPcLm2EELi4E23TrivialOffsetCalculatorILi1EjESC_NS0_6memory12LoadWithCastILi1EEENSD_13StoreWithCastILi1EEEEEviT_T0_T2_T3_T4_T5_:
[----:B------:R-:W0:Y:S01]  /*0000*/  LDC R1, c[0x0][0x28] ;  /* 0x00000a00ff017b82 */ /* 0x000e220000000800 */
[----:B------:R-:W1:Y:S07]  /*0010*/  S2R R2, SR_CTAID.X ;  /* 0x0000000000027919 */ /* 0x000e6e0000002500 */
[----:B------:R-:W1:Y:S01]  /*0020*/  LDC R17, c[0x0][0x210] ;  /* 0x00008400ff117b82 */ /* 0x000e620000000800 */
[----:B------:R-:W-:Y:S01]  /*0030*/  ULDC.64 UR36, c[0x0][0x208] ;  /* 0x0000820000247ab9 */ /* 0x000fe20000000a00 */
[----:B------:R-:W-:Y:S01]  /*0040*/  BSSY B7, `(.L_x_5586) ;  /* 0x00000ef000077945 */ /* 0x000fe20003800000 */
[----:B------:R-:W2:Y:S01]  /*0050*/  S2R R16, SR_TID.X ;  /* 0x0000000000107919 */ /* 0x000ea20000002100 */
[----:B------:R-:W-:-:S02]  /*0060*/  IMAD.MOV.U32 R24, RZ, RZ, RZ ;  /* 0x000000ffff187224 */ /* 0x000fc400078e00ff */
[----:B------:R-:W-:Y:S02]  /*0070*/  IMAD.MOV.U32 R22, RZ, RZ, RZ ;  /* 0x000000ffff167224 */ /* 0x000fe400078e00ff */
[----:B------:R-:W3:Y:S01]  /*0080*/  LDC.U8 R19, c[0x0][0x244] ;  /* 0x00009100ff137b82 */ /* 0x000ee20000000000 */
[----:B-1----:R-:W-:-:S05]  /*0090*/  IMAD R17, R2, -0x200, R17 ;  /* 0xfffffe0002117824 */ /* 0x002fca00078e0211 */
[----:B--2---:R-:W-:-:S13]  /*00a0*/  ISETP.GE.AND P0, PT, R16, R17, PT ;  /* 0x000000111000720c */ /* 0x004fda0003f06270 */
[----:B0--3--:R-:W-:Y:S05]  /*00b0*/  @P0 BRA `(.L_x_5587) ;  /* 0x0000000c009c0947 */ /* 0x009fea0003800000 */
        /* <DEDUP_REMOVED lines=21> */
.L_x_5592:
[----:B------:R-:W2:Y:S02]  /*0210*/  LDG.E.U8 R4, desc[UR36][R4.64] ;  /* 0x0000002404047981 */ /* 0x000ea4000c1e1100 */
[----:B--2---:R-:W-:Y:S01]  /*0220*/  I2FP.F32.U32 R22, R4 ;  /* 0x0000000400167245 */ /* 0x004fe20000201000 */
[----:B------:R-:W-:Y:S06]  /*0230*/  BRA `(.L_x_5594) ;  /* 0x0000000c00307947 */ /* 0x000fec0003800000 */
.L_x_5591:
        /* <DEDUP_REMOVED lines=9> */
.L_x_5596:
[----:B------:R-:W2:Y:S02]  /*02d0*/  LDG.E R4, desc[UR36][R4.64] ;  /* 0x0000002404047981 */ /* 0x000ea4000c1e1900 */
[----:B--2---:R-:W-:Y:S01]  /*02e0*/  I2FP.F32.S32 R22, R4 ;  /* 0x0000000400167245 */ /* 0x004fe20000201400 */
[----:B------:R-:W-:Y:S06]  /*02f0*/  BRA `(.L_x_5594) ;  /* 0x0000000c00007947 */ /* 0x000fec0003800000 */
.L_x_5595:
[----:B------:R-:W2:Y:S02]  /*0300*/  LDG.E.U16 R4, desc[UR36][R4.64] ;  /* 0x0000002404047981 */ /* 0x000ea4000c1e1500 */
[----:B--2---:R2:W3:Y:S01]  /*0310*/  I2F.S16 R22, R4 ;  /* 0x0000000400167306 */ /* 0x0044e20000101400 */
[----:B------:R-:W-:Y:S05]  /*0320*/  BRA `(.L_x_5594) ;  /* 0x0000000800f47947 */ /* 0x000fea0003800000 */
.L_x_5590:
        /* <DEDUP_REMOVED lines=8> */
.L_x_5598:
[----:B------:R-:W2:Y:S02]  /*03b0*/  LDG.E.U16 R4, desc[UR36][R4.64] ;  /* 0x0000002404047981 */ /* 0x000ea4000c1e1500 */
[----:B--2---:R-:W-:Y:S01]  /*03c0*/  HADD2.F32 R22, -RZ, R4.H0_H0 ;  /* 0x20000004ff167230 */ /* 0x004fe20000004100 */
[----:B------:R-:W-:Y:S06]  /*03d0*/  BRA `(.L_x_5594) ;  /* 0x0000000800c87947 */ /* 0x000fec0003800000 */
.L_x_5597:
        /* <DEDUP_REMOVED lines=8> */
.L_x_5600:
[----:B------:R-:W2:Y:S02]  /*0460*/  LDG.E.U16 R4, desc[UR36][R4.64] ;  /* 0x0000002404047981 */ /* 0x000ea4000c1e1500 */
[----:B--2---:R-:W-:Y:S01]  /*0470*/  HADD2.F32 R22, -RZ, R4.H0_H0 ;  /* 0x20000004ff167230 */ /* 0x004fe20000004100 */
[----:B------:R-:W-:Y:S06]  /*0480*/  BRA `(.L_x_5594) ;  /* 0x00000008009c7947 */ /* 0x000fec0003800000 */
.L_x_5599:
[----:B------:R-:W2:Y:S01]  /*0490*/  LDG.E.64 R4, desc[UR36][R4.64] ;  /* 0x0000002404047981 */ /* 0x000ea2000c1e1b00 */
[----:B------:R-:W-:Y:S01]  /*04a0*/  UMOV UR4, 0xf0000000 ;  /* 0xf000000000047882 */ /* 0x000fe20000000000 */
[----:B------:R-:W-:Y:S01]  /*04b0*/  UMOV UR5, 0x380fffff ;  /* 0x380fffff00057882 */ /* 0x000fe20000000000 */
[----:B--2---:R-:W0:Y:S01]  /*04c0*/  F2F.F32.F64 R22, R4 ;  /* 0x0000000400167310 */ /* 0x004e220000301000 */
[----:B------:R-:W-:-:S14]  /*04d0*/  DSETP.GEU.AND P0, PT, |R4|, UR4, PT ;  /* 0x0000000404007e2a */ /* 0x000fdc000bf0e200 */
[----:B0-----:R-:W-:Y:S01]  /*04e0*/  @!P0 FMUL R22, R22, 1.175494350822287508e-38 ;  /* 0x0080000016168820 */ /* 0x001fe20000400000 */
[----:B------:R-:W-:Y:S06]  /*04f0*/  BRA `(.L_x_5594) ;  /* 0x0000000800807947 */ /* 0x000fec0003800000 */
.L_x_5589:
        /* <DEDUP_REMOVED lines=12> */
.L_x_5603:
[----:B------:R-:W2:Y:S01]  /*05c0*/  LDG.E.64 R4, desc[UR36][R4.64] ;  /* 0x0000002404047981 */ /* 0x000ea2000c1e1b00 */
[----:B------:R-:W-:Y:S01]  /*05d0*/  UMOV UR4, 0xf0000000 ;  /* 0xf000000000047882 */ /* 0x000fe20000000000 */
[----:B------:R-:W-:Y:S01]  /*05e0*/  UMOV UR5, 0x380fffff ;  /* 0x380fffff00057882 */ /* 0x000fe20000000000 */
[----:B--2---:R-:W0:Y:S01]  /*05f0*/  F2F.F32.F64 R22, R4 ;  /* 0x0000000400167310 */ /* 0x004e220000301000 */
[----:B------:R-:W-:-:S14]  /*0600*/  DSETP.GEU.AND P0, PT, |R4|, UR4, PT ;  /* 0x0000000404007e2a */ /* 0x000fdc000bf0e200 */
[----:B0-----:R-:W-:Y:S01]  /*0610*/  @!P0 FMUL R22, R22, 1.175494350822287508e-38 ;  /* 0x0080000016168820 */ /* 0x001fe20000400000 */
[----:B------:R-:W-:Y:S06]  /*0620*/  BRA `(.L_x_5594) ;  /* 0x0000000800347947 */ /* 0x000fec0003800000 */
.L_x_5602:
        /* <DEDUP_REMOVED lines=26> */
.L_x_5605:
        /* <DEDUP_REMOVED lines=14> */
.L_x_5604:
[----:B------:R-:W2:Y:S02]  /*08b0*/  LDG.E.U16 R4, desc[UR36][R4.64] ;  /* 0x0000002404047981 */ /* 0x000ea4000c1e1500 */
[----:B--2---:R-:W-:Y:S01]  /*08c0*/  IMAD.U32 R22, R4, 0x10000, RZ ;  /* 0x0001000004167824 */ /* 0x004fe200078e00ff */
[----:B------:R-:W-:Y:S06]  /*08d0*/  BRA `(.L_x_5594) ;  /* 0x0000000400887947 */ /* 0x000fec0003800000 */
.L_x_5601:
        /* <DEDUP_REMOVED lines=11> */
.L_x_5608:
        /* <DEDUP_REMOVED lines=20> */
.L_x_5610:
[----:B------:R-:W-:Y:S05]  /*0ad0*/  BSYNC B0 ;  /* 0x0000000000007941 */ /* 0x000fea0003800000 */
.L_x_5609:
[----:B------:R-:W-:Y:S01]  /*0ae0*/  IMAD.SHL.U32 R3, R3, 0x100000, RZ ;  /* 0x0010000003037824 */ /* 0x000fe200078e00ff */
[----:B------:R-:W-:-:S04]  /*0af0*/  LEA R5, R0, 0x3b800000, 0x17 ;  /* 0x3b80000000057811 */ /* 0x000fc800078eb8ff */
[----:B------:R-:W-:Y:S01]  /*0b00*/  LOP3.LUT R22, R5, R3, R22, 0xfe, !PT ;  /* 0x0000000305167212 */ /* 0x000fe200078efe16 */
[----:B------:R-:W-:Y:S06]  /*0b10*/  BRA `(.L_x_5594) ;  /* 0x0000000000f87947 */ /* 0x000fec0003800000 */
.L_x_5607:
        /* <DEDUP_REMOVED lines=20> */
.L_x_5612:
[----:B------:R-:W-:Y:S05]  /*0c60*/  BSYNC B0 ;  /* 0x0000000000007941 */ /* 0x000fea0003800000 */
.L_x_5611:
[----:B------:R-:W-:Y:S01]  /*0c70*/  IMAD.SHL.U32 R3, R3, 0x200000, RZ ;  /* 0x0020000003037824 */ /* 0x000fe200078e00ff */
[----:B------:R-:W-:-:S04]  /*0c80*/  LEA R5, R0, 0x37800000, 0x17 ;  /* 0x3780000000057811 */ /* 0x000fc800078eb8ff */
[----:B------:R-:W-:Y:S01]  /*0c90*/  LOP3.LUT R22, R5, R3, R22, 0xfe, !PT ;  /* 0x0000000305167212 */ /* 0x000fe200078efe16 */
[----:B------:R-:W-:Y:S06]  /*0ca0*/  BRA `(.L_x_5594) ;  /* 0x0000000000947947 */ /* 0x000fec0003800000 */
.L_x_5606:
        /* <DEDUP_REMOVED lines=14> */
.L_x_5593:
        /* <DEDUP_REMOVED lines=16> */
.L_x_5615:
[----:B------:R-:W-:Y:S01]  /*0e90*/  IMAD.MOV.U32 R22, RZ, RZ, RZ ;  /* 0x000000ffff167224 */ /* 0x000fe200078e00ff */
[----:B------:R-:W-:Y:S06]  /*0ea0*/  BRA `(.L_x_5594) ;  /* 0x0000000000147947 */ /* 0x000fec0003800000 */
.L_x_5614:
[----:B------:R-:W2:Y:S02]  /*0eb0*/  LDG.E.64 R22, desc[UR36][R4.64] ;  /* 0x0000002404167981 */ /* 0x000ea4000c1e1b00 */
[----:B--2---:R0:W1:Y:S01]  /*0ec0*/  I2F.U64 R22, R22 ;  /* 0x0000001600167312 */ /* 0x0040620000301000 */
[----:B------:R-:W-:Y:S05]  /*0ed0*/  BRA `(.L_x_5594) ;  /* 0x0000000000087947 */ /* 0x000fea0003800000 */
.L_x_5613:
[----:B------:R-:W2:Y:S02]  /*0ee0*/  LDG.E R4, desc[UR36][R4.64] ;  /* 0x0000002404047981 */ /* 0x000ea4000c1e1900 */
[----:B--2---:R-:W-:-:S07]  /*0ef0*/  I2FP.F32.U32 R22, R4 ;  /* 0x0000000400167245 */ /* 0x004fce0000201000 */
.L_x_5594:
[----:B------:R-:W-:Y:S05]  /*0f00*/  BSYNC B6 ;  /* 0x0000000000067941 */ /* 0x000fea0003800000 */
.L_x_5588:
[----:B------:R-:W2:Y:S02]  /*0f10*/  S2R R16, SR_TID.X ;  /* 0x0000000000107919 */ /* 0x000ea40000002100 */
[----:B--2---:R-:W-:-:S07]  /*0f20*/  VIADD R16, R16, 0x80 ;  /* 0x0000008010107836 */ /* 0x004fce0000000000 */
.L_x_5587:
[----:B------:R-:W-:Y:S05]  /*0f30*/  BSYNC B7 ;  /* 0x0000000000077941 */ /* 0x000fea0003800000 */
.L_x_5586:
[----:B------:R-:W-:Y:S01]  /*0f40*/  ISETP.GE.AND P0, PT, R16, R17, PT ;  /* 0x000000111000720c */ /* 0x000fe20003f06270 */
[----:B------:R-:W-:-:S12]  /*0f50*/  BSSY B7, `(.L_x_5616) ;  /* 0x00000e8000077945 */ /* 0x000fd80003800000 */
[----:B------:R-:W-:Y:S05]  /*0f60*/  @P0 BRA `(.L_x_5617) ;  /* 0x0000000c00980947 */ /* 0x000fea0003800000 */
[----:B0---4-:R-:W0:Y:S01]  /*0f70*/  LDC.64 R4, c[0x0][0x238] ;  /* 0x00008e00ff047b82 */ /* 0x011e220000000a00 */
[----:B------:R-:W-:Y:S01]  /*0f80*/  IMAD R0, R2, 0x200, R16 ;  /* 0x0000020002007824 */ /* 0x000fe200078e0210 */
[----:B------:R-:W-:Y:S01]  /*0f90*/  PRMT R6, R19, 0x9910, RZ ;  /* 0x0000991013067816 */ /* 0x000fe200000000ff */
[----:B------:R-:W-:Y:S01]  /*0fa0*/  ULDC UR4, c[0x0][0x248] ;  /* 0x0000920000047ab9 */ /* 0x000fe20000000800 */
[----:B------:R-:W-:Y:S01]  /*0fb0*/  BSSY B6, `(.L_x_5618) ;  /* 0x00000e0000067945 */ /* 0x000fe20003800000 */
        /* <DEDUP_REMOVED lines=17> */
.L_x_5622:
[----:B------:R-:W2:Y:S02]  /*10d0*/  LDG.E.U8 R4, desc[UR36][R4.64] ;  /* 0x0000002404047981 */ /* 0x000ea4000c1e1100 */
[----:B--2---:R-:W-:Y:S01]  /*10e0*/  I2FP.F32.U32 R24, R4 ;  /* 0x0000000400187245 */ /* 0x004fe20000201000 */
[----:B------:R-:W-:Y:S06]  /*10f0*/  BRA `(.L_x_5624) ;  /* 0x0000000c002c7947 */ /* 0x000fec0003800000 */
.L_x_5621:
        /* <DEDUP_REMOVED lines=9> */
.L_x_5626:
[----:B------:R-:W2:Y:S02]  /*1190*/  LDG.E R4, desc[UR36][R4.64] ;  /* 0x0000002404047981 */ /* 0x000ea4000c1e1900 */
[----:B--2---:R-:W-:Y:S01]  /*11a0*/  I2FP.F32.S32 R24, R4 ;  /* 0x0000000400187245 */ /* 0x004fe20000201400 */
[----:B------:R-:W-:Y:S06]  /*11b0*/  BRA `(.L_x_5624) ;  /* 0x0000000800fc7947 */ /* 0x000fec0003800000 */
.L_x_5625:
[----:B------:R-:W2:Y:S02]  /*11c0*/  LDG.E.U16 R4, desc[UR36][R4.64] ;  /* 0x0000002404047981 */ /* 0x000ea4000c1e1500 */
[----:B--2---:R0:W2:Y:S01]  /*11d0*/  I2F.S16 R24, R4 ;  /* 0x0000000400187306 */ /* 0x0040a20000101400 */
[----:B------:R-:W-:Y:S05]  /*11e0*/  BRA `(.L_x_5624) ;  /* 0x0000000800f07947 */ /* 0x000fea0003800000 */
.L_x_5620:
        /* <DEDUP_REMOVED lines=8> */
.L_x_5628:
[----:B------:R-:W2:Y:S02]  /*1270*/  LDG.E.U16 R4, desc[UR36][R4.64] ;  /* 0x0000002404047981 */ /* 0x000ea4000c1e1500 */
[----:B--2---:R-:W-:Y:S01]  /*1280*/  HADD2.F32 R24, -RZ, R4.H0_H0 ;  /* 0x20000004ff187230 */ /* 0x004fe20000004100 */
[----:B------:R-:W-:Y:S06]  /*1290*/  BRA `(.L_x_5624) ;  /* 0x0000000800c47947 */ /* 0x000fec0003800000 */
.L_x_5627:
        /* <DEDUP_REMOVED lines=8> */
.L_x_5630:
[----:B------:R-:W2:Y:S02]  /*1320*/  LDG.E.U16 R4, desc[UR36][R4.64] ;  /* 0x0000002404047981 */ /* 0x000ea4000c1e1500 */
[----:B--2---:R-:W-:Y:S01]  /*1330*/  HADD2.F32 R24, -RZ, R4.H0_H0 ;  /* 0x20000004ff187230 */ /* 0x004fe20000004100 */
[----:B------:R-:W-:Y:S06]  /*1340*/  BRA `(.L_x_5624) ;  /* 0x0000000800987947 */ /* 0x000fec0003800000 */
.L_x_5629:
[----:B------:R-:W2:Y:S01]  /*1350*/  LDG.E.64 R4, desc[UR36][R4.64] ;  /* 0x0000002404047981 */ /* 0x000ea2000c1e1b00 */
[----:B------:R-:W-:Y:S01]  /*1360*/  UMOV UR4, 0xf0000000 ;  /* 0xf000000000047882 */ /* 0x000fe20000000000 */
[----:B------:R-:W-:Y:S01]  /*1370*/  UMOV UR5, 0x380fffff ;  /* 0x380fffff00057882 */ /* 0x000fe20000000000 */
[----:B--2---:R-:W0:Y:S01]  /*1380*/  F2F.F32.F64 R24, R4 ;  /* 0x0000000400187310 */ /* 0x004e220000301000 */
[----:B------:R-:W-:-:S14]  /*1390*/  DSETP.GEU.AND P0, PT, |R4|, UR4, PT ;  /* 0x0000000404007e2a */ /* 0x000fdc000bf0e200 */
[----:B0-----:R-:W-:Y:S01]  /*13a0*/  @!P0 FMUL R24, R24, 1.175494350822287508e-38 ;  /* 0x0080000018188820 */ /* 0x001fe20000400000 */
[----:B------:R-:W-:Y:S06]  /*13b0*/  BRA `(.L_x_5624) ;  /* 0x00000008007c7947 */ /* 0x000fec0003800000 */
.L_x_5619:
        /* <DEDUP_REMOVED lines=12> */
.L_x_5633:
[----:B------:R-:W2:Y:S01]  /*1480*/  LDG.E.64 R4, desc[UR36][R4.64] ;  /* 0x0000002404047981 */ /* 0x000ea2000c1e1b00 */
[----:B------:R-:W-:Y:S01]  /*1490*/  UMOV UR4, 0xf0000000 ;  /* 0xf000000000047882 */ /* 0x000fe20000000000 */
[----:B------:R-:W-:Y:S01]  /*14a0*/  UMOV UR5, 0x380fffff ;  /* 0x380fffff00057882 */ /* 0x000fe20000000000 */
[----:B--2---:R-:W0:Y:S01]  /*14b0*/  F2F.F32.F64 R24, R4 ;  /* 0x0000000400187310 */ /* 0x004e220000301000 */
[----:B------:R-:W-:-:S14]  /*14c0*/  DSETP.GEU.AND P0, PT, |R4|, UR4, PT ;  /* 0x0000000404007e2a */ /* 0x000fdc000bf0e200 */
[----:B0-----:R-:W-:Y:S01]  /*14d0*/  @!P0 FMUL R24, R24, 1.175494350822287508e-38 ;  /* 0x0080000018188820 */ /* 0x001fe20000400000 */
[----:B------:R-:W-:Y:S06]  /*14e0*/  BRA `(.L_x_5624) ;  /* 0x0000000800307947 */ /* 0x000fec0003800000 */
.L_x_5632:
        /* <DEDUP_REMOVED lines=26> */
.L_x_5635:
        /* <DEDUP_REMOVED lines=13> */
.L_x_5634:
[----:B------:R-:W2:Y:S02]  /*1760*/  LDG.E.U16 R4, desc[UR36][R4.64] ;  /* 0x0000002404047981 */ /* 0x000ea4000c1e1500 */
[----:B--2---:R-:W-:Y:S01]  /*1770*/  IMAD.U32 R24, R4, 0x10000, RZ ;  /* 0x0001000004187824 */ /* 0x004fe200078e00ff */
[----:B------:R-:W-:Y:S06]  /*1780*/  BRA `(.L_x_5624) ;  /* 0x0000000400887947 */ /* 0x000fec0003800000 */
.L_x_5631:
        /* <DEDUP_REMOVED lines=11> */
.L_x_5638:
        /* <DEDUP_REMOVED lines=20> */
.L_x_5640:
[----:B------:R-:W-:Y:S05]  /*1980*/  BSYNC B0 ;  /* 0x0000000000007941 */ /* 0x000fea0003800000 */
.L_x_5639:
[----:B------:R-:W-:Y:S01]  /*1990*/  IMAD.SHL.U32 R3, R3, 0x100000, RZ ;  /* 0x0010000003037824 */ /* 0x000fe200078e00ff */
[----:B------:R-:W-:-:S04]  /*19a0*/  LEA R5, R0, 0x3b800000, 0x17 ;  /* 0x3b80000000057811 */ /* 0x000fc800078eb8ff */
[----:B------:R-:W-:Y:S01]  /*19b0*/  LOP3.LUT R24, R5, R3, R24, 0xfe, !PT ;  /* 0x0000000305187212 */ /* 0x000fe200078efe18 */
[----:B------:R-:W-:Y:S06]  /*19c0*/  BRA `(.L_x_5624) ;  /* 0x0000000000f87947 */ /* 0x000fec0003800000 */
.L_x_5637:
        /* <DEDUP_REMOVED lines=20> */
.L_x_5642:
[----:B------:R-:W-:Y:S05]  /*1b10*/  BSYNC B0 ;  /* 0x0000000000007941 */ /* 0x000fea0003800000 */
.L_x_5641:
[----:B------:R-:W-:Y:S01]  /*1b20*/  IMAD.SHL.U32 R3, R3, 0x200000, RZ ;  /* 0x0020000003037824 */ /* 0x000fe200078e00ff */
[----:B------:R-:W-:-:S04]  /*1b30*/  LEA R5, R0, 0x37800000, 0x17 ;  /* 0x3780000000057811 */ /* 0x000fc800078eb8ff */
[----:B------:R-:W-:Y:S01]  /*1b40*/  LOP3.LUT R24, R5, R3, R24, 0xfe, !PT ;  /* 0x0000000305187212 */ /* 0x000fe200078efe18 */
[----:B------:R-:W-:Y:S06]  /*1b50*/  BRA `(.L_x_5624) ;  /* 0x0000000000947947 */ /* 0x000fec0003800000 */
.L_x_5636:
        /* <DEDUP_REMOVED lines=14> */
.L_x_5623:
        /* <DEDUP_REMOVED lines=16> */
.L_x_5645:
[----:B------:R-:W-:Y:S01]  /*1d40*/  IMAD.MOV.U32 R24, RZ, RZ, RZ ;  /* 0x000000ffff187224 */ /* 0x000fe200078e00ff */
[----:B------:R-:W-:Y:S06]  /*1d50*/  BRA `(.L_x_5624) ;  /* 0x0000000000147947 */ /* 0x000fec0003800000 */
.L_x_5644:
[----:B------:R-:W2:Y:S02]  /*1d60*/  LDG.E.64 R24, desc[UR36][R4.64] ;  /* 0x0000002404187981 */ /* 0x000ea4000c1e1b00 */
[----:B--2---:R0:W2:Y:S01]  /*1d70*/  I2F.U64 R24, R24 ;  /* 0x0000001800187312 */ /* 0x0040a20000301000 */
[----:B------:R-:W-:Y:S05]  /*1d80*/  BRA `(.L_x_5624) ;  /* 0x0000000000087947 */ /* 0x000fea0003800000 */
.L_x_5643:
[----:B------:R-:W2:Y:S02]  /*1d90*/  LDG.E R4, desc[UR36][R4.64] ;  /* 0x0000002404047981 */ /* 0x000ea4000c1e1900 */
[----:B--2---:R-:W-:-:S07]  /*1da0*/  I2FP.F32.U32 R24, R4 ;  /* 0x0000000400187245 */ /* 0x004fce0000201000 */
.L_x_5624:
[----:B------:R-:W-:Y:S05]  /*1db0*/  BSYNC B6 ;  /* 0x0000000000067941 */ /* 0x000fea0003800000 */
.L_x_5618:
[----:B------:R-:W-:-:S07]  /*1dc0*/  VIADD R16, R16, 0x80 ;  /* 0x0000008010107836 */ /* 0x000fce0000000000 */
.L_x_5617:
[----:B------:R-:W-:Y:S05]  /*1dd0*/  BSYNC B7 ;  /* 0x0000000000077941 */ /* 0x000fea0003800000 */
.L_x_5616:
[----:B------:R-:W-:Y:S01]  /*1de0*/  ISETP.GE.AND P0, PT, R16, R17, PT ;  /* 0x000000111000720c */ /* 0x000fe20003f06270 */
[----:B------:R-:W-:Y:S01]  /*1df0*/  BSSY B7, `(.L_x_5646) ;  /* 0x00000ea000077945 */ /* 0x000fe20003800000 */
[----:B------:R-:W-:Y:S02]  /*1e00*/  IMAD.MOV.U32 R18, RZ, RZ, RZ ;  /* 0x000000ffff127224 */ /* 0x000fe400078e00ff */
[----:B0-----:R-:W-:-:S09]  /*1e10*/  IMAD.MOV.U32 R23, RZ, RZ, RZ ;  /* 0x000000ffff177224 */ /* 0x001fd200078e00ff */
[----:B------:R-:W-:Y:S05]  /*1e20*/  @P0 BRA `(.L_x_5647) ;  /* 0x0000000c00980947 */ /* 0x000fea0003800000 */
[----:B--2-4-:R-:W0:Y:S01]  /*1e30*/  LDC.64 R4, c[0x0][0x238] ;  /* 0x00008e00ff047b82 */ /* 0x014e220000000a00 */
        /* <DEDUP_REMOVED lines=21> */
.L_x_5652:
[----:B------:R-:W2:Y:S02]  /*1f90*/  LDG.E.U8 R4, desc[UR36][R4.64] ;  /* 0x0000002404047981 */ /* 0x000ea4000c1e1100 */
[----:B--2---:R-:W-:Y:S01]  /*1fa0*/  I2FP.F32.U32 R23, R4 ;  /* 0x0000000400177245 */ /* 0x004fe20000201000 */
[----:B------:R-:W-:Y:S06]  /*1fb0*/  BRA `(.L_x_5654) ;  /* 0x0000000c002c7947 */ /* 0x000fec0003800000 */
.L_x_5651:
        /* <DEDUP_REMOVED lines=9> */
.L_x_5656:
[----:B------:R-:W2:Y:S02]  /*2050*/  LDG.E R4, desc[UR36][R4.64] ;  /* 0x0000002404047981 */ /* 0x000ea4000c1e1900 */
[----:B--2---:R-:W-:Y:S01]  /*2060*/  I2FP.F32.S32 R23, R4 ;  /* 0x0000000400177245 */ /* 0x004fe20000201400 */
[----:B------:R-:W-:Y:S06]  /*2070*/  BRA `(.L_x_5654) ;  /* 0x0000000800fc7947 */ /* 0x000fec0003800000 */
.L_x_5655:
[----:B------:R-:W2:Y:S02]  /*2080*/  LDG.E.U16 R4, desc[UR36][R4.64] ;  /* 0x0000002404047981 */ /* 0x000ea4000c1e1500 */
[----:B--2---:R4:W0:Y:S01]  /*2090*/  I2F.S16 R23, R4 ;  /* 0x0000000400177306 */ /* 0x0048220000101400 */
[----:B------:R-:W-:Y:S05]  /*20a0*/  BRA `(.L_x_5654) ;  /* 0x0000000800f07947 */ /* 0x000fea0003800000 */
.L_x_5650:
        /* <DEDUP_REMOVED lines=8> */
.L_x_5658:
[----:B------:R-:W2:Y:S02]  /*2130*/  LDG.E.U16 R4, desc[UR36][R4.64] ;  /* 0x0000002404047981 */ /* 0x000ea4000c1e1500 */
[----:B--2---:R-:W-:Y:S01]  /*2140*/  HADD2.F32 R23, -RZ, R4.H0_H0 ;  /* 0x20000004ff177230 */ /* 0x004fe20000004100 */
[----:B------:R-:W-:Y:S06]  /*2150*/  BRA `(.L_x_5654) ;  /* 0x0000000800c47947 */ /* 0x000fec0003800000 */
.L_x_5657:
        /* <DEDUP_REMOVED lines=8> */
.L_x_5660:
[----:B------:R-:W2:Y:S02]  /*21e0*/  LDG.E.U16 R4, desc[UR36][R4.64] ;  /* 0x0000002404047981 */ /* 0x000ea4000c1e1500 */
[----:B--2---:R-:W-:Y:S01]  /*21f0*/  HADD2.F32 R23, -RZ, R4.H0_H0 ;  /* 0x20000004ff177230 */ /* 0x004fe20000004100 */
[----:B------:R-:W-:Y:S06]  /*2200*/  BRA `(.L_x_5654) ;  /* 0x0000000800987947 */ /* 0x000fec0003800000 */
.L_x_5659:
[----:B------:R-:W2:Y:S01]  /*2210*/  LDG.E.64 R4, desc[UR36][R4.64] ;  /* 0x0000002404047981 */ /* 0x000ea2000c1e1b00 */
[----:B------:R-:W-:Y:S01]  /*2220*/  UMOV UR4, 0xf0000000 ;  /* 0xf000000000047882 */ /* 0x000fe20000000000 */
[----:B------:R-:W-:Y:S01]  /*2230*/  UMOV UR5, 0x380fffff ;  /* 0x380fffff00057882 */ /* 0x000fe20000000000 */
[----:B--2---:R-:W0:Y:S01]  /*2240*/  F2F.F32.F64 R23, R4 ;  /* 0x0000000400177310 */ /* 0x004e220000301000 */
[----:B------:R-:W-:-:S14]  /*2250*/  DSETP.GEU.AND P0, PT, |R4|, UR4, PT ;  /* 0x0000000404007e2a */ /* 0x000fdc000bf0e200 */
[----:B0-----:R-:W-:Y:S01]  /*2260*/  @!P0 FMUL R23, R23, 1.175494350822287508e-38 ;  /* 0x0080000017178820 */ /* 0x001fe20000400000 */
[----:B------:R-:W-:Y:S06]  /*2270*/  BRA `(.L_x_5654) ;  /* 0x00000008007c7947 */ /* 0x000fec0003800000 */
.L_x_5649:
        /* <DEDUP_REMOVED lines=12> */
.L_x_5663:
[----:B------:R-:W2:Y:S01]  /*2340*/  LDG.E.64 R4, desc[UR36][R4.64] ;  /* 0x0000002404047981 */ /* 0x000ea2000c1e1b00 */
[----:B------:R-:W-:Y:S01]  /*2350*/  UMOV UR4, 0xf0000000 ;  /* 0xf000000000047882 */ /* 0x000fe20000000000 */
[----:B------:R-:W-:Y:S01]  /*2360*/  UMOV UR5, 0x380fffff ;  /* 0x380fffff00057882 */ /* 0x000fe20000000000 */
[----:B--2---:R-:W0:Y:S01]  /*2370*/  F2F.F32.F64 R23, R4 ;  /* 0x0000000400177310 */ /* 0x004e220000301000 */
[----:B------:R-:W-:-:S14]  /*2380*/  DSETP.GEU.AND P0, PT, |R4|, UR4, PT ;  /* 0x0000000404007e2a */ /* 0x000fdc000bf0e200 */
[----:B0-----:R-:W-:Y:S01]  /*2390*/  @!P0 FMUL R23, R23, 1.175494350822287508e-38 ;  /* 0x0080000017178820 */ /* 0x001fe20000400000 */
[----:B------:R-:W-:Y:S06]  /*23a0*/  BRA `(.L_x_5654) ;  /* 0x0000000800307947 */ /* 0x000fec0003800000 */
.L_x_5662:
        /* <DEDUP_REMOVED lines=26> */
.L_x_5665:
        /* <DEDUP_REMOVED lines=13> */
.L_x_5664:
[----:B------:R-:W2:Y:S02]  /*2620*/  LDG.E.U16 R4, desc[UR36][R4.64] ;  /* 0x0000002404047981 */ /* 0x000ea4000c1e1500 */
[----:B--2---:R-:W-:Y:S01]  /*2630*/  IMAD.U32 R23, R4, 0x10000, RZ ;  /* 0x0001000004177824 */ /* 0x004fe200078e00ff */
[----:B------:R-:W-:Y:S06]  /*2640*/  BRA `(.L_x_5654) ;  /* 0x0000000400887947 */ /* 0x000fec0003800000 */
.L_x_5661:
        /* <DEDUP_REMOVED lines=11> */
.L_x_5668:
        /* <DEDUP_REMOVED lines=20> */
.L_x_5670:
[----:B------:R-:W-:Y:S05]  /*2840*/  BSYNC B0 ;  /* 0x0000000000007941 */ /* 0x000fea0003800000 */
.L_x_5669:
[----:B------:R-:W-:Y:S01]  /*2850*/  IMAD.SHL.U32 R3, R3, 0x100000, RZ ;  /* 0x0010000003037824 */ /* 0x000fe200078e00ff */
[----:B------:R-:W-:-:S04]  /*2860*/  LEA R0, R0, 0x3b800000, 0x17 ;  /* 0x3b80000000007811 */ /* 0x000fc800078eb8ff */
[----:B------:R-:W-:Y:S01]  /*2870*/  LOP3.LUT R23, R0, R3, R23, 0xfe, !PT ;  /* 0x0000000300177212 */ /* 0x000fe200078efe17 */
[----:B------:R-:W-:Y:S06]  /*2880*/  BRA `(.L_x_5654) ;  /* 0x0000000000f87947 */ /* 0x000fec0003800000 */
.L_x_5667:
        /* <DEDUP_REMOVED lines=20> */
.L_x_5672:
[----:B------:R-:W-:Y:S05]  /*29d0*/  BSYNC B0 ;  /* 0x0000000000007941 */ /* 0x000fea0003800000 */
.L_x_5671:
[----:B------:R-:W-:Y:S01]  /*29e0*/  IMAD.SHL.U32 R3, R3, 0x200000, RZ ;  /* 0x0020000003037824 */ /* 0x000fe200078e00ff */
[----:B------:R-:W-:-:S04]  /*29f0*/  LEA R0, R0, 0x37800000, 0x17 ;  /* 0x3780000000007811 */ /* 0x000fc800078eb8ff */
[----:B------:R-:W-:Y:S01]  /*2a00*/  LOP3.LUT R23, R0, R3, R23, 0xfe, !PT ;  /* 0x0000000300177212 */ /* 0x000fe200078efe17 */
[----:B------:R-:W-:Y:S06]  /*2a10*/  BRA `(.L_x_5654) ;  /* 0x0000000000947947 */ /* 0x000fec0003800000 */
.L_x_5666:
        /* <DEDUP_REMOVED lines=14> */
.L_x_5653:
        /* <DEDUP_REMOVED lines=16> */
.L_x_5675:
[----:B------:R-:W-:Y:S01]  /*2c00*/  IMAD.MOV.U32 R23, RZ, RZ, RZ ;  /* 0x000000ffff177224 */ /* 0x000fe200078e00ff */
[----:B------:R-:W-:Y:S06]  /*2c10*/  BRA `(.L_x_5654) ;  /* 0x0000000000147947 */ /* 0x000fec0003800000 */
.L_x_5674:
[----:B------:R-:W2:Y:S02]  /*2c20*/  LDG.E.64 R4, desc[UR36][R4.64] ;  /* 0x0000002404047981 */ /* 0x000ea4000c1e1b00 */
[----:B--2---:R0:W2:Y:S01]  /*2c30*/  I2F.U64 R23, R4 ;  /* 0x0000000400177312 */ /* 0x0040a20000301000 */
[----:B------:R-:W-:Y:S05]  /*2c40*/  BRA `(.L_x_5654) ;  /* 0x0000000000087947 */ /* 0x000fea0003800000 */
.L_x_5673:
[----:B------:R-:W2:Y:S02]  /*2c50*/  LDG.E R4, desc[UR36][R4.64] ;  /* 0x0000002404047981 */ /* 0x000ea4000c1e1900 */
[----:B--2---:R-:W-:-:S07]  /*2c60*/  I2FP.F32.U32 R23, R4 ;  /* 0x0000000400177245 */ /* 0x004fce0000201000 */
.L_x_5654:
[----:B------:R-:W-:Y:S05]  /*2c70*/  BSYNC B6 ;  /* 0x0000000000067941 */ /* 0x000fea0003800000 */
.L_x_5648:
[----:B------:R-:W-:-:S07]  /*2c80*/  VIADD R16, R16, 0x80 ;  /* 0x0000008010107836 */ /* 0x000fce0000000000 */
.L_x_5647:
[----:B------:R-:W-:Y:S05]  /*2c90*/  BSYNC B7 ;  /* 0x0000000000077941 */ /* 0x000fea0003800000 */
.L_x_5646:
[----:B------:R-:W-:Y:S01]  /*2ca0*/  ISETP.GE.AND P0, PT, R16, R17, PT ;  /* 0x000000111000720c */ /* 0x000fe20003f06270 */
[----:B------:R-:W-:-:S12]  /*2cb0*/  BSSY B6, `(.L_x_5676) ;  /* 0x00000e1000067945 */ /* 0x000fd80003800000 */
[----:B------:R-:W-:Y:S05]  /*2cc0*/  @P0 BRA `(.L_x_5677) ;  /* 0x0000000c007c0947 */ /* 0x000fea0003800000 */
[----:B0-2-4-:R-:W0:Y:S01]  /*2cd0*/  LDC.64 R4, c[0x0][0x238] ;  /* 0x00008e00ff047b82 */ /* 0x015e220000000a00 */
        /* <DEDUP_REMOVED lines=19> */
.L_x_5681:
[----:B------:R-:W2:Y:S02]  /*2e10*/  LDG.E.U8 R4, desc[UR36][R4.64] ;  /* 0x0000002404047981 */ /* 0x000ea4000c1e1100 */
[----:B--2---:R-:W-:Y:S01]  /*2e20*/  I2FP.F32.U32 R18, R4 ;  /* 0x0000000400127245 */ /* 0x004fe20000201000 */
[----:B------:R-:W-:Y:S06]  /*2e30*/  BRA `(.L_x_5677) ;  /* 0x0000000c00207947 */ /* 0x000fec0003800000 */
.L_x_5680:
        /* <DEDUP_REMOVED lines=9> */
.L_x_5684:
[----:B------:R-:W2:Y:S02]  /*2ed0*/  LDG.E R4, desc[UR36][R4.64] ;  /* 0x0000002404047981 */ /* 0x000ea4000c1e1900 */
[----:B--2---:R-:W-:Y:S01]  /*2ee0*/  I2FP.F32.S32 R18, R4 ;  /* 0x0000000400127245 */ /* 0x004fe20000201400 */
[----:B------:R-:W-:Y:S06]  /*2ef0*/  BRA `(.L_x_5677) ;  /* 0x0000000800f07947 */ /* 0x000fec0003800000 */
.L_x_5683:
[----:B------:R-:W2:Y:S02]  /*2f00*/  LDG.E.U16 R4, desc[UR36][R4.64] ;  /* 0x0000002404047981 */ /* 0x000ea4000c1e1500 */
[----:B--2---:R0:W2:Y:S01]  /*2f10*/  I2F.S16 R18, R4 ;  /* 0x0000000400127306 */ /* 0x0040a20000101400 */
[----:B------:R-:W-:Y:S05]  /*2f20*/  BRA `(.L_x_5677) ;  /* 0x0000000800e47947 */ /* 0x000fea0003800000 */
.L_x_5679:
        /* <DEDUP_REMOVED lines=8> */
.L_x_5686:
[----:B------:R-:W2:Y:S02]  /*2fb0*/  LDG.E.U16 R4, desc[UR36][R4.64] ;  /* 0x0000002404047981 */ /* 0x000ea4000c1e1500 */
[----:B--2---:R-:W-:Y:S01]  /*2fc0*/  HADD2.F32 R18, -RZ, R4.H0_H0 ;  /* 0x20000004ff127230 */ /* 0x004fe20000004100 */
[----:B------:R-:W-:Y:S06]  /*2fd0*/  BRA `(.L_x_5677) ;  /* 0x0000000800b87947 */ /* 0x000fec0003800000 */
.L_x_5685:
        /* <DEDUP_REMOVED lines=8> */
.L_x_5688:
[----:B------:R-:W2:Y:S02]  /*3060*/  LDG.E.U16 R4, desc[UR36][R4.64] ;  /* 0x0000002404047981 */ /* 0x000ea4000c1e1500 */
[----:B--2---:R-:W-:Y:S01]  /*3070*/  HADD2.F32 R18, -RZ, R4.H0_H0 ;  /* 0x20000004ff127230 */ /* 0x004fe20000004100 */
[----:B------:R-:W-:Y:S06]  /*3080*/  BRA `(.L_x_5677) ;  /* 0x00000008008c7947 */ /* 0x000fec0003800000 */
.L_x_5687:
[----:B------:R-:W2:Y:S01]  /*3090*/  LDG.E.64 R4, desc[UR36][R4.64] ;  /* 0x0000002404047981 */ /* 0x000ea2000c1e1b00 */
[----:B------:R-:W-:Y:S01]  /*30a0*/  UMOV UR4, 0xf0000000 ;  /* 0xf000000000047882 */ /* 0x000fe20000000000 */
[----:B------:R-:W-:Y:S01]  /*30b0*/  UMOV UR5, 0x380fffff ;  /* 0x380fffff00057882 */ /* 0x000fe20000000000 */
[----:B--2---:R-:W0:Y:S01]  /*30c0*/  F2F.F32.F64 R18, R4 ;  /* 0x0000000400127310 */ /* 0x004e220000301000 */
[----:B------:R-:W-:-:S14]  /*30d0*/  DSETP.GEU.AND P0, PT, |R4|, UR4, PT ;  /* 0x0000000404007e2a */ /* 0x000fdc000bf0e200 */
[----:B0-----:R-:W-:Y:S01]  /*30e0*/  @!P0 FMUL R18, R18, 1.175494350822287508e-38 ;  /* 0x0080000012128820 */ /* 0x001fe20000400000 */
[----:B------:R-:W-:Y:S06]  /*30f0*/  BRA `(.L_x_5677) ;  /* 0x0000000800707947 */ /* 0x000fec0003800000 */
.L_x_5678:
        /* <DEDUP_REMOVED lines=12> */
.L_x_5691:
[----:B------:R-:W2:Y:S01]  /*31c0*/  LDG.E.64 R4, desc[UR36][R4.64] ;  /* 0x0000002404047981 */ /* 0x000ea2000c1e1b00 */
[----:B------:R-:W-:Y:S01]  /*31d0*/  UMOV UR4, 0xf0000000 ;  /* 0xf000000000047882 */ /* 0x000fe20000000000 */
[----:B------:R-:W-:Y:S01]  /*31e0*/  UMOV UR5, 0x380fffff ;  /* 0x380fffff00057882 */ /* 0x000fe20000000000 */
[----:B--2---:R-:W0:Y:S01]  /*31f0*/  F2F.F32.F64 R18, R4 ;  /* 0x0000000400127310 */ /* 0x004e220000301000 */
[----:B------:R-:W-:-:S14]  /*3200*/  DSETP.GEU.AND P0, PT, |R4|, UR4, PT ;  /* 0x0000000404007e2a */ /* 0x000fdc000bf0e200 */
[----:B0-----:R-:W-:Y:S01]  /*3210*/  @!P0 FMUL R18, R18, 1.175494350822287508e-38 ;  /* 0x0080000012128820 */ /* 0x001fe20000400000 */
[----:B------:R-:W-:Y:S06]  /*3220*/  BRA `(.L_x_5677) ;  /* 0x0000000800247947 */ /* 0x000fec0003800000 */
.L_x_5690:
        /* <DEDUP_REMOVED lines=26> */
.L_x_5693:
        /* <DEDUP_REMOVED lines=13> */
.L_x_5692:
[----:B------:R-:W2:Y:S02]  /*34a0*/  LDG.E.U16 R4, desc[UR36][R4.64] ;  /* 0x0000002404047981 */ /* 0x000ea4000c1e1500 */
[----:B--2---:R-:W-:Y:S01]  /*34b0*/  IMAD.U32 R18, R4, 0x10000, RZ ;  /* 0x0001000004127824 */ /* 0x004fe200078e00ff */
[----:B------:R-:W-:Y:S06]  /*34c0*/  BRA `(.L_x_5677) ;  /* 0x00000004007c7947 */ /* 0x000fec0003800000 */
.L_x_5689:
        /* <DEDUP_REMOVED lines=11> */
.L_x_5696:
        /* <DEDUP_REMOVED lines=19> */
.L_x_5698:
[----:B------:R-:W-:Y:S05]  /*36b0*/  BSYNC B0 ;  /* 0x0000000000007941 */ /* 0x000fea0003800000 */
.L_x_5697:
[----:B------:R-:W-:Y:S01]  /*36c0*/  IMAD.SHL.U32 R3, R3, 0x100000, RZ ;  /* 0x0010000003037824 */ /* 0x000fe200078e00ff */
[----:B------:R-:W-:-:S04]  /*36d0*/  LEA R5, R0, 0x3b800000, 0x17 ;  /* 0x3b80000000057811 */ /* 0x000fc800078eb8ff */
[----:B------:R-:W-:Y:S01]  /*36e0*/  LOP3.LUT R18, R5, R3, R18, 0xfe, !PT ;  /* 0x0000000305127212 */ /* 0x000fe200078efe12 */
[----:B------:R-:W-:Y:S06]  /*36f0*/  BRA `(.L_x_5677) ;  /* 0x0000000000f07947 */ /* 0x000fec0003800000 */
.L_x_5695:
        /* <DEDUP_REMOVED lines=19> */
.L_x_5700:
[----:B------:R-:W-:Y:S05]  /*3830*/  BSYNC B0 ;  /* 0x0000000000007941 */ /* 0x000fea0003800000 */
.L_x_5699:
[----:B------:R-:W-:Y:S01]  /*3840*/  IMAD.SHL.U32 R3, R3, 0x200000, RZ ;  /* 0x0020000003037824 */ /* 0x000fe200078e00ff */
[----:B------:R-:W-:-:S04]  /*3850*/  LEA R5, R0, 0x37800000, 0x17 ;  /* 0x3780000000057811 */ /* 0x000fc800078eb8ff */
[----:B------:R-:W-:Y:S01]  /*3860*/  LOP3.LUT R18, R5, R3, R18, 0xfe, !PT ;  /* 0x0000000305127212 */ /* 0x000fe200078efe12 */
[----:B------:R-:W-:Y:S06]  /*3870*/  BRA `(.L_x_5677) ;  /* 0x0000000000907947 */ /* 0x000fec0003800000 */
.L_x_5694:
        /* <DEDUP_REMOVED lines=14> */
.L_x_5682:
        /* <DEDUP_REMOVED lines=16> */
.L_x_5703:
[----:B------:R-:W-:Y:S05]  /*3a60*/  BRA `(.L_x_5677) ;  /* 0x0000000000147947 */ /* 0x000fea0003800000 */
.L_x_5702:
[----:B------:R-:W2:Y:S02]  /*3a70*/  LDG.E.64 R18, desc[UR36][R4.64] ;  /* 0x0000002404127981 */ /* 0x000ea4000c1e1b00 */
[----:B--2---:R0:W2:Y:S01]  /*3a80*/  I2F.U64 R18, R18 ;  /* 0x0000001200127312 */ /* 0x0040a20000301000 */
[----:B------:R-:W-:Y:S05]  /*3a90*/  BRA `(.L_x_5677) ;  /* 0x0000000000087947 */ /* 0x000fea0003800000 */
.L_x_5701:
[----:B------:R-:W2:Y:S02]  /*3aa0*/  LDG.E R4, desc[UR36][R4.64] ;  /* 0x0000002404047981 */ /* 0x000ea4000c1e1900 */
[----:B--2---:R-:W-:-:S07]  /*3ab0*/  I2FP.F32.U32 R18, R4 ;  /* 0x0000000400127245 */ /* 0x004fce0000201000 */
.L_x_5677:
[----:B------:R-:W-:Y:S05]  /*3ac0*/  BSYNC B6 ;  /* 0x0000000000067941 */ /* 0x000fea0003800000 */
.L_x_5676:
[----:B0-----:R-:W0:Y:S01]  /*3ad0*/  S2R R19, SR_TID.X ;  /* 0x0000000000137919 */ /* 0x001e220000002100 */
[----:B------:R-:W1:Y:S01]  /*3ae0*/  LDC.U8 R16, c[0x0][0x24c] ;  /* 0x00009300ff107b82 */ /* 0x000e620000000000 */
[----:B------:R-:W-:Y:S01]  /*3af0*/  BSSY B0, `(.L_x_5704) ;  /* 0x0000012000007945 */ /* 0x000fe20003800000 */
[CC--:B0-----:R-:W-:Y:S01]  /*3b00*/  ISETP.GE.AND P2, PT, R19.reuse, R17.reuse, PT ;  /* 0x000000111300720c */ /* 0x0c1fe20003f46270 */
[C---:B------:R-:W-:Y:S02]  /*3b10*/  VIADD R0, R19.reuse, 0x100 ;  /* 0x0000010013007836 */ /* 0x040fe40000000000 */
[C---:B--2-4-:R-:W-:Y:S02]  /*3b20*/  VIADD R4, R19.reuse, 0x180 ;  /* 0x0000018013047836 */ /* 0x054fe40000000000 */
[----:B------:R-:W-:Y:S01]  /*3b30*/  VIADD R26, R19, 0x80 ;  /* 0x00000080131a7836 */ /* 0x000fe20000000000 */
[-C--:B------:R-:W-:Y:S02]  /*3b40*/  ISETP.GE.AND P0, PT, R0, R17.reuse, PT ;  /* 0x000000110000720c */ /* 0x080fe40003f06270 */
[----:B------:R-:W-:-:S02]  /*3b50*/  ISETP.GE.AND P1, PT, R4, R17, PT ;  /* 0x000000110400720c */ /* 0x000fc40003f26270 */
[----:B------:R-:W-:-:S03]  /*3b60*/  ISETP.GE.AND P3, PT, R26, R17, PT ;  /* 0x000000111a00720c */ /* 0x000fc60003f66270 */
[----:B------:R-:W-:Y:S10]  /*3b70*/  @P2 BRA `(.L_x_5705) ;  /* 0x0000000000242947 */ /* 0x000ff40003800000 */
[----:B-1-3-5:R-:W-:Y:S01]  /*3b80*/  FADD.FTZ R0, R22, 3 ;  /* 0x4040000016007421 */ /* 0x02afe20000010000 */
[----:B------:R-:W-:-:S04]  /*3b90*/  ULDC UR4, c[0x0][0x218] ;  /* 0x0000860000047ab9 */ /* 0x000fc80000000800 */
[----:B------:R-:W-:-:S04]  /*3ba0*/  FSETP.GEU.FTZ.AND P4, PT, R0, UR4, PT ;  /* 0x0000000400007c0b */ /* 0x000fc8000bf9e000 */
[----:B------:R-:W-:Y:S01]  /*3bb0*/  FSEL R0, R0, UR4, P4 ;  /* 0x0000000400007c08 */ /* 0x000fe2000a000000 */
[----:B------:R-:W-:-:S03]  /*3bc0*/  ULDC UR4, c[0x0][0x224] ;  /* 0x0000890000047ab9 */ /* 0x000fc60000000800 */
[----:B------:R-:W-:-:S04]  /*3bd0*/  FSETP.GT.FTZ.AND P4, PT, R0, UR4, PT ;  /* 0x0000000400007c0b */ /* 0x000fc8000bf94000 */
[----:B------:R-:W-:-:S05]  /*3be0*/  FSEL R3, R0, UR4, !P4 ;  /* 0x0000000400037c08 */ /* 0x000fca000e000000 */
[----:B------:R-:W-:-:S04]  /*3bf0*/  FMUL.FTZ R3, R3, R22 ;  /* 0x0000001603037220 */ /* 0x000fc80000410000 */
[----:B------:R-:W-:-:S07]  /*3c00*/  FMUL.FTZ R4, R3, 0.16666667163372039795 ;  /* 0x3e2aaaab03047820 */ /* 0x000fce0000410000 */
.L_x_5705:
[----:B------:R-:W-:Y:S05]  /*3c10*/  BSYNC B0 ;  /* 0x0000000000007941 */ /* 0x000fea0003800000 */
.L_x_5704:
[----:B------:R-:W-:Y:S04]  /*3c20*/  BSSY B0, `(.L_x_5706) ;  /* 0x000000b000007945 */ /* 0x000fe80003800000 */
[----:B------:R-:W-:Y:S05]  /*3c30*/  @P3 BRA `(.L_x_5707) ;  /* 0x0000000000243947 */ /* 0x000fea0003800000 */
[----:B-----5:R-:W-:Y:S01]  /*3c40*/  FADD.FTZ R0, R24, 3 ;  /* 0x4040000018007421 */ /* 0x020fe20000010000 */
[----:B------:R-:W-:-:S04]  /*3c50*/  ULDC UR4, c[0x0][0x218] ;  /* 0x0000860000047ab9 */ /* 0x000fc80000000800 */
[----:B------:R-:W-:-:S04]  /*3c60*/  FSETP.GEU.FTZ.AND P3, PT, R0, UR4, PT ;  /* 0x0000000400007c0b */ /* 0x000fc8000bf7e000 */
[----:B------:R-:W-:Y:S01]  /*3c70*/  FSEL R0, R0, UR4, P3 ;  /* 0x0000000400007c08 */ /* 0x000fe20009800000 */
[----:B------:R-:W-:-:S03]  /*3c80*/  ULDC UR4, c[0x0][0x224] ;  /* 0x0000890000047ab9 */ /* 0x000fc60000000800 */
[----:B------:R-:W-:-:S04]  /*3c90*/  FSETP.GT.FTZ.AND P3, PT, R0, UR4, PT ;  /* 0x0000000400007c0b */ /* 0x000fc8000bf74000 */
[----:B------:R-:W-:-:S05]  /*3ca0*/  FSEL R3, R0, UR4, !P3 ;  /* 0x0000000400037c08 */ /* 0x000fca000d800000 */
[----:B------:R-:W-:-:S04]  /*3cb0*/  FMUL.FTZ R3, R3, R24 ;  /* 0x0000001803037220 */ /* 0x000fc80000410000 */
[----:B-1-3--:R-:W-:-:S07]  /*3cc0*/  FMUL.FTZ R22, R3, 0.16666667163372039795 ;  /* 0x3e2aaaab03167820 */ /* 0x00afce0000410000 */
.L_x_5707:
[----:B------:R-:W-:Y:S05]  /*3cd0*/  BSYNC B0 ;  /* 0x0000000000007941 */ /* 0x000fea0003800000 */
.L_x_5706:
        /* <DEDUP_REMOVED lines=11> */
.L_x_5709:
[----:B------:R-:W-:Y:S05]  /*3d90*/  BSYNC B0 ;  /* 0x0000000000007941 */ /* 0x000fea0003800000 */
.L_x_5708:
        /* <DEDUP_REMOVED lines=11> */
.L_x_5711:
[----:B------:R-:W-:Y:S05]  /*3e50*/  BSYNC B0 ;  /* 0x0000000000007941 */ /* 0x000fea0003800000 */
.L_x_5710:
[----:B------:R-:W-:Y:S04]  /*3e60*/  BSSY B6, `(.L_x_5712) ;  /* 0x0000100000067945 */ /* 0x000fe80003800000 */
[----:B------:R-:W-:Y:S05]  /*3e70*/  @P2 BRA `(.L_x_5713) ;  /* 0x0000000c00f82947 */ /* 0x000fea0003800000 */
[----:B------:R-:W0:Y:S01]  /*3e80*/  LDC.64 R8, c[0x0][0x230] ;  /* 0x00008c00ff087b82 */ /* 0x000e220000000a00 */
[----:B-1----:R-:W-:Y:S01]  /*3e90*/  PRMT R0, R16, 0x9910, RZ ;  /* 0x0000991010007816 */ /* 0x002fe200000000ff */
        /* <DEDUP_REMOVED lines=19> */
.L_x_5717:
[----:B------:R-:W0:Y:S01]  /*3fd0*/  F2I.S64.TRUNC R4, R4 ;  /* 0x0000000400047311 */ /* 0x000e22000020d900 */
[----:B------:R-:W-:Y:S02]  /*3fe0*/  IMAD.MOV.U32 R19, RZ, RZ, R26 ;  /* 0x000000ffff137224 */ /* 0x000fe400078e001a */
[----:B0-----:R-:W-:-:S05]  /*3ff0*/  IMAD.MOV.U32 R3, RZ, RZ, R4 ;  /* 0x000000ffff037224 */ /* 0x001fca00078e0004 */
[----:B------:R0:W-:Y:S01]  /*4000*/  STG.E.U8 desc[UR36][R8.64], R3 ;  /* 0x0000000308007986 */ /* 0x0001e2000c101124 */
[----:B------:R-:W-:Y:S05]  /*4010*/  BRA `(.L_x_5713) ;  /* 0x0000000c00907947 */ /* 0x000fea0003800000 */
.L_x_5716:
        /* <DEDUP_REMOVED lines=10> */
.L_x_5720:
[----:B------:R-:W0:Y:S01]  /*40c0*/  F2I.FTZ.TRUNC.NTZ R3, R4 ;  /* 0x0000000400037305 */ /* 0x000e22000021f100 */
[----:B------:R-:W-:Y:S01]  /*40d0*/  IMAD.MOV.U32 R19, RZ, RZ, R26 ;  /* 0x000000ffff137224 */ /* 0x000fe200078e001a */
[----:B0-----:R4:W-:Y:S01]  /*40e0*/  STG.E desc[UR36][R8.64], R3 ;  /* 0x0000000308007986 */ /* 0x0019e2000c101924 */
[----:B------:R-:W-:Y:S05]  /*40f0*/  BRA `(.L_x_5713) ;  /* 0x0000000c00587947 */ /* 0x000fea0003800000 */
.L_x_5719:
[----:B------:R-:W0:Y:S01]  /*4100*/  F2I.FTZ.TRUNC.NTZ R3, R4 ;  /* 0x0000000400037305 */ /* 0x000e22000021f100 */
[----:B------:R-:W-:Y:S01]  /*4110*/  IMAD.MOV.U32 R19, RZ, RZ, R26 ;  /* 0x000000ffff137224 */ /* 0x000fe200078e001a */
[----:B0-----:R0:W-:Y:S01]  /*4120*/  STG.E.U16 desc[UR36][R8.64], R3 ;  /* 0x0000000308007986 */ /* 0x0011e2000c101524 */
[----:B------:R-:W-:Y:S05]  /*4130*/  BRA `(.L_x_5713) ;  /* 0x0000000c00487947 */ /* 0x000fea0003800000 */
.L_x_5715:
        /* <DEDUP_REMOVED lines=9> */
.L_x_5722:
[----:B------:R-:W-:Y:S01]  /*41d0*/  F2FP.F16.F32.PACK_AB R4, RZ, R4 ;  /* 0x00000004ff04723e */ /* 0x000fe200000000ff */
[----:B------:R-:W-:-:S04]  /*41e0*/  IMAD.MOV.U32 R19, RZ, RZ, R26 ;  /* 0x000000ffff137224 */ /* 0x000fc800078e001a */
[----:B------:R0:W-:Y:S01]  /*41f0*/  STG.E.U16 desc[UR36][R8.64], R4 ;  /* 0x0000000408007986 */ /* 0x0001e2000c101524 */
[----:B------:R-:W-:Y:S05]  /*4200*/  BRA `(.L_x_5713) ;  /* 0x0000000c00147947 */ /* 0x000fea0003800000 */
.L_x_5721:
        /* <DEDUP_REMOVED lines=10> */
.L_x_5724:
[----:B------:R-:W-:Y:S01]  /*42b0*/  F2FP.F16.F32.PACK_AB R3, RZ, R4 ;  /* 0x00000004ff03723e */ /* 0x000fe200000000ff */
[----:B------:R-:W-:-:S03]  /*42c0*/  IMAD.MOV.U32 R19, RZ, RZ, R26 ;  /* 0x000000ffff137224 */ /* 0x000fc600078e001a */
[----:B------:R-:W-:-:S05]  /*42d0*/  PRMT R3, R3, 0x5410, RZ ;  /* 0x0000541003037816 */ /* 0x000fca00000000ff */
[----:B------:R0:W-:Y:S01]  /*42e0*/  STG.E desc[UR36][R8.64], R3 ;  /* 0x0000000308007986 */ /* 0x0001e2000c101924 */
[----:B------:R-:W-:Y:S05]  /*42f0*/  BRA `(.L_x_5713) ;  /* 0x0000000800d87947 */ /* 0x000fea0003800000 */
.L_x_5723:
[----:B------:R-:W-:Y:S01]  /*4300*/  FMUL.FTZ R4, R4, 1 ;  /* 0x3f80000004047820 */ /* 0x000fe20000410000 */
[----:B------:R-:W-:-:S05]  /*4310*/  IMAD.MOV.U32 R19, RZ, RZ, R26 ;  /* 0x000000ffff137224 */ /* 0x000fca00078e001a */
[----:B------:R-:W0:Y:S02]  /*4320*/  F2F.F64.F32 R4, R4 ;  /* 0x0000000400047310 */ /* 0x000e240000201800 */
[----:B0-----:R0:W-:Y:S01]  /*4330*/  STG.E.64 desc[UR36][R8.64], R4 ;  /* 0x0000000408007986 */ /* 0x0011e2000c101b24 */
[----:B------:R-:W-:Y:S05]  /*4340*/  BRA `(.L_x_5713) ;  /* 0x0000000800c47947 */ /* 0x000fea0003800000 */
.L_x_5714:
        /* <DEDUP_REMOVED lines=13> */
.L_x_5727:
[----:B------:R-:W-:Y:S01]  /*4420*/  FMUL.FTZ R4, R4, 1 ;  /* 0x3f80000004047820 */ /* 0x000fe20000410000 */
[----:B------:R-:W-:Y:S01]  /*4430*/  CS2R R6, SRZ ;  /* 0x0000000000067805 */ /* 0x000fe2000001ff00 */
[----:B------:R-:W-:-:S04]  /*4440*/  IMAD.MOV.U32 R19, RZ, RZ, R26 ;  /* 0x000000ffff137224 */ /* 0x000fc800078e001a */
[----:B------:R-:W0:Y:S02]  /*4450*/  F2F.F64.F32 R4, R4 ;  /* 0x0000000400047310 */ /* 0x000e240000201800 */
[----:B0-----:R0:W-:Y:S01]  /*4460*/  STG.E.128 desc[UR36][R8.64], R4 ;  /* 0x0000000408007986 */ /* 0x0011e2000c101d24 */
[----:B------:R-:W-:Y:S05]  /*4470*/  BRA `(.L_x_5713) ;  /* 0x0000000800787947 */ /* 0x000fea0003800000 */
.L_x_5726:
        /* <DEDUP_REMOVED lines=20> */
.L_x_5731:
[----:B------:R-:W-:Y:S05]  /*45c0*/  BSYNC B0 ;  /* 0x0000000000007941 */ /* 0x000fea0003800000 */
.L_x_5730:
[----:B------:R-:W-:Y:S01]  /*45d0*/  LOP3.LUT R5, R0, R5, RZ, 0xfc, !PT ;  /* 0x0000000500057212 */ /* 0x000fe200078efcff */
[----:B------:R-:W-:-:S04]  /*45e0*/  IMAD.MOV.U32 R19, RZ, RZ, R26 ;  /* 0x000000ffff137224 */ /* 0x000fc800078e001a */
[----:B------:R0:W-:Y:S01]  /*45f0*/  STG.E.U8 desc[UR36][R8.64], R5 ;  /* 0x0000000508007986 */ /* 0x0001e2000c101124 */
[----:B------:R-:W-:Y:S05]  /*4600*/  BRA `(.L_x_5713) ;  /* 0x0000000800147947 */ /* 0x000fea0003800000 */
.L_x_5729:
        /* <DEDUP_REMOVED lines=12> */
.L_x_5733:
[----:B------:R-:W-:Y:S01]  /*46d0*/  IMAD.MOV.U32 R0, RZ, RZ, 0x7f ;  /* 0x0000007fff007424 */ /* 0x000fe200078e00ff */
[----:B------:R-:W-:-:S04]  /*46e0*/  ISETP.GT.U32.AND P0, PT, R5, 0x7f800000, PT ;  /* 0x7f8000000500780c */ /* 0x000fc80003f04070 */
[----:B------:R-:W-:-:S09]  /*46f0*/  SEL R0, R0, 0x7c, P0 ;  /* 0x0000007c00007807 */ /* 0x000fd20000000000 */
.L_x_5734:
[----:B------:R-:W-:Y:S05]  /*4700*/  BSYNC B0 ;  /* 0x0000000000007941 */ /* 0x000fea0003800000 */
.L_x_5732:
[----:B------:R-:W-:Y:S01]  /*4710*/  LOP3.LUT R4, R4, 0x80000000, RZ, 0xc0, !PT ;  /* 0x8000000004047812 */ /* 0x000fe200078ec0ff */
[----:B------:R-:W-:-:S03]  /*4720*/  IMAD.MOV.U32 R19, RZ, RZ, R26 ;  /* 0x000000ffff137224 */ /* 0x000fc600078e001a */
[----:B------:R-:W-:-:S04]  /*4730*/  SHF.R.U32.HI R3, RZ, 0x18, R4 ;  /* 0x00000018ff037819 */ /* 0x000fc80000011604 */
[----:B------:R-:W-:-:S05]  /*4740*/  LOP3.LUT R3, R0, R3, RZ, 0xfc, !PT ;  /* 0x0000000300037212 */ /* 0x000fca00078efcff */
[----:B------:R0:W-:Y:S01]  /*4750*/  STG.E.U8 desc[UR36][R8.64], R3 ;  /* 0x0000000308007986 */ /* 0x0001e2000c101124 */
[----:B------:R-:W-:Y:S05]  /*4760*/  BRA `(.L_x_5713) ;  /* 0x0000000400bc7947 */ /* 0x000fea0003800000 */
.L_x_5728:
[----:B------:R-:W-:Y:S01]  /*4770*/  F2FP.BF16.F32.PACK_AB R4, RZ, R4 ;  /* 0x00000004ff04723e */ /* 0x000fe200000010ff */
[----:B------:R-:W-:-:S04]  /*4780*/  IMAD.MOV.U32 R19, RZ, RZ, R26 ;  /* 0x000000ffff137224 */ /* 0x000fc800078e001a */
[----:B------:R0:W-:Y:S01]  /*4790*/  STG.E.U16 desc[UR36][R8.64], R4 ;  /* 0x0000000408007986 */ /* 0x0001e2000c101524 */
[----:B------:R-:W-:Y:S05]  /*47a0*/  BRA `(.L_x_5713) ;  /* 0x0000000400ac7947 */ /* 0x000fea0003800000 */
.L_x_5725:
        /* <DEDUP_REMOVED lines=12> */
.L_x_5737:
        /* <DEDUP_REMOVED lines=16> */
.L_x_5740:
[----:B------:R-:W-:-:S04]  /*4970*/  LOP3.LUT R4, R4, 0x80000000, RZ, 0xc0, !PT ;  /* 0x8000000004047812 */ /* 0x000fc800078ec0ff */
[----:B------:R-:W-:-:S04]  /*4980*/  SHF.R.U32.HI R4, RZ, 0x18, R4 ;  /* 0x00000018ff047819 */ /* 0x000fc80000011604 */
[----:B------:R-:W-:-:S04]  /*4990*/  LOP3.LUT R3, R3, R4, RZ, 0xfc, !PT ;  /* 0x0000000403037212 */ /* 0x000fc800078efcff */
[----:B------:R-:W-:-:S07]  /*49a0*/  PRMT R0, R3, 0x7610, R0 ;  /* 0x0000761003007816 */ /* 0x000fce0000000000 */
.L_x_5739:
[----:B------:R-:W-:Y:S05]  /*49b0*/  BSYNC B0 ;  /* 0x0000000000007941 */ /* 0x000fea0003800000 */
.L_x_5738:
[----:B------:R0:W-:Y:S01]  /*49c0*/  STG.E.U8 desc[UR36][R8.64], R0 ;  /* 0x0000000008007986 */ /* 0x0001e2000c101124 */
[----:B------:R-:W-:Y:S01]  /*49d0*/  IMAD.MOV.U32 R19, RZ, RZ, R26 ;  /* 0x000000ffff137224 */ /* 0x000fe200078e001a */
[----:B------:R-:W-:Y:S06]  /*49e0*/  BRA `(.L_x_5713) ;  /* 0x00000004001c7947 */ /* 0x000fec0003800000 */
.L_x_5736:
        /* <DEDUP_REMOVED lines=16> */
.L_x_5743:
[----:B------:R-:W-:-:S04]  /*4af0*/  LOP3.LUT R4, R4, 0x80000000, RZ, 0xc0, !PT ;  /* 0x8000000004047812 */ /* 0x000fc800078ec0ff */
[----:B------:R-:W-:-:S04]  /*4b00*/  SHF.R.U32.HI R4, RZ, 0x18, R4 ;  /* 0x00000018ff047819 */ /* 0x000fc80000011604 */
[----:B------:R-:W-:-:S04]  /*4b10*/  LOP3.LUT R3, R3, R4, RZ, 0xfc, !PT ;  /* 0x0000000403037212 */ /* 0x000fc800078efcff */
[----:B------:R-:W-:-:S07]  /*4b20*/  PRMT R0, R3, 0x7610, R0 ;  /* 0x0000761003007816 */ /* 0x000fce0000000000 */
.L_x_5742:
[----:B------:R-:W-:Y:S05]  /*4b30*/  BSYNC B0 ;  /* 0x0000000000007941 */ /* 0x000fea0003800000 */
.L_x_5741:
[----:B------:R0:W-:Y:S01]  /*4b40*/  STG.E.U8 desc[UR36][R8.64], R0 ;  /* 0x0000000008007986 */ /* 0x0001e2000c101124 */
[----:B------:R-:W-:Y:S01]  /*4b50*/  IMAD.MOV.U32 R19, RZ, RZ, R26 ;  /* 0x000000ffff137224 */ /* 0x000fe200078e001a */
[----:B------:R-:W-:Y:S06]  /*4b60*/  BRA `(.L_x_5713) ;  /* 0x0000000000bc7947 */ /* 0x000fec0003800000 */
.L_x_5735:
        /* <DEDUP_REMOVED lines=22> */
.L_x_5718:
        /* <DEDUP_REMOVED lines=15> */
[----:B0--3-5:R-:W-:Y:S05]  /*4dc0*/  CALL.ABS.NOINC R14 ;  /* 0x000000000e007343 */ /* 0x029fea0003c00000 */
.L_x_5746:
[----:B------:R-:W-:Y:S01]  /*4dd0*/  IMAD.MOV.U32 R19, RZ, RZ, R26 ;  /* 0x000000ffff137224 */ /* 0x000fe200078e001a */
[----:B------:R-:W-:Y:S06]  /*4de0*/  BRA `(.L_x_5713) ;  /* 0x00000000001c7947 */ /* 0x000fec0003800000 */
.L_x_5745:
[----:B------:R-:W0:Y:S01]  /*4df0*/  F2I.U64.TRUNC R4, R4 ;  /* 0x0000000400047311 */ /* 0x000e22000020d800 */
[----:B------:R-:W-:Y:S01]  /*4e00*/  IMAD.MOV.U32 R19, RZ, RZ, R26 ;  /* 0x000000ffff137224 */ /* 0x000fe200078e001a */
[----:B0-----:R0:W-:Y:S01]  /*4e10*/  STG.E.64 desc[UR36][R8.64], R4 ;  /* 0x0000000408007986 */ /* 0x0011e2000c101b24 */
[----:B------:R-:W-:Y:S05]  /*4e20*/  BRA `(.L_x_5713) ;  /* 0x00000000000c7947 */ /* 0x000fea0003800000 */
.L_x_5744:
[----:B------:R-:W0:Y:S01]  /*4e30*/  F2I.FTZ.U32.TRUNC.NTZ R3, R4 ;  /* 0x0000000400037305 */ /* 0x000e22000021f000 */
[----:B------:R-:W-:Y:S01]  /*4e40*/  IMAD.MOV.U32 R19, RZ, RZ, R26 ;  /* 0x000000ffff137224 */ /* 0x000fe200078e001a */
[----:B0-----:R0:W-:Y:S06]  /*4e50*/  STG.E desc[UR36][R8.64], R3 ;  /* 0x0000000308007986 */ /* 0x0011ec000c101924 */
.L_x_5713:
[----:B------:R-:W-:Y:S05]  /*4e60*/  BSYNC B6 ;  /* 0x0000000000067941 */ /* 0x000fea0003800000 */
.L_x_5712:
[----:B------:R-:W-:Y:S01]  /*4e70*/  ISETP.GE.AND P0, PT, R19, R17, PT ;  /* 0x000000111300720c */ /* 0x000fe20003f06270 */
[----:B------:R-:W-:-:S12]  /*4e80*/  BSSY B6, `(.L_x_5747) ;  /* 0x00001d8000067945 */ /* 0x000fd80003800000 */
[----:B------:R-:W-:Y:S05]  /*4e90*/  @P0 BRA `(.L_x_5748) ;  /* 0x0000001c00580947 */ /* 0x000fea0003800000 */
[----:B0-2-4-:R-:W0:Y:S01]  /*4ea0*/  LDC.64 R8, c[0x0][0x230] ;  /* 0x00008c00ff087b82 */ /* 0x015e220000000a00 */
        /* <DEDUP_REMOVED lines=17> */
[----:B---3-5:R-:W0:Y:S02]  /*4fc0*/  F2I.FTZ.TRUNC.NTZ R3, R22 ;  /* 0x0000001600037305 */ /* 0x028e24000021f100 */
[----:B0-----:R4:W-:Y:S01]  /*4fd0*/  STG.E.U8 desc[UR36][R8.64], R3 ;  /* 0x0000000308007986 */ /* 0x0019e2000c101124 */
[----:B------:R-:W-:Y:S05]  /*4fe0*/  BRA `(.L_x_5754) ;  /* 0x0000000c00507947 */ /* 0x000fea0003800000 */
.L_x_5752:
[----:B---3-5:R-:W0:Y:S02]  /*4ff0*/  F2I.S64.TRUNC R22, R22 ;  /* 0x0000001600167311 */ /* 0x028e24000020d900 */
[----:B0-----:R-:W-:-:S05]  /*5000*/  IMAD.MOV.U32 R3, RZ, RZ, R22 ;  /* 0x000000ffff037224 */ /* 0x001fca00078e0016 */
[----:B------:R3:W-:Y:S01]  /*5010*/  STG.E.U8 desc[UR36][R8.64], R3 ;  /* 0x0000000308007986 */ /* 0x0007e2000c101124 */
[----:B------:R-:W-:Y:S05]  /*5020*/  BRA `(.L_x_5754) ;  /* 0x0000000c00407947 */ /* 0x000fea0003800000 */
.L_x_5751:
[----:B------:R-:W-:-:S13]  /*5030*/  ISETP.NE.AND P0, PT, R0, 0x2, PT ;  /* 0x000000020000780c */ /* 0x000fda0003f05270 */
[----:B------:R-:W-:Y:S05]  /*5040*/  @!P0 BRA `(.L_x_5755) ;  /* 0x0000000000288947 */ /* 0x000fea0003800000 */
[----:B------:R-:W-:-:S13]  /*5050*/  ISETP.NE.AND P0, PT, R0, 0x3, PT ;  /* 0x000000030000780c */ /* 0x000fda0003f05270 */
[----:B------:R-:W-:Y:S05]  /*5060*/  @!P0 BRA `(.L_x_5756) ;  /* 0x0000000000148947 */ /* 0x000fea0003800000 */
[----:B------:R-:W-:-:S13]  /*5070*/  ISETP.NE.AND P0, PT, R0, 0x4, PT ;  /* 0x000000040000780c */ /* 0x000fda0003f05270 */
[----:B------:R-:W-:Y:S05]  /*5080*/  @P0 BRA `(.L_x_5753) ;  /* 0x0000000800d00947 */ /* 0x000fea0003800000 */
[----:B---3-5:R-:W0:Y:S02]  /*5090*/  F2I.S64.TRUNC R22, R22 ;  /* 0x0000001600167311 */ /* 0x028e24000020d900 */
[----:B0-----:R1:W-:Y:S01]  /*50a0*/  STG.E.64 desc[UR36][R8.64], R22 ;  /* 0x0000001608007986 */ /* 0x0013e2000c101b24 */
[----:B------:R-:W-:Y:S05]  /*50b0*/  BRA `(.L_x_5754) ;  /* 0x0000000c001c7947 */ /* 0x000fea0003800000 */
.L_x_5756:
[----:B---3-5:R-:W0:Y:S02]  /*50c0*/  F2I.FTZ.TRUNC.NTZ R3, R22 ;  /* 0x0000001600037305 */ /* 0x028e24000021f100 */
[----:B0-----:R2:W-:Y:S01]  /*50d0*/  STG.E desc[UR36][R8.64], R3 ;  /* 0x0000000308007986 */ /* 0x0015e2000c101924 */
[----:B------:R-:W-:Y:S05]  /*50e0*/  BRA `(.L_x_5754) ;  /* 0x0000000c00107947 */ /* 0x000fea0003800000 */
.L_x_5755:
[----:B---3-5:R-:W0:Y:S02]  /*50f0*/  F2I.FTZ.TRUNC.NTZ R3, R22 ;  /* 0x0000001600037305 */ /* 0x028e24000021f100 */
[----:B0-----:R0:W-:Y:S01]  /*5100*/  STG.E.U16 desc[UR36][R8.64], R3 ;  /* 0x0000000308007986 */ /* 0x0011e2000c101524 */
[----:B------:R-:W-:Y:S05]  /*5110*/  BRA `(.L_x_5754) ;  /* 0x0000000c00047947 */ /* 0x000fea0003800000 */
.L_x_5750:
[----:B------:R-:W-:-:S13]  /*5120*/  ISETP.GT.AND P0, PT, R0, 0x6, PT ;  /* 0x000000060000780c */ /* 0x000fda0003f04270 */
[----:B------:R-:W-:Y:S05]  /*5130*/  @P0 BRA `(.L_x_5757) ;  /* 0x0000000000240947 */ /* 0x000fea0003800000 */
[----:B------:R-:W-:-:S13]  /*5140*/  ISETP.NE.AND P0, PT, R0, 0x5, PT ;  /* 0x000000050000780c */ /* 0x000fda0003f05270 */
[----:B------:R-:W-:Y:S05]  /*5150*/  @!P0 BRA `(.L_x_5758) ;  /* 0x0000000000108947 */ /* 0x000fea0003800000 */
[----:B------:R-:W-:-:S13]  /*5160*/  ISETP.NE.AND P0, PT, R0, 0x6, PT ;  /* 0x000000060000780c */ /* 0x000fda0003f05270 */
[----:B------:R-:W-:Y:S05]  /*5170*/  @P0 BRA `(.L_x_5753) ;  /* 0x0000000800940947 */ /* 0x000fea0003800000 */
[----:B---3-5:R0:W-:Y:S01]  /*5180*/  STG.E desc[UR36][R8.64], R22 ;  /* 0x0000001608007986 */ /* 0x0281e2000c101924 */
[----:B------:R-:W-:Y:S05]  /*5190*/  BRA `(.L_x_5754) ;  /* 0x0000000800e47947 */ /* 0x000fea0003800000 */
.L_x_5758:
[----:B---3-5:R-:W-:-:S05]  /*51a0*/  F2FP.F16.F32.PACK_AB R22, RZ, R22 ;  /* 0x00000016ff16723e */ /* 0x028fca00000000ff */
[----:B------:R0:W-:Y:S01]  /*51b0*/  STG.E.U16 desc[UR36][R8.64], R22 ;  /* 0x0000001608007986 */ /* 0x0001e2000c101524 */
[----:B------:R-:W-:Y:S05]  /*51c0*/  BRA `(.L_x_5754) ;  /* 0x0000000800d87947 */ /* 0x000fea0003800000 */
.L_x_5757:
[----:B------:R-:W-:-:S13]  /*51d0*/  ISETP.NE.AND P0, PT, R0, 0x7, PT ;  /* 0x000000070000780c */ /* 0x000fda0003f05270 */
[----:B------:R-:W-:Y:S05]  /*51e0*/  @!P0 BRA `(.L_x_5759) ;  /* 0x00000000002c8947 */ /* 0x000fea0003800000 */
[----:B------:R-:W-:-:S13]  /*51f0*/  ISETP.NE.AND P0, PT, R0, 0x8, PT ;  /* 0x000000080000780c */ /* 0x000fda0003f05270 */
[----:B------:R-:W-:Y:S05]  /*5200*/  @!P0 BRA `(.L_x_5760) ;  /* 0x0000000000148947 */ /* 0x000fea0003800000 */
[----:B------:R-:W-:-:S13]  /*5210*/  ISETP.NE.AND P0, PT, R0, 0x9, PT ;  /* 0x000000090000780c */ /* 0x000fda0003f05270 */
[----:B------:R-:W-:Y:S05]  /*5220*/  @P0 BRA `(.L_x_5753) ;  /* 0x0000000800680947 */ /* 0x000fea0003800000 */
[----:B-----5:R-:W-:-:S05]  /*5230*/  IMAD.MOV.U32 R23, RZ, RZ, RZ ;  /* 0x000000ffff177224 */ /* 0x020fca00078e00ff */
[----:B---3--:R0:W-:Y:S01]  /*5240*/  STG.E.64 desc[UR36][R8.64], R22 ;  /* 0x0000001608007986 */ /* 0x0081e2000c101b24 */
[----:B------:R-:W-:Y:S05]  /*5250*/  BRA `(.L_x_5754) ;  /* 0x0000000800b47947 */ /* 0x000fea0003800000 */
.L_x_5760:
[----:B---3-5:R-:W-:-:S04]  /*5260*/  F2FP.F16.F32.PACK_AB R3, RZ, R22 ;  /* 0x00000016ff03723e */ /* 0x028fc800000000ff */
[----:B------:R-:W-:-:S05]  /*5270*/  PRMT R3, R3, 0x5410, RZ ;  /* 0x0000541003037816 */ /* 0x000fca00000000ff */
[----:B------:R0:W-:Y:S01]  /*5280*/  STG.E desc[UR36][R8.64], R3 ;  /* 0x0000000308007986 */ /* 0x0001e2000c101924 */
[----:B------:R-:W-:Y:S05]  /*5290*/  BRA `(.L_x_5754) ;  /* 0x0000000800a47947 */ /* 0x000fea0003800000 */
.L_x_5759:
[----:B---3-5:R-:W-:-:S06]  /*52a0*/  FMUL.FTZ R4, R22, 1 ;  /* 0x3f80000016047820 */ /* 0x028fcc0000410000 */
[----:B------:R-:W0:Y:S02]  /*52b0*/  F2F.F64.F32 R4, R4 ;  /* 0x0000000400047310 */ /* 0x000e240000201800 */
[----:B0-----:R0:W-:Y:S01]  /*52c0*/  STG.E.64 desc[UR36][R8.64], R4 ;  /* 0x0000000408007986 */ /* 0x0011e2000c101b24 */
[----:B------:R-:W-:Y:S05]  /*52d0*/  BRA `(.L_x_5754) ;  /* 0x0000000800947947 */ /* 0x000fea0003800000 */
.L_x_5749:
        /* <DEDUP_REMOVED lines=8> */
[----:B---3-5:R-:W-:-:S04]  /*5360*/  FSETP.NEU.FTZ.AND P0, PT, R22, RZ, PT ;  /* 0x000000ff1600720b */ /* 0x028fc80003f1d000 */
[----:B------:R-:W-:-:S05]  /*5370*/  SEL R3, RZ, 0x1, !P0 ;  /* 0x00000001ff037807 */ /* 0x000fca0004000000 */
[----:B------:R0:W-:Y:S01]  /*5380*/  STG.E.U8 desc[UR36][R8.64], R3 ;  /* 0x0000000308007986 */ /* 0x0001e2000c101124 */
[----:B------:R-:W-:Y:S05]  /*5390*/  BRA `(.L_x_5754) ;  /* 0x0000000800647947 */ /* 0x000fea0003800000 */
.L_x_5763:
[----:B---3-5:R-:W-:Y:S01]  /*53a0*/  FMUL.FTZ R4, R22, 1 ;  /* 0x3f80000016047820 */ /* 0x028fe20000410000 */
[----:B------:R-:W-:-:S05]  /*53b0*/  CS2R R6, SRZ ;  /* 0x0000000000067805 */ /* 0x000fca000001ff00 */
[----:B------:R-:W0:Y:S02]  /*53c0*/  F2F.F64.F32 R4, R4 ;  /* 0x0000000400047310 */ /* 0x000e240000201800 */
[----:B0-----:R0:W-:Y:S01]  /*53d0*/  STG.E.128 desc[UR36][R8.64], R4 ;  /* 0x0000000408007986 */ /* 0x0011e2000c101d24 */
[----:B------:R-:W-:Y:S05]  /*53e0*/  BRA `(.L_x_5754) ;  /* 0x0000000800507947 */ /* 0x000fea0003800000 */
.L_x_5762:
[----:B------:R-:W-:-:S13]  /*53f0*/  ISETP.NE.AND P0, PT, R0, 0xf, PT ;  /* 0x0000000f0000780c */ /* 0x000fda0003f05270 */
[----:B------:R-:W-:Y:S05]  /*5400*/  @!P0 BRA `(.L_x_5764) ;  /* 0x0000000000ac8947 */ /* 0x000fea0003800000 */
[----:B------:R-:W-:-:S13]  /*5410*/  ISETP.NE.AND P0, PT, R0, 0x17, PT ;  /* 0x000000170000780c */ /* 0x000fda0003f05270 */
[----:B------:R-:W-:Y:S05]  /*5420*/  @!P0 BRA `(.L_x_5765) ;  /* 0x0000000000508947 */ /* 0x000fea0003800000 */
[----:B------:R-:W-:-:S13]  /*5430*/  ISETP.NE.AND P0, PT, R0, 0x18, PT ;  /* 0x000000180000780c */ /* 0x000fda0003f05270 */
[----:B------:R-:W-:Y:S05]  /*5440*/  @P0 BRA `(.L_x_5753) ;  /* 0x0000000400e00947 */ /* 0x000fea0003800000 */
[C---:B---3-5:R-:W-:Y:S01]  /*5450*/  LOP3.LUT R4, R22.reuse, 0x7fffffff, RZ, 0xc0, !PT ;  /* 0x7fffffff16047812 */ /* 0x068fe200078ec0ff */
        /* <DEDUP_REMOVED lines=13> */
.L_x_5767:
[----:B------:R-:W-:Y:S05]  /*5530*/  BSYNC B0 ;  /* 0x0000000000007941 */ /* 0x000fea0003800000 */
.L_x_5766:
[----:B------:R-:W-:-:S05]  /*5540*/  LOP3.LUT R5, R0, R5, RZ, 0xfc, !PT ;  /* 0x0000000500057212 */ /* 0x000fca00078efcff */
[----:B------:R0:W-:Y:S01]  /*5550*/  STG.E.U8 desc[UR36][R8.64], R5 ;  /* 0x0000000508007986 */ /* 0x0001e2000c101124 */
[----:B------:R-:W-:Y:S05]  /*5560*/  BRA `(.L_x_5754) ;  /* 0x0000000400f07947 */ /* 0x000fea0003800000 */
.L_x_5765:
[----:B---3-5:R-:W-:Y:S01]  /*5570*/  LOP3.LUT R4, R22, 0x7fffffff, RZ, 0xc0, !PT ;  /* 0x7fffffff16047812 */ /* 0x028fe200078ec0ff */
        /* <DEDUP_REMOVED lines=11> */
.L_x_5769:
[----:B------:R-:W-:Y:S01]  /*5630*/  IMAD.MOV.U32 R0, RZ, RZ, 0x7f ;  /* 0x0000007fff007424 */ /* 0x000fe200078e00ff */
[----:B------:R-:W-:-:S04]  /*5640*/  ISETP.GT.U32.AND P0, PT, R4, 0x7f800000, PT ;  /* 0x7f8000000400780c */ /* 0x000fc80003f04070 */
[----:B------:R-:W-:-:S09]  /*5650*/  SEL R0, R0, 0x7c, P0 ;  /* 0x0000007c00007807 */ /* 0x000fd20000000000 */
.L_x_5770:
[----:B------:R-:W-:Y:S05]  /*5660*/  BSYNC B0 ;  /* 0x0000000000007941 */ /* 0x000fea0003800000 */
.L_x_5768:
[----:B------:R-:W-:-:S04]  /*5670*/  LOP3.LUT R22, R22, 0x80000000, RZ, 0xc0, !PT ;  /* 0x8000000016167812 */ /* 0x000fc800078ec0ff */
[----:B------:R-:W-:-:S04]  /*5680*/  SHF.R.U32.HI R3, RZ, 0x18, R22 ;  /* 0x00000018ff037819 */ /* 0x000fc80000011616 */
[----:B------:R-:W-:-:S05]  /*5690*/  LOP3.LUT R3, R0, R3, RZ, 0xfc, !PT ;  /* 0x0000000300037212 */ /* 0x000fca00078efcff */
[----:B------:R0:W-:Y:S01]  /*56a0*/  STG.E.U8 desc[UR36][R8.64], R3 ;  /* 0x0000000308007986 */ /* 0x0001e2000c101124 */
[----:B------:R-:W-:Y:S05]  /*56b0*/  BRA `(.L_x_5754) ;  /* 0x00000004009c7947 */ /* 0x000fea0003800000 */
.L_x_5764:
[----:B---3-5:R-:W-:-:S05]  /*56c0*/  F2FP.BF16.F32.PACK_AB R22, RZ, R22 ;  /* 0x00000016ff16723e */ /* 0x028fca00000010ff */
[----:B------:R0:W-:Y:S01]  /*56d0*/  STG.E.U16 desc[UR36][R8.64], R22 ;  /* 0x0000001608007986 */ /* 0x0001e2000c101524 */
[----:B------:R-:W-:Y:S05]  /*56e0*/  BRA `(.L_x_5754) ;  /* 0x0000000400907947 */ /* 0x000fea0003800000 */
.L_x_5761:
        /* <DEDUP_REMOVED lines=8> */
[----:B---3-5:R-:W0:Y:S02]  /*5770*/  F2I.FTZ.U32.TRUNC.NTZ R3, R22 ;  /* 0x0000001600037305 */ /* 0x028e24000021f000 */
[----:B0-----:R0:W-:Y:S01]  /*5780*/  STG.E.U16 desc[UR36][R8.64], R3 ;  /* 0x0000000308007986 */ /* 0x0011e2000c101524 */
[----:B------:R-:W-:Y:S05]  /*5790*/  BRA `(.L_x_5754) ;  /* 0x0000000400647947 */ /* 0x000fea0003800000 */
.L_x_5773:
[----:B---3-5:R-:W-:Y:S01]  /*57a0*/  LOP3.LUT R3, R22, 0x7fffffff, RZ, 0xc0, !PT ;  /* 0x7fffffff16037812 */ /* 0x028fe200078ec0ff */
        /* <DEDUP_REMOVED lines=15> */
.L_x_5776:
[----:B------:R-:W-:-:S04]  /*58a0*/  LOP3.LUT R22, R22, 0x80000000, RZ, 0xc0, !PT ;  /* 0x8000000016167812 */ /* 0x000fc800078ec0ff */
[----:B------:R-:W-:-:S04]  /*58b0*/  SHF.R.U32.HI R3, RZ, 0x18, R22 ;  /* 0x00000018ff037819 */ /* 0x000fc80000011616 */
[----:B------:R-:W-:-:S04]  /*58c0*/  LOP3.LUT R0, R0, R3, RZ, 0xfc, !PT ;  /* 0x0000000300007212 */ /* 0x000fc800078efcff */
[----:B------:R-:W-:-:S07]  /*58d0*/  PRMT R4, R0, 0x7610, R4 ;  /* 0x0000761000047816 */ /* 0x000fce0000000004 */
.L_x_5775:
[----:B------:R-:W-:Y:S05]  /*58e0*/  BSYNC B0 ;  /* 0x0000000000007941 */ /* 0x000fea0003800000 */
.L_x_5774:
[----:B------:R0:W-:Y:S01]  /*58f0*/  STG.E.U8 desc[UR36][R8.64], R4 ;  /* 0x0000000408007986 */ /* 0x0001e2000c101124 */
[----:B------:R-:W-:Y:S05]  /*5900*/  BRA `(.L_x_5754) ;  /* 0x0000000400087947 */ /* 0x000fea0003800000 */
.L_x_5772:
        /* <DEDUP_REMOVED lines=16> */
.L_x_5779:
[----:B------:R-:W-:-:S04]  /*5a10*/  LOP3.LUT R22, R22, 0x80000000, RZ, 0xc0, !PT ;  /* 0x8000000016167812 */ /* 0x000fc800078ec0ff */
[----:B------:R-:W-:-:S04]  /*5a20*/  SHF.R.U32.HI R3, RZ, 0x18, R22 ;  /* 0x00000018ff037819 */ /* 0x000fc80000011616 */
[----:B------:R-:W-:-:S04]  /*5a30*/  LOP3.LUT R0, R0, R3, RZ, 0xfc, !PT ;  /* 0x0000000300007212 */ /* 0x000fc800078efcff */
[----:B------:R-:W-:-:S07]  /*5a40*/  PRMT R4, R0, 0x7610, R4 ;  /* 0x0000761000047816 */ /* 0x000fce0000000004 */
.L_x_5778:
[----:B------:R-:W-:Y:S05]  /*5a50*/  BSYNC B0 ;  /* 0x0000000000007941 */ /* 0x000fea0003800000 */
.L_x_5777:
[----:B------:R0:W-:Y:S01]  /*5a60*/  STG.E.U8 desc[UR36][R8.64], R4 ;  /* 0x0000000408007986 */ /* 0x0001e2000c101124 */
[----:B------:R-:W-:Y:S05]  /*5a70*/  BRA `(.L_x_5754) ;  /* 0x0000000000ac7947 */ /* 0x000fea0003800000 */
.L_x_5771:
[----:B------:R-:W-:-:S13]  /*5a80*/  ISETP.NE.AND P0, PT, R0, 0x1c, PT ;  /* 0x0000001c0000780c */ /* 0x000fda0003f05270 */
[----:B------:R-:W-:Y:S05]  /*5a90*/  @!P0 BRA `(.L_x_5780) ;  /* 0x00000000009c8947 */ /* 0x000fea0003800000 */
[----:B------:R-:W-:-:S13]  /*5aa0*/  ISETP.NE.AND P0, PT, R0, 0x1d, PT ;  /* 0x0000001d0000780c */ /* 0x000fda0003f05270 */
[----:B------:R-:W-:Y:S05]  /*5ab0*/  @!P0 BRA `(.L_x_5781) ;  /* 0x0000000000888947 */ /* 0x000fea0003800000 */
[----:B------:R-:W-:-:S13]  /*5ac0*/  ISETP.NE.AND P0, PT, R0, 0x2c, PT ;  /* 0x0000002c0000780c */ /* 0x000fda0003f05270 */
[----:B------:R-:W-:Y:S05]  /*5ad0*/  @P0 BRA `(.L_x_5753) ;  /* 0x00000000003c0947 */ /* 0x000fea0003800000 */
[----:B---3-5:R-:W-:-:S04]  /*5ae0*/  SHF.R.U32.HI R4, RZ, 0x17, R22 ;  /* 0x00000017ff047819 */ /* 0x028fc80000011616 */
        /* <DEDUP_REMOVED lines=14> */
.L_x_5753:
        /* <DEDUP_REMOVED lines=16> */
.L_x_5782:
[----:B------:R-:W-:Y:S05]  /*5cd0*/  BRA `(.L_x_5754) ;  /* 0x0000000000147947 */ /* 0x000fea0003800000 */
.L_x_5781:
[----:B---3-5:R-:W0:Y:S02]  /*5ce0*/  F2I.U64.TRUNC R22, R22 ;  /* 0x0000001600167311 */ /* 0x028e24000020d800 */
[----:B0-----:R0:W-:Y:S01]  /*5cf0*/  STG.E.64 desc[UR36][R8.64], R22 ;  /* 0x0000001608007986 */ /* 0x0011e2000c101b24 */
[----:B------:R-:W-:Y:S05]  /*5d00*/  BRA `(.L_x_5754) ;  /* 0x0000000000087947 */ /* 0x000fea0003800000 */
.L_x_5780:
[----:B---3-5:R-:W0:Y:S02]  /*5d10*/  F2I.FTZ.U32.TRUNC.NTZ R3, R22 ;  /* 0x0000001600037305 */ /* 0x028e24000021f000 */
[----:B0-----:R0:W-:Y:S02]  /*5d20*/  STG.E desc[UR36][R8.64], R3 ;  /* 0x0000000308007986 */ /* 0x0011e4000c101924 */
.L_x_5754:
        /* <DEDUP_REMOVED lines=24> */
.L_x_5786:
[----:B------:R-:W0:Y:S02]  /*5eb0*/  F2I.S64.TRUNC R24, R24 ;  /* 0x0000001800187311 */ /* 0x000e24000020d900 */
[----:B0-----:R-:W-:-:S05]  /*5ec0*/  IMAD.MOV.U32 R3, RZ, RZ, R24 ;  /* 0x000000ffff037224 */ /* 0x001fca00078e0018 */
[----:B------:R0:W-:Y:S01]  /*5ed0*/  STG.E.U8 desc[UR36][R8.64], R3 ;  /* 0x0000000308007986 */ /* 0x0001e2000c101124 */
[----:B------:R-:W-:Y:S05]  /*5ee0*/  BRA `(.L_x_5788) ;  /* 0x0000000c00407947 */ /* 0x000fea0003800000 */
.L_x_5785:
        /* <DEDUP_REMOVED lines=9> */
.L_x_5790:
[----:B------:R-:W0:Y:S02]  /*5f80*/  F2I.FTZ.TRUNC.NTZ R3, R24 ;  /* 0x0000001800037305 */ /* 0x000e24000021f100 */
[----:B0-----:R0:W-:Y:S01]  /*5f90*/  STG.E desc[UR36][R8.64], R3 ;  /* 0x0000000308007986 */ /* 0x0011e2000c101924 */
[----:B------:R-:W-:Y:S05]  /*5fa0*/  BRA `(.L_x_5788) ;  /* 0x0000000c00107947 */ /* 0x000fea0003800000 */
.L_x_5789:
[----:B------:R-:W0:Y:S02]  /*5fb0*/  F2I.FTZ.TRUNC.NTZ R3, R24 ;  /* 0x0000001800037305 */ /* 0x000e24000021f100 */
[----:B0-----:R0:W-:Y:S01]  /*5fc0*/  STG.E.U16 desc[UR36][R8.64], R3 ;  /* 0x0000000308007986 */ /* 0x0011e2000c101524 */
[----:B------:R-:W-:Y:S05]  /*5fd0*/  BRA `(.L_x_5788) ;  /* 0x0000000c00047947 */ /* 0x000fea0003800000 */
.L_x_5784:
        /* <DEDUP_REMOVED lines=8> */
.L_x_5792:
[----:B------:R-:W-:-:S05]  /*6060*/  F2FP.F16.F32.PACK_AB R24, RZ, R24 ;  /* 0x00000018ff18723e */ /* 0x000fca00000000ff */
[----:B------:R0:W-:Y:S01]  /*6070*/  STG.E.U16 desc[UR36][R8.64], R24 ;  /* 0x0000001808007986 */ /* 0x0001e2000c101524 */
[----:B------:R-:W-:Y:S05]  /*6080*/  BRA `(.L_x_5788) ;  /* 0x0000000800d87947 */ /* 0x000fea0003800000 */
.L_x_5791:
        /* <DEDUP_REMOVED lines=9> */
.L_x_5794:
[----:B------:R-:W-:-:S04]  /*6120*/  F2FP.F16.F32.PACK_AB R3, RZ, R24 ;  /* 0x00000018ff03723e */ /* 0x000fc800000000ff */
[----:B------:R-:W-:-:S05]  /*6130*/  PRMT R3, R3, 0x5410, RZ ;  /* 0x0000541003037816 */ /* 0x000fca00000000ff */
[----:B------:R0:W-:Y:S01]  /*6140*/  STG.E desc[UR36][R8.64], R3 ;  /* 0x0000000308007986 */ /* 0x0001e2000c101924 */
[----:B------:R-:W-:Y:S05]  /*6150*/  BRA `(.L_x_5788) ;  /* 0x0000000800a47947 */ /* 0x000fea0003800000 */
.L_x_5793:
[----:B------:R-:W-:-:S06]  /*6160*/  FMUL.FTZ R4, R24, 1 ;  /* 0x3f80000018047820 */ /* 0x000fcc0000410000 */
[----:B------:R-:W0:Y:S02]  /*6170*/  F2F.F64.F32 R4, R4 ;  /* 0x0000000400047310 */ /* 0x000e240000201800 */
[----:B0-----:R0:W-:Y:S01]  /*6180*/  STG.E.64 desc[UR36][R8.64], R4 ;  /* 0x0000000408007986 */ /* 0x0011e2000c101b24 */
[----:B------:R-:W-:Y:S05]  /*6190*/  BRA `(.L_x_5788) ;  /* 0x0000000800947947 */ /* 0x000fea0003800000 */
.L_x_5783:
        /* <DEDUP_REMOVED lines=12> */
.L_x_5797:
[----:B------:R-:W-:Y:S01]  /*6260*/  FMUL.FTZ R4, R24, 1 ;  /* 0x3f80000018047820 */ /* 0x000fe20000410000 */
[----:B------:R-:W-:-:S05]  /*6270*/  CS2R R6, SRZ ;  /* 0x0000000000067805 */ /* 0x000fca000001ff00 */
[----:B------:R-:W0:Y:S02]  /*6280*/  F2F.F64.F32 R4, R4 ;  /* 0x0000000400047310 */ /* 0x000e240000201800 */
[----:B0-----:R0:W-:Y:S01]  /*6290*/  STG.E.128 desc[UR36][R8.64], R4 ;  /* 0x0000000408007986 */ /* 0x0011e2000c101d24 */
[----:B------:R-:W-:Y:S05]  /*62a0*/  BRA `(.L_x_5788) ;  /* 0x0000000800507947 */ /* 0x000fea0003800000 */
.L_x_5796:
        /* <DEDUP_REMOVED lines=20> */
.L_x_5801:
[----:B------:R-:W-:Y:S05]  /*63f0*/  BSYNC B0 ;  /* 0x0000000000007941 */ /* 0x000fea0003800000 */
.L_x_5800:
[----:B------:R-:W-:-:S05]  /*6400*/  LOP3.LUT R5, R0, R5, RZ, 0xfc, !PT ;  /* 0x0000000500057212 */ /* 0x000fca00078efcff */
[----:B------:R0:W-:Y:S01]  /*6410*/  STG.E.U8 desc[UR36][R8.64], R5 ;  /* 0x0000000508007986 */ /* 0x0001e2000c101124 */
[----:B------:R-:W-:Y:S05]  /*6420*/  BRA `(.L_x_5788) ;  /* 0x0000000400f07947 */ /* 0x000fea0003800000 */
.L_x_5799:
        /* <DEDUP_REMOVED lines=12> */
.L_x_5803:
[----:B------:R-:W-:Y:S01]  /*64f0*/  IMAD.MOV.U32 R0, RZ, RZ, 0x7f ;  /* 0x0000007fff007424 */ /* 0x000fe200078e00ff */
[----:B------:R-:W-:-:S04]  /*6500*/  ISETP.GT.U32.AND P0, PT, R4, 0x7f800000, PT ;  /* 0x7f8000000400780c */ /* 0x000fc80003f04070 */
[----:B------:R-:W-:-:S09]  /*6510*/  SEL R0, R0, 0x7c, P0 ;  /* 0x0000007c00007807 */ /* 0x000fd20000000000 */
.L_x_5804:
[----:B------:R-:W-:Y:S05]  /*6520*/  BSYNC B0 ;  /* 0x0000000000007941 */ /* 0x000fea0003800000 */
.L_x_5802:
[----:B------:R-:W-:-:S04]  /*6530*/  LOP3.LUT R24, R24, 0x80000000, RZ, 0xc0, !PT ;  /* 0x8000000018187812 */ /* 0x000fc800078ec0ff */
[----:B------:R-:W-:-:S04]  /*6540*/  SHF.R.U32.HI R3, RZ, 0x18, R24 ;  /* 0x00000018ff037819 */ /* 0x000fc80000011618 */
[----:B------:R-:W-:-:S05]  /*6550*/  LOP3.LUT R3, R0, R3, RZ, 0xfc, !PT ;  /* 0x0000000300037212 */ /* 0x000fca00078efcff */
[----:B------:R0:W-:Y:S01]  /*6560*/  STG.E.U8 desc[UR36][R8.64], R3 ;  /* 0x0000000308007986 */ /* 0x0001e2000c101124 */
[----:B------:R-:W-:Y:S05]  /*6570*/  BRA `(.L_x_5788) ;  /* 0x00000004009c7947 */ /* 0x000fea0003800000 */
.L_x_5798:
[----:B------:R-:W-:-:S05]  /*6580*/  F2FP.BF16.F32.PACK_AB R24, RZ, R24 ;  /* 0x00000018ff18723e */ /* 0x000fca00000010ff */
[----:B------:R0:W-:Y:S01]  /*6590*/  STG.E.U16 desc[UR36][R8.64], R24 ;  /* 0x0000001808007986 */ /* 0x0001e2000c101524 */
[----:B------:R-:W-:Y:S05]  /*65a0*/  BRA `(.L_x_5788) ;  /* 0x0000000400907947 */ /* 0x000fea0003800000 */
.L_x_5795:
        /* <DEDUP_REMOVED lines=11> */
.L_x_5807:
        /* <DEDUP_REMOVED lines=16> */
.L_x_5810:
[----:B------:R-:W-:-:S04]  /*6760*/  LOP3.LUT R24, R24, 0x80000000, RZ, 0xc0, !PT ;  /* 0x8000000018187812 */ /* 0x000fc800078ec0ff */
[----:B------:R-:W-:-:S04]  /*6770*/  SHF.R.U32.HI R3, RZ, 0x18, R24 ;  /* 0x00000018ff037819 */ /* 0x000fc80000011618 */
[----:B------:R-:W-:-:S04]  /*6780*/  LOP3.LUT R0, R0, R3, RZ, 0xfc, !PT ;  /* 0x0000000300007212 */ /* 0x000fc800078efcff */
[----:B------:R-:W-:-:S07]  /*6790*/  PRMT R4, R0, 0x7610, R4 ;  /* 0x0000761000047816 */ /* 0x000fce0000000004 */
.L_x_5809:
[----:B------:R-:W-:Y:S05]  /*67a0*/  BSYNC B0 ;  /* 0x0000000000007941 */ /* 0x000fea0003800000 */
.L_x_5808:
[----:B------:R3:W-:Y:S01]  /*67b0*/  STG.E.U8 desc[UR36][R8.64], R4 ;  /* 0x0000000408007986 */ /* 0x0007e2000c101124 */
[----:B------:R-:W-:Y:S05]  /*67c0*/  BRA `(.L_x_5788) ;  /* 0x0000000400087947 */ /* 0x000fea0003800000 */
.L_x_5806:
        /* <DEDUP_REMOVED lines=16> */
.L_x_5813:
[----:B------:R-:W-:-:S04]  /*68d0*/  LOP3.LUT R24, R24, 0x80000000, RZ, 0xc0, !PT ;  /* 0x8000000018187812 */ /* 0x000fc800078ec0ff */
[----:B------:R-:W-:-:S04]  /*68e0*/  SHF.R.U32.HI R3, RZ, 0x18, R24 ;  /* 0x00000018ff037819 */ /* 0x000fc80000011618 */
[----:B------:R-:W-:-:S04]  /*68f0*/  LOP3.LUT R0, R0, R3, RZ, 0xfc, !PT ;  /* 0x0000000300007212 */ /* 0x000fc800078efcff */
[----:B------:R-:W-:-:S07]  /*6900*/  PRMT R4, R0, 0x7610, R4 ;  /* 0x0000761000047816 */ /* 0x000fce0000000004 */
.L_x_5812:
[----:B------:R-:W-:Y:S05]  /*6910*/  BSYNC B0 ;  /* 0x0000000000007941 */ /* 0x000fea0003800000 */
.L_x_5811:
[----:B------:R0:W-:Y:S01]  /*6920*/  STG.E.U8 desc[UR36][R8.64], R4 ;  /* 0x0000000408007986 */ /* 0x0001e2000c101124 */
[----:B------:R-:W-:Y:S05]  /*6930*/  BRA `(.L_x_5788) ;  /* 0x0000000000ac7947 */ /* 0x000fea0003800000 */
.L_x_5805:
        /* <DEDUP_REMOVED lines=21> */
.L_x_5787:
        /* <DEDUP_REMOVED lines=16> */
.L_x_5816:
[----:B------:R-:W-:Y:S05]  /*6b90*/  BRA `(.L_x_5788) ;  /* 0x0000000000147947 */ /* 0x000fea0003800000 */
.L_x_5815:
[----:B------:R-:W0:Y:S02]  /*6ba0*/  F2I.U64.TRUNC R24, R24 ;  /* 0x0000001800187311 */ /* 0x000e24000020d800 */
[----:B0-----:R2:W-:Y:S01]  /*6bb0*/  STG.E.64 desc[UR36][R8.64], R24 ;  /* 0x0000001808007986 */ /* 0x0015e2000c101b24 */
[----:B------:R-:W-:Y:S05]  /*6bc0*/  BRA `(.L_x_5788) ;  /* 0x0000000000087947 */ /* 0x000fea0003800000 */
.L_x_5814:
[----:B------:R-:W0:Y:S02]  /*6bd0*/  F2I.FTZ.U32.TRUNC.NTZ R3, R24 ;  /* 0x0000001800037305 */ /* 0x000e24000021f000 */
[----:B0-----:R0:W-:Y:S02]  /*6be0*/  STG.E desc[UR36][R8.64], R3 ;  /* 0x0000000308007986 */ /* 0x0011e4000c101924 */
.L_x_5788:
[----:B------:R-:W-:-:S07]  /*6bf0*/  VIADD R19, R19, 0x80 ;  /* 0x0000008013137836 */ /* 0x000fce0000000000 */
.L_x_5748:
[----:B------:R-:W-:Y:S05]  /*6c00*/  BSYNC B6 ;  /* 0x0000000000067941 */ /* 0x000fea0003800000 */
.L_x_5747:
[----:B------:R-:W-:-:S13]  /*6c10*/  ISETP.GE.AND P0, PT, R19, R17, PT ;  /* 0x000000111300720c */ /* 0x000fda0003f06270 */
[----:B------:R-:W-:Y:S05]  /*6c20*/  @P0 EXIT ;  /* 0x000000000000094d */ /* 0x000fea0003800000 */
[----:B0-23--:R-:W0:Y:S01]  /*6c30*/  LDC.64 R4, c[0x0][0x230] ;  /* 0x00008c00ff047b82 */ /* 0x00de220000000a00 */
[----:B-1----:R-:W-:Y:S01]  /*6c40*/  PRMT R0, R16, 0x9910, RZ ;  /* 0x0000991010007816 */ /* 0x002fe200000000ff */
[----:B------:R-:W-:Y:S01]  /*6c50*/  IMAD R2, R2, 0x200, R19 ;  /* 0x0000020002027824 */ /* 0x000fe200078e0213 */
[----:B------:R-:W-:Y:S02]  /*6c60*/  ULDC UR4, c[0x0][0x250] ;  /* 0x0000940000047ab9 */ /* 0x000fe40000000800 */
[----:B------:R-:W-:Y:S01]  /*6c70*/  ISETP.GT.AND P1, PT, R0, 0x9, PT ;  /* 0x000000090000780c */ /* 0x000fe20003f24270 */
[----:B----4-:R-:W-:-:S05]  /*6c80*/  IMAD R3, R2, UR4, RZ ;  /* 0x0000000402037c24 */ /* 0x010fca000f8e02ff */
        /* <DEDUP_REMOVED lines=14> */
.L_x_5820:
[----:B-----5:R-:W0:Y:S02]  /*6d70*/  F2I.S64.TRUNC R18, R18 ;  /* 0x0000001200127311 */ /* 0x020e24000020d900 */
[----:B0-----:R-:W-:-:S05]  /*6d80*/  IMAD.MOV.U32 R5, RZ, RZ, R18 ;  /* 0x000000ffff057224 */ /* 0x001fca00078e0012 */
[----:B------:R-:W-:Y:S01]  /*6d90*/  STG.E.U8 desc[UR36][R2.64], R5 ;  /* 0x0000000502007986 */ /* 0x000fe2000c101124 */
[----:B------:R-:W-:Y:S05]  /*6da0*/  EXIT ;  /* 0x000000000000794d */ /* 0x000fea0003800000 */
.L_x_5819:
        /* <DEDUP_REMOVED lines=9> */
.L_x_5823:
[----:B-----5:R-:W0:Y:S02]  /*6e40*/  F2I.FTZ.TRUNC.NTZ R5, R18 ;  /* 0x0000001200057305 */ /* 0x020e24000021f100 */
[----:B0-----:R-:W-:Y:S01]  /*6e50*/  STG.E desc[UR36][R2.64], R5 ;  /* 0x0000000502007986 */ /* 0x001fe2000c101924 */
[----:B------:R-:W-:Y:S05]  /*6e60*/  EXIT ;  /* 0x000000000000794d */ /* 0x000fea0003800000 */
.L_x_5822:
[----:B-----5:R-:W0:Y:S02]  /*6e70*/  F2I.FTZ.TRUNC.NTZ R5, R18 ;  /* 0x0000001200057305 */ /* 0x020e24000021f100 */
[----:B0-----:R-:W-:Y:S01]  /*6e80*/  STG.E.U16 desc[UR36][R2.64], R5 ;  /* 0x0000000502007986 */ /* 0x001fe2000c101524 */
[----:B------:R-:W-:Y:S05]  /*6e90*/  EXIT ;  /* 0x000000000000794d */ /* 0x000fea0003800000 */
.L_x_5818:
        /* <DEDUP_REMOVED lines=8> */
.L_x_5825:
[----:B-----5:R-:W-:-:S05]  /*6f20*/  F2FP.F16.F32.PACK_AB R18, RZ, R18 ;  /* 0x00000012ff12723e */ /* 0x020fca00000000ff */
[----:B------:R-:W-:Y:S01]  /*6f30*/  STG.E.U16 desc[UR36][R2.64], R18 ;  /* 0x0000001202007986 */ /* 0x000fe2000c101524 */
[----:B------:R-:W-:Y:S05]  /*6f40*/  EXIT ;  /* 0x000000000000794d */ /* 0x000fea0003800000 */
.L_x_5824:
        /* <DEDUP_REMOVED lines=9> */
.L_x_5827:
[----:B-----5:R-:W-:-:S04]  /*6fe0*/  F2FP.F16.F32.PACK_AB R5, RZ, R18 ;  /* 0x00000012ff05723e */ /* 0x020fc800000000ff */
[----:B------:R-:W-:-:S05]  /*6ff0*/  PRMT R5, R5, 0x5410, RZ ;  /* 0x0000541005057816 */ /* 0x000fca00000000ff */
[----:B------:R-:W-:Y:S01]  /*7000*/  STG.E desc[UR36][R2.64], R5 ;  /* 0x0000000502007986 */ /* 0x000fe2000c101924 */
[----:B------:R-:W-:Y:S05]  /*7010*/  EXIT ;  /* 0x000000000000794d */ /* 0x000fea0003800000 */
.L_x_5826:
[----:B-----5:R-:W-:-:S06]  /*7020*/  FMUL.FTZ R4, R18, 1 ;  /* 0x3f80000012047820 */ /* 0x020fcc0000410000 */
[----:B------:R-:W0:Y:S02]  /*7030*/  F2F.F64.F32 R4, R4 ;  /* 0x0000000400047310 */ /* 0x000e240000201800 */
[----:B0-----:R-:W-:Y:S01]  /*7040*/  STG.E.64 desc[UR36][R2.64], R4 ;  /* 0x0000000402007986 */ /* 0x001fe2000c101b24 */
[----:B------:R-:W-:Y:S05]  /*7050*/  EXIT ;  /* 0x000000000000794d */ /* 0x000fea0003800000 */
.L_x_5817:
        /* <DEDUP_REMOVED lines=12> */
.L_x_5830:
[----:B-----5:R-:W-:Y:S01]  /*7120*/  FMUL.FTZ R4, R18, 1 ;  /* 0x3f80000012047820 */ /* 0x020fe20000410000 */
[----:B------:R-:W-:-:S05]  /*7130*/  CS2R R6, SRZ ;  /* 0x0000000000067805 */ /* 0x000fca000001ff00 */
[----:B------:R-:W0:Y:S02]  /*7140*/  F2F.F64.F32 R4, R4 ;  /* 0x0000000400047310 */ /* 0x000e240000201800 */
[----:B0-----:R-:W-:Y:S01]  /*7150*/  STG.E.128 desc[UR36][R2.64], R4 ;  /* 0x0000000402007986 */ /* 0x001fe2000c101d24 */
[----:B------:R-:W-:Y:S05]  /*7160*/  EXIT ;  /* 0x000000000000794d */ /* 0x000fea0003800000 */
.L_x_5829:
        /* <DEDUP_REMOVED lines=20> */
.L_x_5834:
[----:B------:R-:W-:Y:S05]  /*72b0*/  BSYNC B0 ;  /* 0x0000000000007941 */ /* 0x000fea0003800000 */
.L_x_5833:
[----:B------:R-:W-:-:S05]  /*72c0*/  LOP3.LUT R7, R0, R7, RZ, 0xfc, !PT ;  /* 0x0000000700077212 */ /* 0x000fca00078efcff */
[----:B------:R-:W-:Y:S01]  /*72d0*/  STG.E.U8 desc[UR36][R2.64], R7 ;  /* 0x0000000702007986 */ /* 0x000fe2000c101124 */
[----:B------:R-:W-:Y:S05]  /*72e0*/  EXIT ;  /* 0x000000000000794d */ /* 0x000fea0003800000 */
.L_x_5832:
        /* <DEDUP_REMOVED lines=12> */
.L_x_5836:
[----:B------:R-:W-:Y:S01]  /*73b0*/  IMAD.MOV.U32 R0, RZ, RZ, 0x7f ;  /* 0x0000007fff007424 */ /* 0x000fe200078e00ff */
[----:B------:R-:W-:-:S04]  /*73c0*/  ISETP.GT.U32.AND P0, PT, R4, 0x7f800000, PT ;  /* 0x7f8000000400780c */ /* 0x000fc80003f04070 */
[----:B------:R-:W-:-:S09]  /*73d0*/  SEL R0, R0, 0x7c, P0 ;  /* 0x0000007c00007807 */ /* 0x000fd20000000000 */
.L_x_5837:
[----:B------:R-:W-:Y:S05]  /*73e0*/  BSYNC B0 ;  /* 0x0000000000007941 */ /* 0x000fea0003800000 */
.L_x_5835:
[----:B------:R-:W-:-:S04]  /*73f0*/  LOP3.LUT R18, R18, 0x80000000, RZ, 0xc0, !PT ;  /* 0x8000000012127812 */ /* 0x000fc800078ec0ff */
[----:B------:R-:W-:-:S04]  /*7400*/  SHF.R.U32.HI R5, RZ, 0x18, R18 ;  /* 0x00000018ff057819 */ /* 0x000fc80000011612 */
[----:B------:R-:W-:-:S05]  /*7410*/  LOP3.LUT R5, R0, R5, RZ, 0xfc, !PT ;  /* 0x0000000500057212 */ /* 0x000fca00078efcff */
[----:B------:R-:W-:Y:S01]  /*7420*/  STG.E.U8 desc[UR36][R2.64], R5 ;  /* 0x0000000502007986 */ /* 0x000fe2000c101124 */
[----:B------:R-:W-:Y:S05]  /*7430*/  EXIT ;  /* 0x000000000000794d */ /* 0x000fea0003800000 */
.L_x_5831:
[----:B-----5:R-:W-:-:S05]  /*7440*/  F2FP.BF16.F32.PACK_AB R18, RZ, R18 ;  /* 0x00000012ff12723e */ /* 0x020fca00000010ff */
[----:B------:R-:W-:Y:S01]  /*7450*/  STG.E.U16 desc[UR36][R2.64], R18 ;  /* 0x0000001202007986 */ /* 0x000fe2000c101524 */
[----:B------:R-:W-:Y:S05]  /*7460*/  EXIT ;  /* 0x000000000000794d */ /* 0x000fea0003800000 */
.L_x_5828:
        /* <DEDUP_REMOVED lines=11> */
.L_x_5840:
        /* <DEDUP_REMOVED lines=16> */
.L_x_5843:
[----:B------:R-:W-:-:S04]  /*7620*/  LOP3.LUT R18, R18, 0x80000000, RZ, 0xc0, !PT ;  /* 0x8000000012127812 */ /* 0x000fc800078ec0ff */
[----:B------:R-:W-:-:S04]  /*7630*/  SHF.R.U32.HI R5, RZ, 0x18, R18 ;  /* 0x00000018ff057819 */ /* 0x000fc80000011612 */
[----:B------:R-:W-:-:S04]  /*7640*/  LOP3.LUT R4, R4, R5, RZ, 0xfc, !PT ;  /* 0x0000000504047212 */ /* 0x000fc800078efcff */
[----:B------:R-:W-:-:S07]  /*7650*/  PRMT R0, R4, 0x7610, R0 ;  /* 0x0000761004007816 */ /* 0x000fce0000000000 */
.L_x_5842:
[----:B------:R-:W-:Y:S05]  /*7660*/  BSYNC B0 ;  /* 0x0000000000007941 */ /* 0x000fea0003800000 */
.L_x_5841:
[----:B------:R-:W-:Y:S01]  /*7670*/  STG.E.U8 desc[UR36][R2.64], R0 ;  /* 0x0000000002007986 */ /* 0x000fe2000c101124 */
[----:B------:R-:W-:Y:S05]  /*7680*/  EXIT ;  /* 0x000000000000794d */ /* 0x000fea0003800000 */
.L_x_5839:
        /* <DEDUP_REMOVED lines=16> */
.L_x_5846:
[----:B------:R-:W-:-:S04]  /*7790*/  LOP3.LUT R18, R18, 0x80000000, RZ, 0xc0, !PT ;  /* 0x8000000012127812 */ /* 0x000fc800078ec0ff */
[----:B------:R-:W-:-:S04]  /*77a0*/  SHF.R.U32.HI R5, RZ, 0x18, R18 ;  /* 0x00000018ff057819 */ /* 0x000fc80000011612 */
[----:B------:R-:W-:-:S04]  /*77b0*/  LOP3.LUT R4, R4, R5, RZ, 0xfc, !PT ;  /* 0x0000000504047212 */ /* 0x000fc800078efcff */
[----:B------:R-:W-:-:S07]  /*77c0*/  PRMT R0, R4, 0x7610, R0 ;  /* 0x0000761004007816 */ /* 0x000fce0000000000 */
.L_x_5845:
[----:B------:R-:W-:Y:S05]  /*77d0*/  BSYNC B0 ;  /* 0x0000000000007941 */ /* 0x000fea0003800000 */
.L_x_5844:
[----:B------:R-:W-:Y:S01]  /*77e0*/  STG.E.U8 desc[UR36][R2.64], R0 ;  /* 0x0000000002007986 */ /* 0x000fe2000c101124 */
[----:B------:R-:W-:Y:S05]  /*77f0*/  EXIT ;  /* 0x000000000000794d */ /* 0x000fea0003800000 */
.L_x_5838:
        /* <DEDUP_REMOVED lines=21> */
.L_x_5821:
        /* <DEDUP_REMOVED lines=16> */
.L_x_5849:
[----:B------:R-:W-:Y:S05]  /*7a50*/  EXIT ;  /* 0x000000000000794d */ /* 0x000fea0003800000 */
.L_x_5848:
[----:B-----5:R-:W0:Y:S02]  /*7a60*/  F2I.U64.TRUNC R18, R18 ;  /* 0x0000001200127311 */ /* 0x020e24000020d800 */
[----:B0-----:R-:W-:Y:S01]  /*7a70*/  STG.E.64 desc[UR36][R2.64], R18 ;  /* 0x0000001202007986 */ /* 0x001fe2000c101b24 */
[----:B------:R-:W-:Y:S05]  /*7a80*/  EXIT ;  /* 0x000000000000794d */ /* 0x000fea0003800000 */
.L_x_5847:
[----:B-----5:R-:W0:Y:S02]  /*7a90*/  F2I.FTZ.U32.TRUNC.NTZ R5, R18 ;  /* 0x0000001200057305 */ /* 0x020e24000021f000 */
[----:B0-----:R-:W-:Y:S01]  /*7aa0*/  STG.E desc[UR36][R2.64], R5 ;  /* 0x0000000502007986 */ /* 0x001fe2000c101924 */
[----:B------:R-:W-:Y:S05]  /*7ab0*/  EXIT ;  /* 0x000000000000794d */ /* 0x000fea0003800000 */
.L_x_5850:
        /* <DEDUP_REMOVED lines=12> */
.L_x_6647:


//--------------------- .text._ZN2at6native18elementwise_kernelILi128ELi2EZNS0_22gpu_kernel_impl_nocastIZZZNS0_66_GLOBAL__N__a0cfb035_28_ActivationHardswishKernel_cu_f5210f67_355216hardswish_kernelERNS_14TensorIteratorEENKUlvE_clEvENKUlvE0_clEvEUlfE_EEvRNS_18TensorIteratorBaseERKT_EUliE_EEviT1_ --------------------------
	.section	.text._ZN2at6native18elementwise_kernelILi128ELi2EZNS0_22gpu_kernel_impl_nocastIZZZNS0_66_GLOBAL__N__a0cfb035_28_ActivationHardswishKernel_cu_f5210f67_355216hardswish_kernelERNS_14TensorIteratorEENKUlvE_clEvENKUlvE0_clEvEUlfE_EEvRNS_18TensorIteratorBaseERKT_EUliE_EEviT1_,"ax",@progbits
	.align	128
        .global         _ZN2at6native18elementwise_kernelILi128ELi2EZNS0_22gpu_kernel_impl_nocastIZZZNS0_66_GLOBAL__N__a0cfb035_28_ActivationHardswishKernel_cu_f5210f67_355216hardswish_kernelERNS_14TensorIteratorEENKUlvE_clEvENKUlvE0_clEvEUlfE_EEvRNS_18TensorIteratorBaseERKT_EUliE_EEviT1_
        .type           _ZN2at6native18elementwise_kernelILi128ELi2EZNS0_22gpu_kernel_impl_nocastIZZZNS0_66_GLOBAL__N__a0cfb035_28_ActivationHardswishKernel_cu_f5210f67_355216hardswish_kernelERNS_14TensorIteratorEENKUlvE_clEvENKUlvE0_clEvEUlfE_EEvRNS_18TensorIteratorBaseERKT_EUliE_EEviT1_,@function
        .size           _ZN2at6native18elementwise_kernelILi128ELi2EZNS0_22gpu_kernel_impl_nocastIZZZNS0_66_GLOBAL__N__a0cfb035_28_ActivationHardswishKernel_cu_f5210f67_355216hardswish_kernelERNS_14TensorIteratorEENKUlvE_clEvENKUlvE0_clEvEUlfE_EEvRNS_18TensorIteratorBaseERKT_EUliE_EEviT1_,(.L_x_6648 - _ZN2at6native18elementwise_kernelILi128ELi2EZNS0_22gpu_kernel_impl_nocastIZZZNS0_66_GLOBAL__N__a0cfb035_28_ActivationHardswishKernel_cu_f5210f67_355216hardswish_kernelERNS_14TensorIteratorEENKUlvE_clEvENKUlvE0_clEvEUlfE_EEvRNS_18TensorIteratorBaseERKT_EUliE_EEviT1_)
        .other          _ZN2at6native18elementwise_kernelILi128ELi2EZNS0_22gpu_kernel_impl_nocastIZZZNS0_66_GLOBAL__N__a0cfb035_28_ActivationHardswishKernel_cu_f5210f67_355216hardswish_kernelERNS_14TensorIteratorEENKUlvE_clEvENKUlvE0_clEvEUlfE_EEvRNS_18TensorIteratorBaseERKT_EUliE_EEviT1_,@"STO_CUDA_ENTRY STV_DEFAULT"
_ZN2at6native18elementwise_kernelILi128ELi2EZNS0_22gpu_kernel_impl_nocastIZZZNS0_66_GLOBAL__N__a0cfb035_28_ActivationHardswishKernel_cu_f5210f67_355216hardswish_kernelERNS_14TensorIteratorEENKUlvE_clEvENKUlvE0_clEvEUlfE_EEvRNS_18TensorIteratorBaseERKT_EUliE_EEviT1_:
.text._ZN2at6native18elementwise_kernelILi128ELi2EZNS0_22gpu_kernel_impl_nocastIZZZNS0_66_GLOBAL__N__a0cfb035_28_ActivationHardswishKernel_cu_f5210f67_355216hardswish_kernelERNS_14TensorIteratorEENKUlvE_clEvENKUlvE0_clEvEUlfE_EEvRNS_18TensorIteratorBaseERKT_EUliE_EEviT1_:
        /* <DEDUP_REMOVED lines=311> */
.L_x_5853:
[----:B------:R-:W-:Y:S01]  /*1370*/  ULDC.64 UR8, c[0x0][0x418] ;  /* 0x0001060000087ab9 */ /* 0x000fe20000000a00 */
[----:B------:R-:W-:Y:S01]  /*1380*/  ULDC UR7, c[0x0][0x420] ;  /* 0x0001080000077ab9 */ /* 0x000fe20000000800 */
[----:B------:R-:W-:-:S04]  /*1390*/  IADD3 R6, P0, R0, UR8, RZ ;  /* 0x0000000800067c10 */ /* 0x000fc8000ff1e0ff */
[----:B------:R-:W-:Y:S01]  /*13a0*/  IADD3.X R7, RZ, UR9, RZ, P0, !PT ;  /* 0x00000009ff077c10 */ /* 0x000fe200087fe4ff */
[----:B------:R-:W-:-:S04]  /*13b0*/  ULDC.64 UR8, c[0x0][0x410] ;  /* 0x0001040000087ab9 */ /* 0x000fc80000000a00 */
[----:B------:R-:W2:Y:S01]  /*13c0*/  LDG.E R6, desc[UR4][R6.64] ;  /* 0x0000000406067981 */ /* 0x000ea2000c1e1900 */
[----:B------:R-:W-:Y:S02]  /*13d0*/  VIADD R3, R3, 0x80 ;  /* 0x0000008003037836 */ /* 0x000fe40000000000 */
[----:B--2---:R-:W-:-:S05]  /*13e0*/  FADD.FTZ R0, R6, 3 ;  /* 0x4040000006007421 */ /* 0x004fca0000010000 */
        /* <DEDUP_REMOVED lines=9> */
[----:B------:R0:W-:Y:S02]  /*1480*/  STG.E desc[UR4][R4.64], R9 ;  /* 0x0000000904007986 */ /* 0x0001e4000c101904 */
.L_x_5852:
[----:B------:R-:W-:Y:S05]  /*1490*/  BSYNC B0 ;  /* 0x0000000000007941 */ /* 0x000fea0003800000 */
.L_x_5851:
[----:B------:R-:W-:-:S13]  /*14a0*/  ISETP.GE.AND P0, PT, R3, UR6, PT ;  /* 0x0000000603007c0c */ /* 0x000fda000bf06270 */
[----:B------:R-:W-:Y:S05]  /*14b0*/  @P0 EXIT ;  /* 0x000000000000094d */ /* 0x000fea0003800000 */
[----:B0-----:R-:W0:Y:S01]  /*14c0*/  LDC R4, c[0x0][0x218] ;  /* 0x00008600ff047b82 */ /* 0x001e220000000800 */
        /* <DEDUP_REMOVED lines=287> */
[----:B------:R-:W-:Y:S01]  /*26c0*/  ULDC.64 UR6, c[0x0][0x400] ;  /* 0x0001000000067ab9 */ /* 0x000fe20000000a00 */
[----:B------:R-:W-:Y:S02]  /*26d0*/  @P0 MOV R6, RZ ;  /* 0x000000ff00060202 */ /* 0x000fe40000000f00 */
[C---:B------:R-:W-:Y:S01]  /*26e0*/  IADD3 R9, -R7.reuse, RZ, RZ ;  /* 0x000000ff07097210 */ /* 0x040fe20007ffe1ff */
        /* <DEDUP_REMOVED lines=11> */
.L_x_5854:
[----:B------:R-:W-:Y:S02]  /*27a0*/  ULDC.64 UR6, c[0x0][0x418] ;  /* 0x0001060000067ab9 */ /* 0x000fe40000000a00 */
[----:B------:R-:W-:Y:S01]  /*27b0*/  IADD3 R2, P0, R0, UR6, RZ ;  /* 0x0000000600027c10 */ /* 0x000fe2000ff1e0ff */
[----:B------:R-:W-:-:S03]  /*27c0*/  ULDC UR6, c[0x0][0x420] ;  /* 0x0001080000067ab9 */ /* 0x000fc60000000800 */
[----:B------:R-:W-:-:S05]  /*27d0*/  IADD3.X R3, RZ, UR7, RZ, P0, !PT ;  /* 0x00000007ff037c10 */ /* 0x000fca00087fe4ff */
[----:B------:R-:W2:Y:S02]  /*27e0*/  LDG.E R2, desc[UR4][R2.64] ;  /* 0x0000000402027981 */ /* 0x000ea4000c1e1900 */
[----:B--2---:R-:W-:-:S05]  /*27f0*/  FADD.FTZ R0, R2, 3 ;  /* 0x4040000002007421 */ /* 0x004fca0000010000 */
        /* <DEDUP_REMOVED lines=10> */
[----:B------:R-:W-:Y:S01]  /*28a0*/  STG.E desc[UR4][R4.64], R7 ;  /* 0x0000000704007986 */ /* 0x000fe2000c101904 */
[----:B------:R-:W-:Y:S05]  /*28b0*/  EXIT ;  /* 0x000000000000794d */ /* 0x000fea0003800000 */
.L_x_5855:
        /* <DEDUP_REMOVED lines=12> */
.L_x_6648:


//--------------------- .text._ZN2at6native27unrolled_elementwise_kernelIZZZNS0_66_GLOBAL__N__a0cfb035_28_ActivationHardswishKernel_cu_f5210f67_355216hardswish_kernelERNS_14TensorIteratorEENKUlvE_clEvENKUlvE0_clEvEUlfE_St5arrayIPcLm2EELi4E23TrivialOffsetCalculatorILi1EjESC_NS0_6memory15LoadWithoutCastENSD_16StoreWithoutCastEEEviT_T0_T2_T3_T4_T5_ --------------------------
	.section	.text._ZN2at6native27unrolled_elementwise_kernelIZZZNS0_66_GLOBAL__N__a0cfb035_28_ActivationHardswishKernel_cu_f5210f67_355216hardswish_kernelERNS_14TensorIteratorEENKUlvE_clEvENKUlvE0_clEvEUlfE_St5arrayIPcLm2EELi4E23TrivialOffsetCalculatorILi1EjESC_NS0_6memory15LoadWithoutCastENSD_16StoreWithoutCastEEEviT_T0_T2_T3_T4_T5_,"ax",@progbits
	.align	128
        .global         _ZN2at6native27unrolled_elementwise_kernelIZZZNS0_66_GLOBAL__N__a0cfb035_28_ActivationHardswishKernel_cu_f5210f67_355216hardswish_kernelERNS_14TensorIteratorEENKUlvE_clEvENKUlvE0_clEvEUlfE_St5arrayIPcLm2EELi4E23TrivialOffsetCalculatorILi1EjESC_NS0_6memory15LoadWithoutCastENSD_16StoreWithoutCastEEEviT_T0_T2_T3_T4_T5_
        .type           _ZN2at6native27unrolled_elementwise_kernelIZZZNS0_66_GLOBAL__N__a0cfb035_28_ActivationHardswishKernel_cu_f5210f67_355216hardswish_kernelERNS_14TensorIteratorEENKUlvE_clEvENKUlvE0_clEvEUlfE_St5arrayIPcLm2EELi4E23TrivialOffsetCalculatorILi1EjESC_NS0_6memory15LoadWithoutCastENSD_16StoreWithoutCastEEEviT_T0_T2_T3_T4_T5_,@function
        .size           _ZN2at6native27unrolled_elementwise_kernelIZZZNS0_66_GLOBAL__N__a0cfb035_28_ActivationHardswishKernel_cu_f5210f67_355216hardswish_kernelERNS_14TensorIteratorEENKUlvE_clEvENKUlvE0_clEvEUlfE_St5arrayIPcLm2EELi4E23TrivialOffsetCalculatorILi1EjESC_NS0_6memory15LoadWithoutCastENSD_16StoreWithoutCastEEEviT_T0_T2_T3_T4_T5_,(.L_x_6649 - _ZN2at6native27unrolled_elementwise_kernelIZZZNS0_66_GLOBAL__N__a0cfb035_28_ActivationHardswishKernel_cu_f5210f67_355216hardswish_kernelERNS_14TensorIteratorEENKUlvE_clEvENKUlvE0_clEvEUlfE_St5arrayIPcLm2EELi4E23TrivialOffsetCalculatorILi1EjESC_NS0_6memory15LoadWithoutCastENSD_16StoreWithoutCastEEEviT_T0_T2_T3_T4_T5_)
        .other          _ZN2at6native27unrolled_elementwise_kernelIZZZNS0_66_GLOBAL__N__a0cfb035_28_ActivationHardswishKernel_cu_f5210f67_355216hardswish_kernelERNS_14TensorIteratorEENKUlvE_clEvENKUlvE0_clEvEUlfE_St5arrayIPcLm2EELi4E23TrivialOffsetCalculatorILi1EjESC_NS0_6memory15LoadWithoutCastENSD_16StoreWithoutCastEEEviT_T0_T2_T3_T4_T5_,@"STO_CUDA_ENTRY STV_DEFAULT"
_ZN2at6native27unrolled_elementwise_kernelIZZZNS0_66_GLOBAL__N__a0cfb035_28_ActivationHardswishKernel_cu_f5210f67_355216hardswish_kernelERNS_14TensorIteratorEENKUlvE_clEvENKUlvE0_clEvEUlfE_St5arrayIPcLm2EELi4E23TrivialOffsetCalculatorILi1EjESC_NS0_6memory15LoadWithoutCastENSD_16StoreWithoutCastEEEviT_T0_T2_T3_T4_T5_:
.text._ZN2at6native27unrolled_elementwise_kernelIZZZNS0_66_GLOBAL__N__a0cfb035_28_ActivationHardswishKernel_cu_f5210f67_355216hardswish_kernelERNS_14TensorIteratorEENKUlvE_clEvENKUlvE0_clEvEUlfE_St5arrayIPcLm2EELi4E23TrivialOffsetCalculatorILi1EjESC_NS0_6memory15LoadWithoutCastENSD_16StoreWithoutCastEEEviT_T0_T2_T3_T4_T5_:
[----:B------:R-:W-:Y:S01]  /*0000*/  LDC R1, c[0x0][0x28] ;  /* 0x00000a00ff017b82 */ /* 0x000fe20000000800 */
[----:B------:R-:W0:Y:S07]  /*0010*/  S2R R0, SR_CTAID.X ;  /* 0x0000000000007919 */ /* 0x000e2e0000002500 */
[----:B------:R-:W0:Y:S01]  /*0020*/  LDC R3, c[0x0][0x210] ;  /* 0x00008400ff037b82 */ /* 0x000e220000000800 */
[----:B------:R-:W-:Y:S01]  /*0030*/  IMAD.MOV.U32 R8, RZ, RZ, RZ ;  /* 0x000000ffff087224 */ /* 0x000fe200078e00ff */
[----:B------:R-:W-:Y:S01]  /*0040*/  ULDC.64 UR4, c[0x0][0x208] ;  /* 0x0000820000047ab9 */ /* 0x000fe20000000a00 */
[----:B------:R-:W1:Y:S01]  /*0050*/  S2R R7, SR_TID.X ;  /* 0x0000000000077919 */ /* 0x000e620000002100 */
[----:B0-----:R-:W-:-:S02]  /*0060*/  IMAD R2, R0, -0x200, R3 ;  /* 0xfffffe0000027824 */ /* 0x001fc400078e0203 */
[----:B-1----:R-:W-:-:S03]  /*0070*/  IMAD.MOV.U32 R3, RZ, RZ, R7 ;  /* 0x000000ffff037224 */ /* 0x002fc600078e0007 */
[----:B------:R-:W-:-:S13]  /*0080*/  ISETP.GE.AND P0, PT, R7, R2, PT ;  /* 0x000000020700720c */ /* 0x000fda0003f06270 */
[----:B------:R-:W-:Y:S01]  /*0090*/  @!P0 VIADD R7, R3, 0x80 ;  /* 0x0000008003078836 */ /* 0x000fe20000000000 */
[----:B------:R-:W0:Y:S04]  /*00a0*/  @!P0 LDC.64 R14, c[0x0][0x230] ;  /* 0x00008c00ff0e8b82 */ /* 0x000e280000000a00 */
[----:B------:R-:W-:-:S13]  /*00b0*/  ISETP.GE.AND P1, PT, R7, R2, PT ;  /* 0x000000020700720c */ /* 0x000fda0003f26270 */
[----:B------:R-:W-:Y:S01]  /*00c0*/  @!P1 LEA R9, R0, R7, 0x9 ;  /* 0x0000000700099211 */ /* 0x000fe200078e48ff */
[----:B------:R-:W-:Y:S01]  /*00d0*/  @!P1 VIADD R7, R7, 0x80 ;  /* 0x0000008007079836 */ /* 0x000fe20000000000 */
[----:B------:R-:W1:Y:S04]  /*00e0*/  @!P1 LDC.64 R10, c[0x0][0x238] ;  /* 0x00008e00ff0a9b82 */ /* 0x000e680000000a00 */
[----:B------:R-:W-:-:S13]  /*00f0*/  ISETP.GE.AND P3, PT, R7, R2, PT ;  /* 0x000000020700720c */ /* 0x000fda0003f66270 */
[----:B------:R-:W2:Y:S01]  /*0100*/  @!P3 LDC.64 R4, c[0x0][0x238] ;  /* 0x00008e00ff04bb82 */ /* 0x000ea20000000a00 */
[----:B------:R-:W-:Y:S01]  /*0110*/  @!P3 IMAD R17, R0, 0x200, R7 ;  /* 0x000002000011b824 */ /* 0x000fe200078e0207 */
[----:B------:R-:W-:-:S04]  /*0120*/  @!P3 IADD3 R7, R7, 0x80, RZ ;  /* 0x000000800707b810 */ /* 0x000fc80007ffe0ff */
[----:B------:R-:W-:Y:S01]  /*0130*/  ISETP.GE.AND P2, PT, R7, R2, PT ;  /* 0x000000020700720c */ /* 0x000fe20003f46270 */
[----:B-1----:R-:W-:-:S12]  /*0140*/  @!P1 IMAD.WIDE.U32 R10, R9, 0x4, R10 ;  /* 0x00000004090a9825 */ /* 0x002fd800078e000a */
[----:B------:R-:W1:Y:S01]  /*0150*/  @!P2 LDC.64 R12, c[0x0][0x238] ;  /* 0x00008e00ff0cab82 */ /* 0x000e620000000a00 */
[C---:B------:R-:W-:Y:S02]  /*0160*/  @!P2 IMAD R7, R0.reuse, 0x200, R7 ;  /* 0x000002000007a824 */ /* 0x040fe400078e0207 */
[----:B--2---:R-:W-:Y:S01]  /*0170*/  @!P3 IMAD.WIDE.U32 R16, R17, 0x4, R4 ;  /* 0x000000041110b825 */ /* 0x004fe200078e0004 */
[----:B------:R-:W-:Y:S01]  /*0180*/  @!P0 LEA R9, R0, R3, 0x9 ;  /* 0x0000000300098211 */ /* 0x000fe200078e48ff */
[----:B------:R2:W5:Y:S03]  /*0190*/  @!P1 LDG.E R8, desc[UR4][R10.64] ;  /* 0x000000040a089981 */ /* 0x000566000c1e1900 */
[----:B------:R-:W3:Y:S01]  /*01a0*/  @!P0 LDC.64 R4, c[0x0][0x238] ;  /* 0x00008e00ff048b82 */ /* 0x000ee20000000a00 */
[C---:B------:R-:W-:Y:S01]  /*01b0*/  VIADD R21, R3.reuse, 0x80 ;  /* 0x0000008003157836 */ /* 0x040fe20000000000 */
[----:B------:R-:W-:Y:S01]  /*01c0*/  IADD3 R19, R3, 0x100, RZ ;  /* 0x0000010003137810 */ /* 0x000fe20007ffe0ff */
[----:B------:R-:W-:Y:S01]  /*01d0*/  BSSY B0, `(.L_x_5856) ;  /* 0x000001a000007945 */ /* 0x000fe20003800000 */
[----:B-1----:R-:W-:Y:S01]  /*01e0*/  @!P2 IMAD.WIDE.U32 R12, R7, 0x4, R12 ;  /* 0x00000004070ca825 */ /* 0x002fe200078e000c */
[----:B------:R-:W-:-:S03]  /*01f0*/  CS2R R6, SRZ ;  /* 0x0000000000067805 */ /* 0x000fc6000001ff00 */
[----:B--2---:R-:W-:-:S03]  /*0200*/  VIADD R11, R3, 0x180 ;  /* 0x00000180030b7836 */ /* 0x004fc60000000000 */
[----:B------:R1:W5:Y:S01]  /*0210*/  @!P3 LDG.E R6, desc[UR4][R16.64] ;  /* 0x000000041006b981 */ /* 0x000362000c1e1900 */
[----:B---3--:R-:W-:Y:S01]  /*0220*/  @!P0 IMAD.WIDE.U32 R4, R9, 0x4, R4 ;  /* 0x0000000409048825 */ /* 0x008fe200078e0004 */
[----:B------:R-:W-:Y:S02]  /*0230*/  ISETP.GE.AND P4, PT, R21, R2, PT ;  /* 0x000000021500720c */ /* 0x000fe40003f86270 */
[----:B------:R-:W5:Y:S01]  /*0240*/  @!P2 LDG.E R7, desc[UR4][R12.64] ;  /* 0x000000040c07a981 */ /* 0x000f62000c1e1900 */
[----:B------:R-:W-:Y:S01]  /*0250*/  IMAD.MOV.U32 R9, RZ, RZ, RZ ;  /* 0x000000ffff097224 */ /* 0x000fe200078e00ff */
[----:B-1----:R-:W-:Y:S01]  /*0260*/  @!P0 LEA R17, R0, R3, 0x9 ;  /* 0x0000000300118211 */ /* 0x002fe200078e48ff */
[----:B------:R-:W-:-:S04]  /*0270*/  @!P0 IMAD.MOV.U32 R3, RZ, RZ, R21 ;  /* 0x000000ffff038224 */ /* 0x000fc800078e0015 */
[----:B------:R0:W5:Y:S01]  /*0280*/  @!P0 LDG.E R9, desc[UR4][R4.64] ;  /* 0x0000000404098981 */ /* 0x000162000c1e1900 */
[-C--:B------:R-:W-:Y:S02]  /*0290*/  ISETP.GE.AND P1, PT, R19, R2.reuse, PT ;  /* 0x000000021300720c */ /* 0x080fe40003f26270 */
[-C--:B------:R-:W-:Y:S02]  /*02a0*/  ISETP.GE.AND P2, PT, R11, R2.reuse, PT ;  /* 0x000000020b00720c */ /* 0x080fe40003f46270 */
[----:B------:R-:W-:Y:S01]  /*02b0*/  ISETP.GE.AND P3, PT, R3, R2, PT ;  /* 0x000000020300720c */ /* 0x000fe20003f66270 */
[----:B0-----:R-:W-:Y:S01]  /*02c0*/  @!P0 IMAD.WIDE.U32 R4, R17, 0x4, R14 ;  /* 0x0000000411048825 */ /* 0x001fe200078e000e */
[----:B------:R-:W-:Y:S11]  /*02d0*/  @P0 BRA `(.L_x_5857) ;  /* 0x0000000000240947 */ /* 0x000ff60003800000 */
        /* <DEDUP_REMOVED lines=9> */
.L_x_5857:
[----:B------:R-:W-:Y:S05]  /*0370*/  BSYNC B0 ;  /* 0x0000000000007941 */ /* 0x000fea0003800000 */
.L_x_5856:
        /* <DEDUP_REMOVED lines=11> */
.L_x_5859:
[----:B------:R-:W-:Y:S05]  /*0430*/  BSYNC B0 ;  /* 0x0000000000007941 */ /* 0x000fea0003800000 */
.L_x_5858:
        /* <DEDUP_REMOVED lines=11> */
.L_x_5861:
[----:B------:R-:W-:Y:S05]  /*04f0*/  BSYNC B0 ;  /* 0x0000000000007941 */ /* 0x000fea0003800000 */
.L_x_5860:
        /* <DEDUP_REMOVED lines=11> */
.L_x_5863:
[----:B------:R-:W-:Y:S05]  /*05b0*/  BSYNC B0 ;  /* 0x0000000000007941 */ /* 0x000fea0003800000 */
.L_x_5862:
[----:B------:R0:W-:Y:S01]  /*05c0*/  @!P0 STG.E desc[UR4][R4.64], R11 ;  /* 0x0000000b04008986 */ /* 0x0001e2000c101904 */
[----:B------:R-:W-:Y:S04]  /*05d0*/  BSSY B0, `(.L_x_5864) ;  /* 0x000000c000007945 */ /* 0x000fe80003800000 */
[----:B------:R-:W-:Y:S05]  /*05e0*/  @P3 BRA `(.L_x_5865) ;  /* 0x0000000000283947 */ /* 0x000fea0003800000 */
[----:B0-----:R-:W0:Y:S01]  /*05f0*/  LDC.64 R4, c[0x0][0x230] ;  /* 0x00008c00ff047b82 */ /* 0x001e220000000a00 */
[----:B-----5:R-:W-:Y:S01]  /*0600*/  LEA R7, R0, R3, 0x9 ;  /* 0x0000000300077211 */ /* 0x020fe200078e48ff */
[----:B------:R-:W-:-:S05]  /*0610*/  VIADD R3, R3, 0x80 ;  /* 0x0000008003037836 */ /* 0x000fca0000000000 */
[----:B------:R-:W-:-:S13]  /*0620*/  ISETP.GE.AND P0, PT, R3, R2, PT ;  /* 0x000000020300720c */ /* 0x000fda0003f06270 */
[----:B------:R-:W-:Y:S01]  /*0630*/  @!P0 LEA R11, R0, R3, 0x9 ;  /* 0x00000003000b8211 */ /* 0x000fe200078e48ff */
[----:B------:R-:W-:Y:S02]  /*0640*/  @!P0 VIADD R3, R3, 0x80 ;  /* 0x0000008003038836 */ /* 0x000fe40000000000 */
[----:B0-----:R-:W-:-:S04]  /*0650*/  IMAD.WIDE.U32 R6, R7, 0x4, R4 ;  /* 0x0000000407067825 */ /* 0x001fc800078e0004 */
[----:B------:R-:W-:Y:S01]  /*0660*/  @!P0 IMAD.WIDE.U32 R4, R11, 0x4, R4 ;  /* 0x000000040b048825 */ /* 0x000fe200078e0004 */
[----:B------:R1:W-:Y:S04]  /*0670*/  STG.E desc[UR4][R6.64], R13 ;  /* 0x0000000d06007986 */ /* 0x0003e8000c101904 */
[----:B------:R1:W-:Y:S02]  /*0680*/  @!P0 STG.E desc[UR4][R4.64], R9 ;  /* 0x0000000904008986 */ /* 0x0003e4000c101904 */
.L_x_5865:
[----:B------:R-:W-:Y:S05]  /*0690*/  BSYNC B0 ;  /* 0x0000000000007941 */ /* 0x000fea0003800000 */
.L_x_5864:
[----:B------:R-:W-:-:S13]  /*06a0*/  ISETP.GE.AND P0, PT, R3, R2, PT ;  /* 0x000000020300720c */ /* 0x000fda0003f06270 */
[----:B------:R-:W-:Y:S05]  /*06b0*/  @P0 EXIT ;  /* 0x000000000000094d */ /* 0x000fea0003800000 */
[----:B01----:R-:W0:Y:S01]  /*06c0*/  LDC.64 R4, c[0x0][0x230] ;  /* 0x00008c00ff047b82 */ /* 0x003e220000000a00 */
[----:B------:R-:W-:-:S05]  /*06d0*/  LEA R3, R0, R3, 0x9 ;  /* 0x0000000300037211 */ /* 0x000fca00078e48ff */
[----:B0-----:R-:W-:-:S05]  /*06e0*/  IMAD.WIDE.U32 R2, R3, 0x4, R4 ;  /* 0x0000000403027825 */ /* 0x001fca00078e0004 */
[----:B------:R-:W-:Y:S01]  /*06f0*/  STG.E desc[UR4][R2.64], R15 ;  /* 0x0000000f02007986 */ /* 0x000fe2000c101904 */
[----:B------:R-:W-:Y:S05]  /*0700*/  EXIT ;  /* 0x000000000000794d */ /* 0x000fea0003800000 */
.L_x_5866:
        /* <DEDUP_REMOVED lines=15> */
.L_x_6649:


//--------------------- .text._ZN2at6native29vectorized_elementwise_kernelILi2EZZZNS0_66_GLOBAL__N__a0cfb035_28_ActivationHardswishKernel_cu_f5210f67_355216hardswish_kernelERNS_14TensorIteratorEENKUlvE_clEvENKUlvE0_clEvEUlfE_St5arrayIPcLm2EEEEviT0_T1_ --------------------------
	.section	.text._ZN2at6native29vectorized_elementwise_kernelILi2EZZZNS0_66_GLOBAL__N__a0cfb035_28_ActivationHardswishKernel_cu_f5210f67_355216hardswish_kernelERNS_14TensorIteratorEENKUlvE_clEvENKUlvE0_clEvEUlfE_St5arrayIPcLm2EEEEviT0_T1_,"ax",@progbits
	.align	128
        .global         _ZN2at6native29vectorized_elementwise_kernelILi2EZZZNS0_66_GLOBAL__N__a0cfb035_28_ActivationHardswishKernel_cu_f5210f67_355216hardswish_kernelERNS_14TensorIteratorEENKUlvE_clEvENKUlvE0_clEvEUlfE_St5arrayIPcLm2EEEEviT0_T1_
        .type           _ZN2at6native29vectorized_elementwise_kernelILi2EZZZNS0_66_GLOBAL__N__a0cfb035_28_ActivationHardswishKernel_cu_f5210f67_355216hardswish_kernelERNS_14TensorIteratorEENKUlvE_clEvENKUlvE0_clEvEUlfE_St5arrayIPcLm2EEEEviT0_T1_,@function
        .size           _ZN2at6native29vectorized_elementwise_kernelILi2EZZZNS0_66_GLOBAL__N__a0cfb035_28_ActivationHardswishKernel_cu_f5210f67_355216hardswish_kernelERNS_14TensorIteratorEENKUlvE_clEvENKUlvE0_clEvEUlfE_St5arrayIPcLm2EEEEviT0_T1_,(.L_x_6650 - _ZN2at6native29vectorized_elementwise_kernelILi2EZZZNS0_66_GLOBAL__N__a0cfb035_28_ActivationHardswishKernel_cu_f5210f67_355216hardswish_kernelERNS_14TensorIteratorEENKUlvE_clEvENKUlvE0_clEvEUlfE_St5arrayIPcLm2EEEEviT0_T1_)
        .other          _ZN2at6native29vectorized_elementwise_kernelILi2EZZZNS0_66_GLOBAL__N__a0cfb035_28_ActivationHardswishKernel_cu_f5210f67_355216hardswish_kernelERNS_14TensorIteratorEENKUlvE_clEvENKUlvE0_clEvEUlfE_St5arrayIPcLm2EEEEviT0_T1_,@"STO_CUDA_ENTRY STV_DEFAULT"
_ZN2at6native29vectorized_elementwise_kernelILi2EZZZNS0_66_GLOBAL__N__a0cfb035_28_ActivationHardswishKernel_cu_f5210f67_355216hardswish_kernelERNS_14TensorIteratorEENKUlvE_clEvENKUlvE0_clEvEUlfE_St5arrayIPcLm2EEEEviT0_T1_:
.text._ZN2at6native29vectorized_elementwise_kernelILi2EZZZNS0_66_GLOBAL__N__a0cfb035_28_ActivationHardswishKernel_cu_f5210f67_355216hardswish_kernelERNS_14TensorIteratorEENKUlvE_clEvENKUlvE0_clEvEUlfE_St5arrayIPcLm2EEEEviT0_T1_:
        /* <DEDUP_REMOVED lines=11> */
[----:B------:R-:W-:-:S06]  /*00b0*/  ULDC UR7, c[0x0][0x224] ;  /* 0x0000890000077ab9 */ /* 0x000fcc0000000800 */
[----:B------:R-:W2:Y:S01]  /*00c0*/  LDC.64 R8, c[0x0][0x230] ;  /* 0x00008c00ff087b82 */ /* 0x000ea20000000a00 */
[----:B-1----:R-:W-:-:S04]  /*00d0*/  IMAD.WIDE R2, R0, 0x4, R2 ;  /* 0x0000000400027825 */ /* 0x002fc800078e0202 */
[----:B0-----:R-:W-:-:S05]  /*00e0*/  IMAD.WIDE.U32 R14, R10, 0x8, R2 ;  /* 0x000000080a0e7825 */ /* 0x001fca00078e0002 */
[----:B------:R-:W3:Y:S04]  /*00f0*/  LDG.E.64 R12, desc[UR4][R14.64] ;  /* 0x000000040e0c7981 */ /* 0x000ee8000c1e1b00 */
[----:B------:R-:W4:Y:S04]  /*0100*/  LDG.E.64 R6, desc[UR4][R14.64+0x400] ;  /* 0x000400040e067981 */ /* 0x000f28000c1e1b00 */
[----:B------:R-:W5:Y:S04]  /*0110*/  LDG.E.64 R2, desc[UR4][R14.64+0x800] ;  /* 0x000800040e027981 */ /* 0x000f68000c1e1b00 */
[----:B------:R5:W5:Y:S01]  /*0120*/  LDG.E.64 R4, desc[UR4][R14.64+0xc00] ;  /* 0x000c00040e047981 */ /* 0x000b62000c1e1b00 */
[----:B--2---:R-:W-:-:S04]  /*0130*/  IMAD.WIDE.U32 R8, R0, 0x4, R8 ;  /* 0x0000000400087825 */ /* 0x004fc800078e0008 */
[----:B------:R-:W-:-:S04]  /*0140*/  IMAD.WIDE R8, R10, 0x8, R8 ;  /* 0x000000080a087825 */ /* 0x000fc800078e0208 */
[----:B---3--:R-:W-:Y:S01]  /*0150*/  FADD.FTZ R11, R12, 3 ;  /* 0x404000000c0b7421 */ /* 0x008fe20000010000 */
[----:B------:R-:W-:Y:S01]  /*0160*/  FADD.FTZ R16, R13, 3 ;  /* 0x404000000d107421 */ /* 0x000fe20000010000 */
[----:B----4-:R-:W-:-:S03]  /*0170*/  FADD.FTZ R17, R6, 3 ;  /* 0x4040000006117421 */ /* 0x010fc60000010000 */
[----:B------:R-:W-:Y:S01]  /*0180*/  FSETP.GEU.FTZ.AND P0, PT, R11, UR6, PT ;  /* 0x000000060b007c0b */ /* 0x000fe2000bf1e000 */
[----:B------:R-:W-:Y:S01]  /*0190*/  FADD.FTZ R18, R7, 3 ;  /* 0x4040000007127421 */ /* 0x000fe20000010000 */
[C---:B------:R-:W-:Y:S01]  /*01a0*/  FSETP.GEU.FTZ.AND P1, PT, R16.reuse, UR6, PT ;  /* 0x0000000610007c0b */ /* 0x040fe2000bf3e000 */
[----:B-----5:R-:W-:Y:S01]  /*01b0*/  FADD.FTZ R14, R3, 3 ;  /* 0x40400000030e7421 */ /* 0x020fe20000010000 */
[----:B------:R-:W-:Y:S02]  /*01c0*/  FSEL R11, R11, UR6, P0 ;  /* 0x000000060b0b7c08 */ /* 0x000fe40008000000 */
[----:B------:R-:W-:Y:S01]  /*01d0*/  FSEL R16, R16, UR6, P1 ;  /* 0x0000000610107c08 */ /* 0x000fe20008800000 */
[----:B------:R-:W-:Y:S01]  /*01e0*/  FADD.FTZ R15, R4, 3 ;  /* 0x40400000040f7421 */ /* 0x000fe20000010000 */
[----:B------:R-:W-:Y:S02]  /*01f0*/  FSETP.GT.FTZ.AND P0, PT, R11, UR7, PT ;  /* 0x000000070b007c0b */ /* 0x000fe4000bf14000 */
[----:B------:R-:W-:-:S02]  /*0200*/  FSETP.GT.FTZ.AND P1, PT, R16, UR7, PT ;  /* 0x0000000710007c0b */ /* 0x000fc4000bf34000 */
[----:B------:R-:W-:Y:S02]  /*0210*/  FSETP.GEU.FTZ.AND P2, PT, R17, UR6, PT ;  /* 0x0000000611007c0b */ /* 0x000fe4000bf5e000 */
[----:B------:R-:W-:Y:S02]  /*0220*/  FSETP.GEU.FTZ.AND P3, PT, R18, UR6, PT ;  /* 0x0000000612007c0b */ /* 0x000fe4000bf7e000 */
[----:B------:R-:W-:Y:S02]  /*0230*/  FSEL R11, R11, UR7, !P0 ;  /* 0x000000070b0b7c08 */ /* 0x000fe4000c000000 */
[----:B------:R-:W-:Y:S02]  /*0240*/  FSEL R16, R16, UR7, !P1 ;  /* 0x0000000710107c08 */ /* 0x000fe4000c800000 */
[----:B------:R-:W-:Y:S01]  /*0250*/  FSEL R17, R17, UR6, P2 ;  /* 0x0000000611117c08 */ /* 0x000fe20009000000 */
[----:B------:R-:W-:Y:S01]  /*0260*/  FMUL.FTZ R12, R12, R11 ;  /* 0x0000000b0c0c7220 */ /* 0x000fe20000410000 */
[----:B------:R-:W-:Y:S01]  /*0270*/  FSEL R18, R18, UR6, P3 ;  /* 0x0000000612127c08 */ /* 0x000fe20009800000 */
[----:B------:R-:W-:Y:S01]  /*0280*/  FMUL.FTZ R13, R13, R16 ;  /* 0x000000100d0d7220 */ /* 0x000fe20000410000 */
[----:B------:R-:W-:Y:S01]  /*0290*/  FSETP.GT.FTZ.AND P2, PT, R17, UR7, PT ;  /* 0x0000000711007c0b */ /* 0x000fe2000bf54000 */
[----:B------:R-:W-:Y:S01]  /*02a0*/  FADD.FTZ R11, R2, 3 ;  /* 0x40400000020b7421 */ /* 0x000fe20000010000 */
[----:B------:R-:W-:Y:S01]  /*02b0*/  FSETP.GT.FTZ.AND P3, PT, R18, UR7, PT ;  /* 0x0000000712007c0b */ /* 0x000fe2000bf74000 */
[----:B------:R-:W-:Y:S01]  /*02c0*/  FADD.FTZ R16, R5, 3 ;  /* 0x4040000005107421 */ /* 0x000fe20000010000 */
[----:B------:R-:W-:Y:S01]  /*02d0*/  FSEL R17, R17, UR7, !P2 ;  /* 0x0000000711117c08 */ /* 0x000fe2000d000000 */
[----:B------:R-:W-:Y:S01]  /*02e0*/  FMUL.FTZ R12, R12, 0.16666667163372039795 ;  /* 0x3e2aaaab0c0c7820 */ /* 0x000fe20000410000 */
[----:B------:R-:W-:Y:S01]  /*02f0*/  FSEL R18, R18, UR7, !P3 ;  /* 0x0000000712127c08 */ /* 0x000fe2000d800000 */
[----:B------:R-:W-:Y:S01]  /*0300*/  FMUL.FTZ R13, R13, 0.16666667163372039795 ;  /* 0x3e2aaaab0d0d7820 */ /* 0x000fe20000410000 */
[----:B------:R-:W-:Y:S01]  /*0310*/  FSETP.GEU.FTZ.AND P0, PT, R11, UR6, PT ;  /* 0x000000060b007c0b */ /* 0x000fe2000bf1e000 */
[----:B------:R-:W-:Y:S01]  /*0320*/  FMUL.FTZ R6, R6, R17 ;  /* 0x0000001106067220 */ /* 0x000fe20000410000 */
[----:B------:R-:W-:Y:S01]  /*0330*/  FSETP.GEU.FTZ.AND P1, PT, R14, UR6, PT ;  /* 0x000000060e007c0b */ /* 0x000fe2000bf3e000 */
[----:B------:R-:W-:Y:S01]  /*0340*/  FMUL.FTZ R7, R7, R18 ;  /* 0x0000001207077220 */ /* 0x000fe20000410000 */
[----:B------:R-:W-:Y:S01]  /*0350*/  FSETP.GEU.FTZ.AND P2, PT, R15, UR6, PT ;  /* 0x000000060f007c0b */ /* 0x000fe2000bf5e000 */
[----:B------:R-:W-:Y:S01]  /*0360*/  FMUL.FTZ R6, R6, 0.16666667163372039795 ;  /* 0x3e2aaaab06067820 */ /* 0x000fe20000410000 */
[----:B------:R-:W-:Y:S01]  /*0370*/  FSETP.GEU.FTZ.AND P3, PT, R16, UR6, PT ;  /* 0x0000000610007c0b */ /* 0x000fe2000bf7e000 */
[----:B------:R-:W-:Y:S01]  /*0380*/  FMUL.FTZ R7, R7, 0.16666667163372039795 ;  /* 0x3e2aaaab07077820 */ /* 0x000fe20000410000 */
[----:B------:R-:W-:Y:S01]  /*0390*/  FSEL R11, R11, UR6, P0 ;  /* 0x000000060b0b7c08 */ /* 0x000fe20008000000 */
[----:B------:R-:W-:Y:S01]  /*03a0*/  STG.E.64 desc[UR4][R8.64], R12 ;  /* 0x0000000c08007986 */ /* 0x000fe2000c101b04 */
[----:B------:R-:W-:-:S02]  /*03b0*/  FSEL R14, R14, UR6, P1 ;  /* 0x000000060e0e7c08 */ /* 0x000fc40008800000 */
[----:B------:R-:W-:Y:S01]  /*03c0*/  FSEL R15, R15, UR6, P2 ;  /* 0x000000060f0f7c08 */ /* 0x000fe20009000000 */
[----:B------:R-:W-:Y:S01]  /*03d0*/  STG.E.64 desc[UR4][R8.64+0x400], R6 ;  /* 0x0004000608007986 */ /* 0x000fe2000c101b04 */
[----:B------:R-:W-:Y:S02]  /*03e0*/  FSEL R16, R16, UR6, P3 ;  /* 0x0000000610107c08 */ /* 0x000fe40009800000 */
[----:B------:R-:W-:Y:S02]  /*03f0*/  FSETP.GT.FTZ.AND P0, PT, R11, UR7, PT ;  /* 0x000000070b007c0b */ /* 0x000fe4000bf14000 */
[----:B------:R-:W-:Y:S02]  /*0400*/  FSETP.GT.FTZ.AND P1, PT, R14, UR7, PT ;  /* 0x000000070e007c0b */ /* 0x000fe4000bf34000 */
[----:B------:R-:W-:Y:S02]  /*0410*/  FSETP.GT.FTZ.AND P2, PT, R15, UR7, PT ;  /* 0x000000070f007c0b */ /* 0x000fe4000bf54000 */
[----:B------:R-:W-:-:S02]  /*0420*/  FSETP.GT.FTZ.AND P3, PT, R16, UR7, PT ;  /* 0x0000000710007c0b */ /* 0x000fc4000bf74000 */
[----:B------:R-:W-:Y:S02]  /*0430*/  FSEL R11, R11, UR7, !P0 ;  /* 0x000000070b0b7c08 */ /* 0x000fe4000c000000 */
[----:B------:R-:W-:Y:S02]  /*0440*/  FSEL R14, R14, UR7, !P1 ;  /* 0x000000070e0e7c08 */ /* 0x000fe4000c800000 */
        /* <DEDUP_REMOVED lines=9> */
[----:B------:R-:W-:Y:S02]  /*04e0*/  FMUL.FTZ R5, R16, 0.16666667163372039795 ;  /* 0x3e2aaaab10057820 */ /* 0x000fe40000410000 */
[----:B------:R-:W-:Y:S04]  /*04f0*/  STG.E.64 desc[UR4][R8.64+0x800], R2 ;  /* 0x0008000208007986 */ /* 0x000fe8000c101b04 */
[----:B------:R-:W-:Y:S01]  /*0500*/  STG.E.64 desc[UR4][R8.64+0xc00], R4 ;  /* 0x000c000408007986 */ /* 0x000fe2000c101b04 */
[----:B------:R-:W-:Y:S05]  /*0510*/  EXIT ;  /* 0x000000000000794d */ /* 0x000fea0003800000 */
.L_x_5867:
[----:B------:R-:W0:Y:S01]  /*0520*/  S2R R5, SR_TID.X ;  /* 0x0000000000057919 */ /* 0x000e220000002100 */
[----:B------:R-:W-:Y:S02]  /*0530*/  CS2R R10, SRZ ;  /* 0x00000000000a7805 */ /* 0x000fe4000001ff00 */
[----:B0-----:R-:W-:Y:S01]  /*0540*/  ISETP.GE.AND P5, PT, R5, R4, PT ;  /* 0x000000040500720c */ /* 0x001fe20003fa6270 */
[----:B------:R-:W-:-:S12]  /*0550*/  IMAD.MOV.U32 R13, RZ, RZ, R5 ;  /* 0x000000ffff0d7224 */ /* 0x000fd800078e0005 */
[----:B------:R-:W-:Y:S02]  /*0560*/  @!P5 IMAD.IADD R12, R0, 0x1, R13 ;  /* 0x00000001000cd824 */ /* 0x000fe400078e020d */
[----:B------:R-:W-:-:S05]  /*0570*/  @!P5 VIADD R13, R13, 0x80 ;  /* 0x000000800d0dd836 */ /* 0x000fca0000000000 */
[----:B------:R-:W-:-:S13]  /*0580*/  ISETP.GE.AND P6, PT, R13, R4, PT ;  /* 0x000000040d00720c */ /* 0x000fda0003fc6270 */
[----:B------:R-:W-:Y:S01]  /*0590*/  @!P6 IADD3 R9, R0, R13, RZ ;  /* 0x0000000d0009e210 */ /* 0x000fe20007ffe0ff */
[----:B------:R-:W-:Y:S01]  /*05a0*/  @!P6 VIADD R13, R13, 0x80 ;  /* 0x000000800d0de836 */ /* 0x000fe20000000000 */
[----:B------:R-:W0:Y:S04]  /*05b0*/  @!P6 LDC.64 R6, c[0x0][0x238] ;  /* 0x00008e00ff06eb82 */ /* 0x000e280000000a00 */
[----:B------:R-:W-:-:S13]  /*05c0*/  ISETP.GE.AND P4, PT, R13, R4, PT ;  /* 0x000000040d00720c */ /* 0x000fda0003f86270 */
[----:B------:R-:W-:Y:S01]  /*05d0*/  @!P4 IMAD.IADD R15, R0, 0x1, R13 ;  /* 0x00000001000fc824 */ /* 0x000fe200078e020d */
[----:B------:R-:W1:Y:S01]  /*05e0*/  @!P4 LDC.64 R16, c[0x0][0x238] ;  /* 0x00008e00ff10cb82 */ /* 0x000e620000000a00 */
[----:B------:R-:W-:-:S05]  /*05f0*/  @!P4 VIADD R13, R13, 0x80 ;  /* 0x000000800d0dc836 */ /* 0x000fca0000000000 */
[----:B------:R-:W-:Y:S01]  /*0600*/  ISETP.GE.AND P3, PT, R13, R4, PT ;  /* 0x000000040d00720c */ /* 0x000fe20003f66270 */
[----:B0-----:R-:W-:-:S05]  /*0610*/  @!P6 IMAD.WIDE.U32 R6, R9, 0x4, R6 ;  /* 0x000000040906e825 */ /* 0x001fca00078e0006 */
[----:B------:R-:W5:Y:S07]  /*0620*/  @!P6 LDG.E R11, desc[UR4][R6.64] ;  /* 0x00000004060be981 */ /* 0x000f6e000c1e1900 */
[----:B------:R-:W-:Y:S01]  /*0630*/  @!P3 IADD3 R23, R0, R13, RZ ;  /* 0x0000000d0017b210 */ /* 0x000fe20007ffe0ff */
[----:B------:R-:W-:Y:S01]  /*0640*/  @!P3 VIADD R13, R13, 0x80 ;  /* 0x000000800d0db836 */ /* 0x000fe20000000000 */
[----:B------:R-:W0:Y:S04]  /*0650*/  @!P3 LDC.64 R20, c[0x0][0x238] ;  /* 0x00008e00ff14bb82 */ /* 0x000e280000000a00 */
[----:B------:R-:W-:-:S13]  /*0660*/  ISETP.GE.AND P2, PT, R13, R4, PT ;  /* 0x000000040d00720c */ /* 0x000fda0003f46270 */
[----:B------:R-:W-:Y:S01]  /*0670*/  @!P2 IMAD.IADD R25, R0, 0x1, R13 ;  /* 0x000000010019a824 */ /* 0x000fe200078e020d */
[----:B------:R-:W2:Y:S01]  /*0680*/  @!P2 LDC.64 R2, c[0x0][0x238] ;  /* 0x00008e00ff02ab82 */ /* 0x000ea20000000a00 */
[----:B------:R-:W-:-:S05]  /*0690*/  @!P2 VIADD R13, R13, 0x80 ;  /* 0x000000800d0da836 */ /* 0x000fca0000000000 */
[----:B------:R-:W-:-:S13]  /*06a0*/  ISETP.GE.AND P1, PT, R13, R4, PT ;  /* 0x000000040d00720c */ /* 0x000fda0003f26270 */
[----:B------:R-:W-:Y:S01]  /*06b0*/  @!P1 IADD3 R18, R0, R13, RZ ;  /* 0x0000000d00129210 */ /* 0x000fe20007ffe0ff */
[----:B------:R-:W-:-:S05]  /*06c0*/  @!P1 VIADD R13, R13, 0x80 ;  /* 0x000000800d0d9836 */ /* 0x000fca0000000000 */
[----:B------:R-:W-:Y:S01]  /*06d0*/  ISETP.GE.AND P0, PT, R13, R4, PT ;  /* 0x000000040d00720c */ /* 0x000fe20003f06270 */
[----:B-1----:R-:W-:-:S04]  /*06e0*/  @!P4 IMAD.WIDE.U32 R16, R15, 0x4, R16 ;  /* 0x000000040f10c825 */ /* 0x002fc800078e0010 */
[----:B--2---:R-:W-:Y:S01]  /*06f0*/  @!P2 IMAD.WIDE.U32 R24, R25, 0x4, R2 ;  /* 0x000000041918a825 */ /* 0x004fe200078e0002 */
[----:B------:R1:W5:Y:S01]  /*0700*/  @!P4 LDG.E R10, desc[UR4][R16.64] ;  /* 0x00000004100ac981 */ /* 0x000362000c1e1900 */
[----:B------:R-:W2:Y:S06]  /*0710*/  @!P1 LDC.64 R2, c[0x0][0x238] ;  /* 0x00008e00ff029b82 */ /* 0x000eac0000000a00 */
[----:B------:R-:W-:Y:S02]  /*0720*/  @!P0 IMAD.IADD R19, R0, 0x1, R13 ;  /* 0x0000000100138824 */ /* 0x000fe400078e020d */
[----:B------:R-:W3:Y:S01]  /*0730*/  @!P0 LDC.64 R14, c[0x0][0x238] ;  /* 0x00008e00ff0e8b82 */ /* 0x000ee20000000a00 */
[----:B------:R-:W-:-:S05]  /*0740*/  @!P0 VIADD R13, R13, 0x80 ;  /* 0x000000800d0d8836 */ /* 0x000fca0000000000 */
[----:B------:R-:W-:Y:S01]  /*0750*/  ISETP.GE.AND P6, PT, R13, R4, PT ;  /* 0x000000040d00720c */ /* 0x000fe20003fc6270 */
[----:B0-----:R-:W-:Y:S01]  /*0760*/  @!P3 IMAD.WIDE.U32 R20, R23, 0x4, R20 ;  /* 0x000000041714b825 */ /* 0x001fe200078e0014 */
[----:B-1----:R-:W0:Y:S11]  /*0770*/  @!P5 LDC.64 R16, c[0x0][0x230] ;  /* 0x00008c00ff10db82 */ /* 0x002e360000000a00 */
[----:B------:R-:W1:Y:S01]  /*0780*/  @!P6 LDC.64 R6, c[0x0][0x238] ;  /* 0x00008e00ff06eb82 */ /* 0x000e620000000a00 */
[----:B--2---:R-:W-:-:S04]  /*0790*/  @!P1 IMAD.WIDE.U32 R2, R18, 0x4, R2 ;  /* 0x0000000412029825 */ /* 0x004fc800078e0002 */
[----:B---3--:R-:W-:-:S03]  /*07a0*/  @!P0 IMAD.WIDE.U32 R14, R19, 0x4, R14 ;  /* 0x00000004130e8825 */ /* 0x008fc600078e000e */
[----:B------:R-:W2:Y:S01]  /*07b0*/  @!P5 LDC.64 R18, c[0x0][0x238] ;  /* 0x00008e00ff12db82 */ /* 0x000ea20000000a00 */
[----:B------:R-:W-:Y:S02]  /*07c0*/  @!P6 IADD3 R23, R0, R13, RZ ;  /* 0x0000000d0017e210 */ /* 0x000fe40007ffe0ff */
[----:B------:R-:W-:Y:S01]  /*07d0*/  CS2R R8, SRZ ;  /* 0x0000000000087805 */ /* 0x000fe2000001ff00 */
[----:B------:R-:W-:-:S05]  /*07e0*/  IMAD.MOV.U32 R13, RZ, RZ, RZ ;  /* 0x000000ffff0d7224 */ /* 0x000fca00078e00ff */
[----:B------:R3:W5:Y:S01]  /*07f0*/  @!P3 LDG.E R9, desc[UR4][R20.64] ;  /* 0x000000041409b981 */ /* 0x000762000c1e1900 */
[----:B------:R-:W-:Y:S03]  /*0800*/  BSSY B0, `(.L_x_5868) ;  /* 0x000001f000007945 */ /* 0x000fe60003800000 */
[----:B------:R-:W5:Y:S01]  /*0810*/  @!P1 LDG.E R13, desc[UR4][R2.64] ;  /* 0x00000004020d9981 */ /* 0x000f62000c1e1900 */
[----:B-1----:R-:W-:Y:S01]  /*0820*/  @!P6 IMAD.WIDE.U32 R22, R23, 0x4, R6 ;  /* 0x000000041716e825 */ /* 0x002fe200078e0006 */
[----:B------:R-:W-:Y:S02]  /*0830*/  CS2R R6, SRZ ;  /* 0x0000000000067805 */ /* 0x000fe4000001ff00 */
[----:B------:R1:W5:Y:S01]  /*0840*/  @!P2 LDG.E R8, desc[UR4][R24.64] ;  /* 0x000000041808a981 */ /* 0x000362000c1e1900 */
[----:B---3--:R-:W-:-:S03]  /*0850*/  VIADD R21, R5, 0x80 ;  /* 0x0000008005157836 */ /* 0x008fc60000000000 */
[----:B------:R-:W5:Y:S01]  /*0860*/  @!P6 LDG.E R7, desc[UR4][R22.64] ;  /* 0x000000041607e981 */ /* 0x000f62000c1e1900 */
[----:B--2---:R-:W-:Y:S01]  /*0870*/  @!P5 IMAD.WIDE.U32 R18, R12, 0x4, R18 ;  /* 0x000000040c12d825 */ /* 0x004fe200078e0012 */
[-C--:B------:R-:W-:Y:S02]  /*0880*/  ISETP.GE.AND P6, PT, R21, R4.reuse, PT ;  /* 0x000000041500720c */ /* 0x080fe40003fc6270 */
[----:B------:R2:W5:Y:S01]  /*0890*/  @!P0 LDG.E R6, desc[UR4][R14.64] ;  /* 0x000000040e068981 */ /* 0x000562000c1e1900 */
[----:B------:R-:W-:Y:S01]  /*08a0*/  IMAD.MOV.U32 R12, RZ, RZ, RZ ;  /* 0x000000ffff0c7224 */ /* 0x000fe200078e00ff */
[C---:B-1----:R-:W-:Y:S01]  /*08b0*/  IADD3 R25, R5.reuse, 0x100, RZ ;  /* 0x0000010005197810 */ /* 0x042fe20007ffe0ff */
[C---:B------:R-:W-:Y:S02]  /*08c0*/  VIADD R3, R5.reuse, 0x180 ;  /* 0x0000018005037836 */ /* 0x040fe40000000000 */
[C---:B------:R-:W-:Y:S02]  /*08d0*/  VIADD R21, R5.reuse, 0x280 ;  /* 0x0000028005157836 */ /* 0x040fe40000000000 */
[----:B--2---:R-:W-:Y:S01]  /*08e0*/  VIADD R15, R5, 0x200 ;  /* 0x00000200050f7836 */ /* 0x004fe20000000000 */
[----:B------:R1:W5:Y:S01]  /*08f0*/  @!P5 LDG.E R12, desc[UR4][R18.64] ;  /* 0x00000004120cd981 */ /* 0x000362000c1e1900 */
[----:B------:R-:W-:-:S02]  /*0900*/  ISETP.GE.AND P4, PT, R25, R4, PT ;  /* 0x000000041900720c */ /* 0x000fc40003f86270 */
[-C--:B------:R-:W-:Y:S02]  /*0910*/  ISETP.GE.AND P3, PT, R3, R4.reuse, PT ;  /* 0x000000040300720c */ /* 0x080fe40003f66270 */
[-C--:B------:R-:W-:Y:S02]  /*0920*/  ISETP.GE.AND P2, PT, R15, R4.reuse, PT ;  /* 0x000000040f00720c */ /* 0x080fe40003f46270 */
[----:B------:R-:W-:Y:S02]  /*0930*/  ISETP.GE.AND P1, PT, R21, R4, PT ;  /* 0x000000041500720c */ /* 0x000fe40003f26270 */
[----:B-1----:R-:W-:Y:S01]  /*0940*/  IADD3 R19, R5, 0x300, RZ ;  /* 0x0000030005137810 */ /* 0x002fe20007ffe0ff */
[----:B0-----:R-:W-:Y:S10]  /*0950*/  @P5 BRA `(.L_x_5869) ;  /* 0x0000000000245947 */ /* 0x001ff40003800000 */
        /* <DEDUP_REMOVED lines=9> */
.L_x_5869:
[----:B------:R-:W-:Y:S05]  /*09f0*/  BSYNC B0 ;  /* 0x0000000000007941 */ /* 0x000fea0003800000 */
.L_x_5868:
[----:B------:R-:W-:Y:S01]  /*0a00*/  BSSY B0, `(.L_x_5870) ;  /* 0x000000d000007945 */ /* 0x000fe20003800000 */
[----:B------:R-:W-:Y:S01]  /*0a10*/  ISETP.GE.AND P0, PT, R19, R4, PT ;  /* 0x000000041300720c */ /* 0x000fe20003f06270 */
[----:B------:R-:W-:Y:S02]  /*0a20*/  VIADD R3, R5, 0x380 ;  /* 0x0000038005037836 */ /* 0x000fe40000000000 */
[----:B------:R-:W-:Y:S10]  /*0a30*/  @P6 BRA `(.L_x_5871) ;  /* 0x0000000000246947 */ /* 0x000ff40003800000 */
        /* <DEDUP_REMOVED lines=9> */
.L_x_5871:
[----:B------:R-:W-:Y:S05]  /*0ad0*/  BSYNC B0 ;  /* 0x0000000000007941 */ /* 0x000fea0003800000 */
.L_x_5870:
[----:B------:R-:W-:Y:S01]  /*0ae0*/  ISETP.GE.AND P6, PT, R3, R4, PT ;  /* 0x000000040300720c */ /* 0x000fe20003fc6270 */
[----:B------:R-:W-:Y:S01]  /*0af0*/  @!P5 IMAD.IADD R3, R0, 0x1, R5 ;  /* 0x000000010003d824 */ /* 0x000fe200078e0205 */
[----:B------:R-:W-:Y:S03]  /*0b00*/  BSSY B0, `(.L_x_5872) ;  /* 0x000000c000007945 */ /* 0x000fe60003800000 */
[----:B------:R-:W-:Y:S01]  /*0b10*/  @!P5 IMAD.WIDE.U32 R2, R3, 0x4, R16 ;  /* 0x000000040302d825 */ /* 0x000fe200078e0010 */
[----:B------:R-:W-:Y:S07]  /*0b20*/  @P4 BRA `(.L_x_5873) ;  /* 0x0000000000244947 */ /* 0x000fee0003800000 */
        /* <DEDUP_REMOVED lines=9> */
.L_x_5873:
[----:B------:R-:W-:Y:S05]  /*0bc0*/  BSYNC B0 ;  /* 0x0000000000007941 */ /* 0x000fea0003800000 */
.L_x_5872:
        /* <DEDUP_REMOVED lines=11> */
.L_x_5875:
[----:B------:R-:W-:Y:S05]  /*0c80*/  BSYNC B0 ;  /* 0x0000000000007941 */ /* 0x000fea0003800000 */
.L_x_5874:
        /* <DEDUP_REMOVED lines=11> */
.L_x_5877:
[----:B------:R-:W-:Y:S05]  /*0d40*/  BSYNC B0 ;  /* 0x0000000000007941 */ /* 0x000fea0003800000 */
.L_x_5876:
        /* <DEDUP_REMOVED lines=11> */
.L_x_5879:
[----:B------:R-:W-:Y:S05]  /*0e00*/  BSYNC B0 ;  /* 0x0000000000007941 */ /* 0x000fea0003800000 */
.L_x_5878:
        /* <DEDUP_REMOVED lines=11> */
.L_x_5881:
[----:B------:R-:W-:Y:S05]  /*0ec0*/  BSYNC B0 ;  /* 0x0000000000007941 */ /* 0x000fea0003800000 */
.L_x_5880:
        /* <DEDUP_REMOVED lines=11> */
.L_x_5883:
[----:B------:R-:W-:Y:S05]  /*0f80*/  BSYNC B0 ;  /* 0x0000000000007941 */ /* 0x000fea0003800000 */
.L_x_5882:
[----:B------:R0:W-:Y:S01]  /*0f90*/  @!P5 STG.E desc[UR4][R2.64], R15 ;  /* 0x0000000f0200d986 */ /* 0x0001e2000c101904 */
[----:B------:R-:W-:Y:S01]  /*0fa0*/  @!P5 VIADD R5, R5, 0x80 ;  /* 0x000000800505d836 */ /* 0x000fe20000000000 */
[----:B------:R-:W-:Y:S04]  /*0fb0*/  BSSY B0, `(.L_x_5884) ;  /* 0x000002d000007945 */ /* 0x000fe80003800000 */
[----:B------:R-:W-:Y:S01]  /*0fc0*/  BSSY B1, `(.L_x_5885) ;  /* 0x0000025000017945 */ /* 0x000fe20003800000 */
[----:B------:R-:W-:-:S13]  /*0fd0*/  ISETP.GE.AND P0, PT, R5, R4, PT ;  /* 0x000000040500720c */ /* 0x000fda0003f06270 */
[----:B0-----:R-:W-:Y:S05]  /*0fe0*/  @P0 BRA `(.L_x_5886) ;  /* 0x0000000000300947 */ /* 0x001fea0003800000 */
[----:B------:R-:W0:Y:S01]  /*0ff0*/  LDC.64 R2, c[0x0][0x230] ;  /* 0x00008c00ff027b82 */ /* 0x000e220000000a00 */
[----:B-----5:R-:W-:Y:S01]  /*1000*/  IADD3 R7, R0, R5, RZ ;  /* 0x0000000500077210 */ /* 0x020fe20007ffe0ff */
[----:B------:R-:W-:-:S05]  /*1010*/  VIADD R5, R5, 0x80 ;  /* 0x0000008005057836 */ /* 0x000fca0000000000 */
[----:B------:R-:W-:Y:S01]  /*1020*/  ISETP.GE.AND P0, PT, R5, R4, PT ;  /* 0x000000040500720c */ /* 0x000fe20003f06270 */
[----:B0-----:R-:W-:-:S05]  /*1030*/  IMAD.WIDE.U32 R2, R7, 0x4, R2 ;  /* 0x0000000407027825 */ /* 0x001fca00078e0002 */
[----:B------:R0:W-:Y:S07]  /*1040*/  STG.E desc[UR4][R2.64], R12 ;  /* 0x0000000c02007986 */ /* 0x0001ee000c101904 */
[----:B------:R-:W-:Y:S05]  /*1050*/  @P0 BRA `(.L_x_5887) ;  /* 0x0000000000300947 */ /* 0x000fea0003800000 */
[----:B0-----:R-:W0:Y:S01]  /*1060*/  LDC.64 R2, c[0x0][0x230] ;  /* 0x00008c00ff027b82 */ /* 0x001e220000000a00 */
[----:B------:R-:W-:Y:S02]  /*1070*/  IMAD.IADD R7, R0, 0x1, R5 ;  /* 0x0000000100077824 */ /* 0x000fe400078e0205 */
[----:B------:R-:W-:Y:S02]  /*1080*/  VIADD R5, R5, 0x80 ;  /* 0x0000008005057836 */ /* 0x000fe40000000000 */
[----:B0-----:R-:W-:-:S05]  /*1090*/  IMAD.WIDE.U32 R2, R7, 0x4, R2 ;  /* 0x0000000407027825 */ /* 0x001fca00078e0002 */
[----:B------:R0:W-:Y:S02]  /*10a0*/  STG.E desc[UR4][R2.64], R14 ;  /* 0x0000000e02007986 */ /* 0x0001e4000c101904 */
.L_x_5886:
[----:B------:R-:W-:-:S13]  /*10b0*/  ISETP.GE.AND P0, PT, R5, R4, PT ;  /* 0x000000040500720c */ /* 0x000fda0003f06270 */
[----:B------:R-:W-:Y:S05]  /*10c0*/  @P0 BRA `(.L_x_5888) ;  /* 0x0000000000300947 */ /* 0x000fea0003800000 */
[----:B0-----:R-:W0:Y:S01]  /*10d0*/  LDC.64 R2, c[0x0][0x230] ;  /* 0x00008c00ff027b82 */ /* 0x001e220000000a00 */
[----:B-----5:R-:W-:Y:S01]  /*10e0*/  IADD3 R7, R0, R5, RZ ;  /* 0x0000000500077210 */ /* 0x020fe20007ffe0ff */
[----:B------:R-:W-:-:S04]  /*10f0*/  VIADD R5, R5, 0x80 ;  /* 0x0000008005057836 */ /* 0x000fc80000000000 */
[----:B0-----:R-:W-:-:S05]  /*1100*/  IMAD.WIDE.U32 R2, R7, 0x4, R2 ;  /* 0x0000000407027825 */ /* 0x001fca00078e0002 */
[----:B------:R1:W-:Y:S02]  /*1110*/  STG.E desc[UR4][R2.64], R9 ;  /* 0x0000000902007986 */ /* 0x0003e4000c101904 */
.L_x_5887:
[----:B------:R-:W-:-:S13]  /*1120*/  ISETP.GE.AND P0, PT, R5, R4, PT ;  /* 0x000000040500720c */ /* 0x000fda0003f06270 */
[----:B------:R-:W-:Y:S05]  /*1130*/  @P0 BRA `(.L_x_5889) ;  /* 0x0000000000340947 */ /* 0x000fea0003800000 */
[----:B01----:R-:W0:Y:S01]  /*1140*/  LDC.64 R2, c[0x0][0x230] ;  /* 0x00008c00ff027b82 */ /* 0x003e220000000a00 */
[----:B------:R-:W-:Y:S02]  /*1150*/  IMAD.IADD R7, R0, 0x1, R5 ;  /* 0x0000000100077824 */ /* 0x000fe400078e0205 */
[----:B------:R-:W-:Y:S02]  /*1160*/  VIADD R5, R5, 0x80 ;  /* 0x0000008005057836 */ /* 0x000fe40000000000 */
[----:B0-----:R-:W-:-:S05]  /*1170*/  IMAD.WIDE.U32 R2, R7, 0x4, R2 ;  /* 0x0000000407027825 */ /* 0x001fca00078e0002 */
[----:B------:R1:W-:Y:S02]  /*1180*/  STG.E desc[UR4][R2.64], R10 ;  /* 0x0000000a02007986 */ /* 0x0003e4000c101904 */
.L_x_5888:
[----:B------:R-:W-:-:S13]  /*1190*/  ISETP.GE.AND P0, PT, R5, R4, PT ;  /* 0x000000040500720c */ /* 0x000fda0003f06270 */
[----:B------:R-:W-:Y:S05]  /*11a0*/  @P0 BREAK B1 ;  /* 0x0000000000010942 */ /* 0x000fea0003800000 */
[----:B------:R-:W-:Y:S05]  /*11b0*/  @P0 BRA `(.L_x_5890) ;  /* 0x0000000000300947 */ /* 0x000fea0003800000 */
[----:B01----:R-:W0:Y:S01]  /*11c0*/  LDC.64 R2, c[0x0][0x230] ;  /* 0x00008c00ff027b82 */ /* 0x003e220000000a00 */
[----:B-----5:R-:W-:Y:S01]  /*11d0*/  IADD3 R7, R0, R5, RZ ;  /* 0x0000000500077210 */ /* 0x020fe20007ffe0ff */
[----:B------:R-:W-:-:S04]  /*11e0*/  VIADD R5, R5, 0x80 ;  /* 0x0000008005057836 */ /* 0x000fc80000000000 */
[----:B0-----:R-:W-:-:S05]  /*11f0*/  IMAD.WIDE.U32 R2, R7, 0x4, R2 ;  /* 0x0000000407027825 */ /* 0x001fca00078e0002 */
[----:B------:R2:W-:Y:S02]  /*1200*/  STG.E desc[UR4][R2.64], R8 ;  /* 0x0000000802007986 */ /* 0x0005e4000c101904 */
.L_x_5889:
[----:B------:R-:W-:Y:S05]  /*1210*/  BSYNC B1 ;  /* 0x0000000000017941 */ /* 0x000fea0003800000 */
.L_x_5885:
[----:B------:R-:W-:-:S13]  /*1220*/  ISETP.GE.AND P0, PT, R5, R4, PT ;  /* 0x000000040500720c */ /* 0x000fda0003f06270 */
[----:B012---:R-:W0:Y:S01]  /*1230*/  @!P0 LDC.64 R2, c[0x0][0x230] ;  /* 0x00008c00ff028b82 */ /* 0x007e220000000a00 */
[----:B------:R-:W-:Y:S01]  /*1240*/  @!P0 IMAD.IADD R7, R0, 0x1, R5 ;  /* 0x0000000100078824 */ /* 0x000fe200078e0205 */
[----:B------:R-:W-:-:S03]  /*1250*/  @!P0 IADD3 R5, R5, 0x80, RZ ;  /* 0x0000008005058810 */ /* 0x000fc60007ffe0ff */
[----:B0-----:R-:W-:-:S05]  /*1260*/  @!P0 IMAD.WIDE.U32 R2, R7, 0x4, R2 ;  /* 0x0000000407028825 */ /* 0x001fca00078e0002 */
[----:B------:R2:W-:Y:S02]  /*1270*/  @!P0 STG.E desc[UR4][R2.64], R11 ;  /* 0x0000000b02008986 */ /* 0x0005e4000c101904 */
.L_x_5890:
[----:B------:R-:W-:Y:S05]  /*1280*/  BSYNC B0 ;  /* 0x0000000000007941 */ /* 0x000fea0003800000 */
.L_x_5884:
[----:B------:R-:W-:Y:S05]  /*1290*/  WARPSYNC.ALL ;  /* 0x0000000000007948 */ /* 0x000fea0003800000 */
[----:B------:R-:W-:-:S13]  /*12a0*/  ISETP.GE.AND P0, PT, R5, R4, PT ;  /* 0x000000040500720c */ /* 0x000fda0003f06270 */
[----:B------:R-:W-:Y:S05]  /*12b0*/  @P0 EXIT ;  /* 0x000000000000094d */ /* 0x000fea0003800000 */
[----:B012---:R-:W0:Y:S01]  /*12c0*/  LDC.64 R2, c[0x0][0x230] ;  /* 0x00008c00ff027b82 */ /* 0x007e220000000a00 */
[----:B------:R-:W-:-:S04]  /*12d0*/  IMAD.IADD R5, R0, 0x1, R5 ;  /* 0x0000000100057824 */ /* 0x000fc800078e0205 */
[----:B0-----:R-:W-:-:S05]  /*12e0*/  IMAD.WIDE.U32 R2, R5, 0x4, R2 ;  /* 0x0000000405027825 */ /* 0x001fca00078e0002 */
[----:B-----5:R-:W-:Y:S01]  /*12f0*/  STG.E desc[UR4][R2.64], R6 ;  /* 0x0000000602007986 */ /* 0x020fe2000c101904 */
[----:B------:R-:W-:Y:S05]  /*1300*/  EXIT ;  /* 0x000000000000794d */ /* 0x000fea0003800000 */
.L_x_5891:
        /* <DEDUP_REMOVED lines=15> */
.L_x_6650:


//--------------------- .text._ZN2at6native29vectorized_elementwise_kernelILi4EZZZNS0_66_GLOBAL__N__a0cfb035_28_ActivationHardswishKernel_cu_f5210f67_355216hardswish_kernelERNS_14TensorIteratorEENKUlvE_clEvENKUlvE0_clEvEUlfE_St5arrayIPcLm2EEEEviT0_T1_ --------------------------
	.section	.text._ZN2at6native29vectorized_elementwise_kernelILi4EZZZNS0_66_GLOBAL__N__a0cfb035_28_ActivationHardswishKernel_cu_f5210f67_355216hardswish_kernelERNS_14TensorIteratorEENKUlvE_clEvENKUlvE0_clEvEUlfE_St5arrayIPcLm2EEEEviT0_T1_,"ax",@progbits
	.align	128
        .global         _ZN2at6native29vectorized_elementwise_kernelILi4EZZZNS0_66_GLOBAL__N__a0cfb035_28_ActivationHardswishKernel_cu_f5210f67_355216hardswish_kernelERNS_14TensorIteratorEENKUlvE_clEvENKUlvE0_clEvEUlfE_St5arrayIPcLm2EEEEviT0_T1_
        .type           _ZN2at6native29vectorized_elementwise_kernelILi4EZZZNS0_66_GLOBAL__N__a0cfb035_28_ActivationHardswishKernel_cu_f5210f67_355216hardswish_kernelERNS_14TensorIteratorEENKUlvE_clEvENKUlvE0_clEvEUlfE_St5arrayIPcLm2EEEEviT0_T1_,@function
        .size           _ZN2at6native29vectorized_elementwise_kernelILi4EZZZNS0_66_GLOBAL__N__a0cfb035_28_ActivationHardswishKernel_cu_f5210f67_355216hardswish_kernelERNS_14TensorIteratorEENKUlvE_clEvENKUlvE0_clEvEUlfE_St5arrayIPcLm2EEEEviT0_T1_,(.L_x_6651 - _ZN2at6native29vectorized_elementwise_kernelILi4EZZZNS0_66_GLOBAL__N__a0cfb035_28_ActivationHardswishKernel_cu_f5210f67_355216hardswish_kernelERNS_14TensorIteratorEENKUlvE_clEvENKUlvE0_clEvEUlfE_St5arrayIPcLm2EEEEviT0_T1_)
        .other          _ZN2at6native29vectorized_elementwise_kernelILi4EZZZNS0_66_GLOBAL__N__a0cfb035_28_ActivationHardswishKernel_cu_f5210f67_355216hardswish_kernelERNS_14TensorIteratorEENKUlvE_clEvENKUlvE0_clEvEUlfE_St5arrayIPcLm2EEEEviT0_T1_,@"STO_CUDA_ENTRY STV_DEFAULT"
_ZN2at6native29vectorized_elementwise_kernelILi4EZZZNS0_66_GLOBAL__N__a0cfb035_28_ActivationHardswishKernel_cu_f5210f67_355216hardswish_kernelERNS_14TensorIteratorEENKUlvE_clEvENKUlvE0_clEvEUlfE_St5arrayIPcLm2EEEEviT0_T1_:
.text._ZN2at6native29vectorized_elementwise_kernelILi4EZZZNS0_66_GLOBAL__N__a0cfb035_28_ActivationHardswishKernel_cu_f5210f67_355216hardswish_kernelERNS_14TensorIteratorEENKUlvE_clEvENKUlvE0_clEvEUlfE_St5arrayIPcLm2EEEEviT0_T1_:
        /* <DEDUP_REMOVED lines=15> */
[----:B------:R-:W2:Y:S04]  /*00f0*/  LDG.E.128 R8, desc[UR4][R14.64] ;  /* 0x000000040e087981 */ /* 0x000ea8000c1e1d00 */
[----:B------:R-:W3:Y:S01]  /*0100*/  LDG.E.128 R4, desc[UR4][R14.64+0x800] ;  /* 0x000800040e047981 */ /* 0x000ee2000c1e1d00 */
[----:B0-----:R-:W-:-:S04]  /*0110*/  IMAD.WIDE.U32 R2, R0, 0x4, R2 ;  /* 0x0000000400027825 */ /* 0x001fc800078e0002 */
[----:B------:R-:W-:-:S04]  /*0120*/  IMAD.WIDE R2, R12, 0x10, R2 ;  /* 0x000000100c027825 */ /* 0x000fc800078e0202 */
[----:B--2---:R-:W-:Y:S01]  /*0130*/  FADD.FTZ R13, R8, 3 ;  /* 0x40400000080d7421 */ /* 0x004fe20000010000 */
[----:B------:R-:W-:Y:S01]  /*0140*/  FADD.FTZ R16, R9, 3 ;  /* 0x4040000009107421 */ /* 0x000fe20000010000 */
[----:B------:R-:W-:Y:S01]  /*0150*/  FADD.FTZ R17, R10, 3 ;  /* 0x404000000a117421 */ /* 0x000fe20000010000 */
[----:B------:R-:W-:Y:S01]  /*0160*/  FADD.FTZ R18, R11, 3 ;  /* 0x404000000b127421 */ /* 0x000fe20000010000 */
[----:B---3--:R-:W-:Y:S01]  /*0170*/  FADD.FTZ R14, R5, 3 ;  /* 0x40400000050e7421 */ /* 0x008fe20000010000 */
[C---:B------:R-:W-:Y:S01]  /*0180*/  FSETP.GEU.FTZ.AND P0, PT, R13.reuse, UR6, PT ;  /* 0x000000060d007c0b */ /* 0x040fe2000bf1e000 */
[----:B------:R-:W-:Y:S01]  /*0190*/  FADD.FTZ R15, R6, 3 ;  /* 0x40400000060f7421 */ /* 0x000fe20000010000 */
[C---:B------:R-:W-:Y:S02]  /*01a0*/  FSETP.GEU.FTZ.AND P1, PT, R16.reuse, UR6, PT ;  /* 0x0000000610007c0b */ /* 0x040fe4000bf3e000 */
[----:B------:R-:W-:Y:S02]  /*01b0*/  FSEL R13, R13, UR6, P0 ;  /* 0x000000060d0d7c08 */ /* 0x000fe40008000000 */
[----:B------:R-:W-:-:S02]  /*01c0*/  FSEL R16, R16, UR6, P1 ;  /* 0x0000000610107c08 */ /* 0x000fc40008800000 */
[----:B------:R-:W-:Y:S02]  /*01d0*/  FSETP.GT.FTZ.AND P0, PT, R13, UR7, PT ;  /* 0x000000070d007c0b */ /* 0x000fe4000bf14000 */
[----:B------:R-:W-:Y:S02]  /*01e0*/  FSETP.GT.FTZ.AND P1, PT, R16, UR7, PT ;  /* 0x0000000710007c0b */ /* 0x000fe4000bf34000 */
[----:B------:R-:W-:Y:S02]  /*01f0*/  FSETP.GEU.FTZ.AND P2, PT, R17, UR6, PT ;  /* 0x0000000611007c0b */ /* 0x000fe4000bf5e000 */
[----:B------:R-:W-:Y:S02]  /*0200*/  FSETP.GEU.FTZ.AND P3, PT, R18, UR6, PT ;  /* 0x0000000612007c0b */ /* 0x000fe4000bf7e000 */
[----:B------:R-:W-:Y:S02]  /*0210*/  FSEL R13, R13, UR7, !P0 ;  /* 0x000000070d0d7c08 */ /* 0x000fe4000c000000 */
[----:B------:R-:W-:-:S02]  /*0220*/  FSEL R16, R16, UR7, !P1 ;  /* 0x0000000710107c08 */ /* 0x000fc4000c800000 */
        /* <DEDUP_REMOVED lines=20> */
[----:B------:R-:W-:-:S02]  /*0370*/  FSEL R13, R13, UR6, P0 ;  /* 0x000000060d0d7c08 */ /* 0x000fc40008000000 */
[----:B------:R-:W-:Y:S02]  /*0380*/  FSEL R14, R14, UR6, P1 ;  /* 0x000000060e0e7c08 */ /* 0x000fe40008800000 */
[----:B------:R-:W-:Y:S01]  /*0390*/  FSEL R15, R15, UR6, P2 ;  /* 0x000000060f0f7c08 */ /* 0x000fe20009000000 */
[----:B------:R-:W-:Y:S01]  /*03a0*/  STG.E.128 desc[UR4][R2.64], R8 ;  /* 0x0000000802007986 */ /* 0x000fe2000c101d04 */
[----:B------:R-:W-:Y:S02]  /*03b0*/  FSEL R16, R16, UR6, P3 ;  /* 0x0000000610107c08 */ /* 0x000fe40009800000 */
[----:B------:R-:W-:Y:S02]  /*03c0*/  FSETP.GT.FTZ.AND P0, PT, R13, UR7, PT ;  /* 0x000000070d007c0b */ /* 0x000fe4000bf14000 */
[----:B------:R-:W-:Y:S02]  /*03d0*/  FSETP.GT.FTZ.AND P1, PT, R14, UR7, PT ;  /* 0x000000070e007c0b */ /* 0x000fe4000bf34000 */
[----:B------:R-:W-:-:S02]  /*03e0*/  FSETP.GT.FTZ.AND P2, PT, R15, UR7, PT ;  /* 0x000000070f007c0b */ /* 0x000fc4000bf54000 */
[----:B------:R-:W-:Y:S02]  /*03f0*/  FSETP.GT.FTZ.AND P3, PT, R16, UR7, PT ;  /* 0x0000000710007c0b */ /* 0x000fe4000bf74000 */
        /* <DEDUP_REMOVED lines=11> */
[----:B------:R-:W-:-:S05]  /*04b0*/  FMUL.FTZ R7, R16, 0.16666667163372039795 ;  /* 0x3e2aaaab10077820 */ /* 0x000fca0000410000 */
[----:B------:R-:W-:Y:S01]  /*04c0*/  STG.E.128 desc[UR4][R2.64+0x800], R4 ;  /* 0x0008000402007986 */ /* 0x000fe2000c101d04 */
[----:B------:R-:W-:Y:S05]  /*04d0*/  EXIT ;  /* 0x000000000000794d */ /* 0x000fea0003800000 */
.L_x_5892:
        /* <DEDUP_REMOVED lines=77> */
.L_x_5894:
[----:B------:R-:W-:Y:S05]  /*09b0*/  BSYNC B0 ;  /* 0x0000000000007941 */ /* 0x000fea0003800000 */
.L_x_5893:
        /* <DEDUP_REMOVED lines=13> */
.L_x_5896:
[----:B------:R-:W-:Y:S05]  /*0a90*/  BSYNC B0 ;  /* 0x0000000000007941 */ /* 0x000fea0003800000 */
.L_x_5895:
        /* <DEDUP_REMOVED lines=14> */
.L_x_5898:
[----:B------:R-:W-:Y:S05]  /*0b80*/  BSYNC B0 ;  /* 0x0000000000007941 */ /* 0x000fea0003800000 */
.L_x_5897:
        /* <DEDUP_REMOVED lines=11> */
.L_x_5900:
[----:B------:R-:W-:Y:S05]  /*0c40*/  BSYNC B0 ;  /* 0x0000000000007941 */ /* 0x000fea0003800000 */
.L_x_5899:
        /* <DEDUP_REMOVED lines=11> */
.L_x_5902:
[----:B------:R-:W-:Y:S05]  /*0d00*/  BSYNC B0 ;  /* 0x0000000000007941 */ /* 0x000fea0003800000 */
.L_x_5901:
        /* <DEDUP_REMOVED lines=11> */
.L_x_5904:
[----:B------:R-:W-:Y:S05]  /*0dc0*/  BSYNC B0 ;  /* 0x0000000000007941 */ /* 0x000fea0003800000 */
.L_x_5903:
        /* <DEDUP_REMOVED lines=11> */
.L_x_5906:
[----:B------:R-:W-:Y:S05]  /*0e80*/  BSYNC B0 ;  /* 0x0000000000007941 */ /* 0x000fea0003800000 */
.L_x_5905:
        /* <DEDUP_REMOVED lines=11> */
.L_x_5908:
[----:B------:R-:W-:Y:S05]  /*0f40*/  BSYNC B0 ;  /* 0x0000000000007941 */ /* 0x000fea0003800000 */
.L_x_5907:
        /* <DEDUP_REMOVED lines=18> */
.L_x_5911:
[----:B------:R-:W-:-:S13]  /*1070*/  ISETP.GE.AND P0, PT, R5, R4, PT ;  /* 0x000000040500720c */ /* 0x000fda0003f06270 */
[----:B------:R-:W-:Y:S05]  /*1080*/  @P0 BRA `(.L_x_5913) ;  /* 0x0000000000300947 */ /* 0x000fea0003800000 */
[----:B0-----:R-:W0:Y:S01]  /*1090*/  LDC.64 R2, c[0x0][0x230] ;  /* 0x00008c00ff027b82 */ /* 0x001e220000000a00 */
[----:B-----5:R-:W-:Y:S01]  /*10a0*/  IADD3 R7, R0, R5, RZ ;  /* 0x0000000500077210 */ /* 0x020fe20007ffe0ff */
[----:B------:R-:W-:-:S04]  /*10b0*/  VIADD R5, R5, 0x80 ;  /* 0x0000008005057836 */ /* 0x000fc80000000000 */
[----:B0-----:R-:W-:-:S05]  /*10c0*/  IMAD.WIDE.U32 R2, R7, 0x4, R2 ;  /* 0x0000000407027825 */ /* 0x001fca00078e0002 */
[----:B------:R1:W-:Y:S02]  /*10d0*/  STG.E desc[UR4][R2.64], R9 ;  /* 0x0000000902007986 */ /* 0x0003e4000c101904 */
.L_x_5912:
[----:B------:R-:W-:-:S13]  /*10e0*/  ISETP.GE.AND P0, PT, R5, R4, PT ;  /* 0x000000040500720c */ /* 0x000fda0003f06270 */
[----:B------:R-:W-:Y:S05]  /*10f0*/  @P0 BRA `(.L_x_5914) ;  /* 0x0000000000340947 */ /* 0x000fea0003800000 */
[----:B01----:R-:W0:Y:S01]  /*1100*/  LDC.64 R2, c[0x0][0x230] ;  /* 0x00008c00ff027b82 */ /* 0x003e220000000a00 */
[----:B------:R-:W-:Y:S02]  /*1110*/  IMAD.IADD R7, R0, 0x1, R5 ;  /* 0x0000000100077824 */ /* 0x000fe400078e0205 */
[----:B------:R-:W-:Y:S02]  /*1120*/  VIADD R5, R5, 0x80 ;  /* 0x0000008005057836 */ /* 0x000fe40000000000 */
[----:B0-----:R-:W-:-:S05]  /*1130*/  IMAD.WIDE.U32 R2, R7, 0x4, R2 ;  /* 0x0000000407027825 */ /* 0x001fca00078e0002 */
[----:B------:R1:W-:Y:S02]  /*1140*/  STG.E desc[UR4][R2.64], R10 ;  /* 0x0000000a02007986 */ /* 0x0003e4000c101904 */
.L_x_5913:
        /* <DEDUP_REMOVED lines=8> */
.L_x_5914:
[----:B------:R-:W-:Y:S05]  /*11d0*/  BSYNC B1 ;  /* 0x0000000000017941 */ /* 0x000fea0003800000 */
.L_x_5910:
[----:B------:R-:W-:-:S13]  /*11e0*/  ISETP.GE.AND P0, PT, R5, R4, PT ;  /* 0x000000040500720c */ /* 0x000fda0003f06270 */
[----:B012---:R-:W0:Y:S01]  /*11f0*/  @!P0 LDC.64 R2, c[0x0][0x230] ;  /* 0x00008c00ff028b82 */ /* 0x007e220000000a00 */
[----:B------:R-:W-:Y:S01]  /*1200*/  @!P0 IMAD.IADD R7, R0, 0x1, R5 ;  /* 0x0000000100078824 */ /* 0x000fe200078e0205 */
[----:B------:R-:W-:-:S03]  /*1210*/  @!P0 IADD3 R5, R5, 0x80, RZ ;  /* 0x0000008005058810 */ /* 0x000fc60007ffe0ff */
[----:B0-----:R-:W-:-:S05]  /*1220*/  @!P0 IMAD.WIDE.U32 R2, R7, 0x4, R2 ;  /* 0x0000000407028825 */ /* 0x001fca00078e0002 */
[----:B------:R2:W-:Y:S02]  /*1230*/  @!P0 STG.E desc[UR4][R2.64], R11 ;  /* 0x0000000b02008986 */ /* 0x0005e4000c101904 */
.L_x_5915:
[----:B------:R-:W-:Y:S05]  /*1240*/  BSYNC B0 ;  /* 0x0000000000007941 */ /* 0x000fea0003800000 */
.L_x_5909:
        /* <DEDUP_REMOVED lines=8> */
.L_x_5916:
        /* <DEDUP_REMOVED lines=11> */
.L_x_6651:


//--------------------- .text._ZN2at6native29vectorized_elementwise_kernelILi8EZZZNS0_66_GLOBAL__N__a0cfb035_28_ActivationHardswishKernel_cu_f5210f67_355216hardswish_kernelERNS_14TensorIteratorEENKUlvE_clEvENKUlvE0_clEvEUlfE_St5arrayIPcLm2EEEEviT0_T1_ --------------------------
	.section	.text._ZN2at6native29vectorized_elementwise_kernelILi8EZZZNS0_66_GLOBAL__N__a0cfb035_28_ActivationHardswishKernel_cu_f5210f67_355216hardswish_kernelERNS_14TensorIteratorEENKUlvE_clEvENKUlvE0_clEvEUlfE_St5arrayIPcLm2EEEEviT0_T1_,"ax",@progbits
	.align	128
        .global         _ZN2at6native29vectorized_elementwise_kernelILi8EZZZNS0_66_GLOBAL__N__a0cfb035_28_ActivationHardswishKernel_cu_f5210f67_355216hardswish_kernelERNS_14TensorIteratorEENKUlvE_clEvENKUlvE0_clEvEUlfE_St5arrayIPcLm2EEEEviT0_T1_
        .type           _ZN2at6native29vectorized_elementwise_kernelILi8EZZZNS0_66_GLOBAL__N__a0cfb035_28_ActivationHardswishKernel_cu_f5210f67_355216hardswish_kernelERNS_14TensorIteratorEENKUlvE_clEvENKUlvE0_clEvEUlfE_St5arrayIPcLm2EEEEviT0_T1_,@function
        .size           _ZN2at6native29vectorized_elementwise_kernelILi8EZZZNS0_66_GLOBAL__N__a0cfb035_28_ActivationHardswishKernel_cu_f5210f67_355216hardswish_kernelERNS_14TensorIteratorEENKUlvE_clEvENKUlvE0_clEvEUlfE_St5arrayIPcLm2EEEEviT0_T1_,(.L_x_6652 - _ZN2at6native29vectorized_elementwise_kernelILi8EZZZNS0_66_GLOBAL__N__a0cfb035_28_ActivationHardswishKernel_cu_f5210f67_355216hardswish_kernelERNS_14TensorIteratorEENKUlvE_clEvENKUlvE0_clEvEUlfE_St5arrayIPcLm2EEEEviT0_T1_)
        .other          _ZN2at6native29vectorized_elementwise_kernelILi8EZZZNS0_66_GLOBAL__N__a0cfb035_28_ActivationHardswishKernel_cu_f5210f67_355216hardswish_kernelERNS_14TensorIteratorEENKUlvE_clEvENKUlvE0_clEvEUlfE_St5arrayIPcLm2EEEEviT0_T1_,@"STO_CUDA_ENTRY STV_DEFAULT"
_ZN2at6native29vectorized_elementwise_kernelILi8EZZZNS0_66_GLOBAL__N__a0cfb035_28_ActivationHardswishKernel_cu_f5210f67_355216hardswish_kernelERNS_14TensorIteratorEENKUlvE_clEvENKUlvE0_clEvEUlfE_St5arrayIPcLm2EEEEviT0_T1_:
.text._ZN2at6native29vectorized_elementwise_kernelILi8EZZZNS0_66_GLOBAL__N__a0cfb035_28_ActivationHardswishKernel_cu_f5210f67_355216hardswish_kernelERNS_14TensorIteratorEENKUlvE_clEvENKUlvE0_clEvEUlfE_St5arrayIPcLm2EEEEviT0_T1_:
        /* <DEDUP_REMOVED lines=78> */
.L_x_5917:
        /* <DEDUP_REMOVED lines=77> */
.L_x_5919:
[----:B------:R-:W-:Y:S05]  /*09b0*/  BSYNC B0 ;  /* 0x0000000000007941 */ /* 0x000fea0003800000 */
.L_x_5918:
        /* <DEDUP_REMOVED lines=13> */
.L_x_5921:
[----:B------:R-:W-:Y:S05]  /*0a90*/  BSYNC B0 ;  /* 0x0000000000007941 */ /* 0x000fea0003800000 */
.L_x_5920:
        /* <DEDUP_REMOVED lines=14> */
.L_x_5923:
[----:B------:R-:W-:Y:S05]  /*0b80*/  BSYNC B0 ;  /* 0x0000000000007941 */ /* 0x000fea0003800000 */
.L_x_5922:
        /* <DEDUP_REMOVED lines=11> */
.L_x_5925:
[----:B------:R-:W-:Y:S05]  /*0c40*/  BSYNC B0 ;  /* 0x0000000000007941 */ /* 0x000fea0003800000 */
.L_x_5924:
        /* <DEDUP_REMOVED lines=11> */
.L_x_5927:
[----:B------:R-:W-:Y:S05]  /*0d00*/  BSYNC B0 ;  /* 0x0000000000007941 */ /* 0x000fea0003800000 */
.L_x_5926:
        /* <DEDUP_REMOVED lines=11> */
.L_x_5929:
[----:B------:R-:W-:Y:S05]  /*0dc0*/  BSYNC B0 ;  /* 0x0000000000007941 */ /* 0x000fea0003800000 */
.L_x_5928:
        /* <DEDUP_REMOVED lines=11> */
.L_x_5931:
[----:B------:R-:W-:Y:S05]  /*0e80*/  BSYNC B0 ;  /* 0x0000000000007941 */ /* 0x000fea0003800000 */
.L_x_5930:
        /* <DEDUP_REMOVED lines=11> */
.L_x_5933:
[----:B------:R-:W-:Y:S05]  /*0f40*/  BSYNC B0 ;  /* 0x0000000000007941 */ /* 0x000fea0003800000 */
.L_x_5932:
        /* <DEDUP_REMOVED lines=18> */
.L_x_5936:
[----:B------:R-:W-:-:S13]  /*1070*/  ISETP.GE.AND P0, PT, R5, R4, PT ;  /* 0x000000040500720c */ /* 0x000fda0003f06270 */
[----:B------:R-:W-:Y:S05]  /*1080*/  @P0 BRA `(.L_x_5938) ;  /* 0x0000000000300947 */ /* 0x000fea0003800000 */
[----:B0-----:R-:W0:Y:S01]  /*1090*/  LDC.64 R2, c[0x0][0x230] ;  /* 0x00008c00ff027b82 */ /* 0x001e220000000a00 */
[----:B-----5:R-:W-:Y:S01]  /*10a0*/  IADD3 R7, R0, R5, RZ ;  /* 0x0000000500077210 */ /* 0x020fe20007ffe0ff */
[----:B------:R-:W-:-:S04]  /*10b0*/  VIADD R5, R5, 0x80 ;  /* 0x0000008005057836 */ /* 0x000fc80000000000 */
[----:B0-----:R-:W-:-:S05]  /*10c0*/  IMAD.WIDE.U32 R2, R7, 0x4, R2 ;  /* 0x0000000407027825 */ /* 0x001fca00078e0002 */
[----:B------:R1:W-:Y:S02]  /*10d0*/  STG.E desc[UR4][R2.64], R9 ;  /* 0x0000000902007986 */ /* 0x0003e4000c101904 */
.L_x_5937:
[----:B------:R-:W-:-:S13]  /*10e0*/  ISETP.GE.AND P0, PT, R5, R4, PT ;  /* 0x000000040500720c */ /* 0x000fda0003f06270 */
[----:B------:R-:W-:Y:S05]  /*10f0*/  @P0 BRA `(.L_x_5939) ;  /* 0x0000000000340947 */ /* 0x000fea0003800000 */
[----:B01----:R-:W0:Y:S01]  /*1100*/  LDC.64 R2, c[0x0][0x230] ;  /* 0x00008c00ff027b82 */ /* 0x003e220000000a00 */
[----:B------:R-:W-:Y:S02]  /*1110*/  IMAD.IADD R7, R0, 0x1, R5 ;  /* 0x0000000100077824 */ /* 0x000fe400078e0205 */
[----:B------:R-:W-:Y:S02]  /*1120*/  VIADD R5, R5, 0x80 ;  /* 0x0000008005057836 */ /* 0x000fe40000000000 */
[----:B0-----:R-:W-:-:S05]  /*1130*/  IMAD.WIDE.U32 R2, R7, 0x4, R2 ;  /* 0x0000000407027825 */ /* 0x001fca00078e0002 */
[----:B------:R1:W-:Y:S02]  /*1140*/  STG.E desc[UR4][R2.64], R10 ;  /* 0x0000000a02007986 */ /* 0x0003e4000c101904 */
.L_x_5938:
        /* <DEDUP_REMOVED lines=8> */
.L_x_5939:
[----:B------:R-:W-:Y:S05]  /*11d0*/  BSYNC B1 ;  /* 0x0000000000017941 */ /* 0x000fea0003800000 */
.L_x_5935:
[----:B------:R-:W-:-:S13]  /*11e0*/  ISETP.GE.AND P0, PT, R5, R4, PT ;  /* 0x000000040500720c */ /* 0x000fda0003f06270 */
[----:B012---:R-:W0:Y:S01]  /*11f0*/  @!P0 LDC.64 R2, c[0x0][0x230] ;  /* 0x00008c00ff028b82 */ /* 0x007e220000000a00 */
[----:B------:R-:W-:Y:S01]  /*1200*/  @!P0 IMAD.IADD R7, R0, 0x1, R5 ;  /* 0x0000000100078824 */ /* 0x000fe200078e0205 */
[----:B------:R-:W-:-:S03]  /*1210*/  @!P0 IADD3 R5, R5, 0x80, RZ ;  /* 0x0000008005058810 */ /* 0x000fc60007ffe0ff */
[----:B0-----:R-:W-:-:S05]  /*1220*/  @!P0 IMAD.WIDE.U32 R2, R7, 0x4, R2 ;  /* 0x0000000407028825 */ /* 0x001fca00078e0002 */
[----:B------:R2:W-:Y:S02]  /*1230*/  @!P0 STG.E desc[UR4][R2.64], R11 ;  /* 0x0000000b02008986 */ /* 0x0005e4000c101904 */
.L_x_5940:
[----:B------:R-:W-:Y:S05]  /*1240*/  BSYNC B0 ;  /* 0x0000000000007941 */ /* 0x000fea0003800000 */
.L_x_5934:
        /* <DEDUP_REMOVED lines=8> */
.L_x_5941:
        /* <DEDUP_REMOVED lines=11> */
.L_x_6652:


//--------------------- .text._ZN2at6native18elementwise_kernelILi128ELi4EZNS0_15gpu_kernel_implIZZZNS0_66_GLOBAL__N__a0cfb035_28_ActivationHardswishKernel_cu_f5210f67_355216hardswish_kernelERNS_14TensorIteratorEENKUlvE_clEvENKUlvE_clEvEUldE_EEvRNS_18TensorIteratorBaseERKT_EUliE_EEviT1_ --------------------------
	.section	.text._ZN2at6native18elementwise_kernelILi128ELi4EZNS0_15gpu_kernel_implIZZZNS0_66_GLOBAL__N__a0cfb035_28_ActivationHardswishKernel_cu_f5210f67_355216hardswish_kernelERNS_14TensorIteratorEENKUlvE_clEvENKUlvE_clEvEUldE_EEvRNS_18TensorIteratorBaseERKT_EUliE_EEviT1_,"ax",@progbits
	.align	128
        .global         _ZN2at6native18elementwise_kernelILi128ELi4EZNS0_15gpu_kernel_implIZZZNS0_66_GLOBAL__N__a0cfb035_28_ActivationHardswishKernel_cu_f5210f67_355216hardswish_kernelERNS_14TensorIteratorEENKUlvE_clEvENKUlvE_clEvEUldE_EEvRNS_18TensorIteratorBaseERKT_EUliE_EEviT1_
        .type           _ZN2at6native18elementwise_kernelILi128ELi4EZNS0_15gpu_kernel_implIZZZNS0_66_GLOBAL__N__a0cfb035_28_ActivationHardswishKernel_cu_f5210f67_355216hardswish_kernelERNS_14TensorIteratorEENKUlvE_clEvENKUlvE_clEvEUldE_EEvRNS_18TensorIteratorBaseERKT_EUliE_EEviT1_,@function
        .size           _ZN2at6native18elementwise_kernelILi128ELi4EZNS0_15gpu_kernel_implIZZZNS0_66_GLOBAL__N__a0cfb035_28_ActivationHardswishKernel_cu_f5210f67_355216hardswish_kernelERNS_14TensorIteratorEENKUlvE_clEvENKUlvE_clEvEUldE_EEvRNS_18TensorIteratorBaseERKT_EUliE_EEviT1_,(.L_x_6653 - _ZN2at6native18elementwise_kernelILi128ELi4EZNS0_15gpu_kernel_implIZZZNS0_66_GLOBAL__N__a0cfb035_28_ActivationHardswishKernel_cu_f5210f67_355216hardswish_kernelERNS_14TensorIteratorEENKUlvE_clEvENKUlvE_clEvEUldE_EEvRNS_18TensorIteratorBaseERKT_EUliE_EEviT1_)
        .other          _ZN2at6native18elementwise_kernelILi128ELi4EZNS0_15gpu_kernel_implIZZZNS0_66_GLOBAL__N__a0cfb035_28_ActivationHardswishKernel_cu_f5210f67_355216hardswish_kernelERNS_14TensorIteratorEENKUlvE_clEvENKUlvE_clEvEUldE_EEvRNS_18TensorIteratorBaseERKT_EUliE_EEviT1_,@"STO_CUDA_ENTRY STV_DEFAULT"
_ZN2at6native18elementwise_kernelILi128ELi4EZNS0_15gpu_kernel_implIZZZNS0_66_GLOBAL__N__a0cfb035_28_ActivationHardswishKernel_cu_f5210f67_355216hardswish_kernelERNS_14TensorIteratorEENKUlvE_clEvENKUlvE_clEvEUldE_EEvRNS_18TensorIteratorBaseERKT_EUliE_EEviT1_:
.text._ZN2at6native18elementwise_kernelILi128ELi4EZNS0_15gpu_kernel_implIZZZNS0_66_GLOBAL__N__a0cfb035_28_ActivationHardswishKernel_cu_f5210f67_355216hardswish_kernelERNS_14TensorIteratorEENKUlvE_clEvENKUlvE_clEvEUldE_EEvRNS_18TensorIteratorBaseERKT_EUliE_EEviT1_:
        /* <DEDUP_REMOVED lines=314> */
.L_x_5944:
        /* <DEDUP_REMOVED lines=19> */
[----:B--2---:R-:W0:Y:S01]  /*14d0*/  I2F.F64.S16 R2, R2 ;  /* 0x0000000200027312 */ /* 0x004e220000101c00 */
[----:B------:R-:W-:Y:S05]  /*14e0*/  BRA `(.L_x_5950) ;  /* 0x0000000c007c7947 */ /* 0x000fea0003800000 */
.L_x_5948:
[----:B------:R-:W2:Y:S02]  /*14f0*/  LDG.E.U8 R2, desc[UR36][R4.64] ;  /* 0x0000002404027981 */ /* 0x000ea4000c1e1100 */
[----:B--2---:R-:W0:Y:S01]  /*1500*/  I2F.F64.U16 R2, R2 ;  /* 0x0000000200027312 */ /* 0x004e220000101800 */
[----:B------:R-:W-:Y:S05]  /*1510*/  BRA `(.L_x_5950) ;  /* 0x0000000c00707947 */ /* 0x000fea0003800000 */
.L_x_5947:
        /* <DEDUP_REMOVED lines=9> */
.L_x_5952:
[----:B------:R-:W2:Y:S02]  /*15b0*/  LDG.E R2, desc[UR36][R4.64] ;  /* 0x0000002404027981 */ /* 0x000ea4000c1e1900 */
[----:B--2---:R-:W0:Y:S01]  /*15c0*/  I2F.F64 R2, R2 ;  /* 0x0000000200027312 */ /* 0x004e220000201c00 */
[----:B------:R-:W-:Y:S05]  /*15d0*/  BRA `(.L_x_5950) ;  /* 0x0000000c00407947 */ /* 0x000fea0003800000 */
.L_x_5951:
[----:B------:R-:W2:Y:S02]  /*15e0*/  LDG.E.U16 R2, desc[UR36][R4.64] ;  /* 0x0000002404027981 */ /* 0x000ea4000c1e1500 */
[----:B--2---:R-:W0:Y:S01]  /*15f0*/  I2F.F64.S16 R2, R2 ;  /* 0x0000000200027312 */ /* 0x004e220000101c00 */
[----:B------:R-:W-:Y:S05]  /*1600*/  BRA `(.L_x_5950) ;  /* 0x0000000c00347947 */ /* 0x000fea0003800000 */
.L_x_5946:
        /* <DEDUP_REMOVED lines=10> */
.L_x_5954:
[----:B------:R-:W2:Y:S02]  /*16b0*/  LDG.E.U16 R0, desc[UR36][R4.64] ;  /* 0x0000002404007981 */ /* 0x000ea4000c1e1500 */
[----:B--2---:R-:W-:-:S05]  /*16c0*/  HADD2.F32 R0, -RZ, R0.H0_H0 ;  /* 0x20000000ff007230 */ /* 0x004fca0000004100 */
[----:B------:R-:W-:-:S04]  /*16d0*/  FMUL.FTZ R0, R0, 1 ;  /* 0x3f80000000007820 */ /* 0x000fc80000410000 */
[----:B------:R0:W1:Y:S01]  /*16e0*/  F2F.F64.F32 R2, R0 ;  /* 0x0000000000027310 */ /* 0x0000620000201800 */
[----:B------:R-:W-:Y:S05]  /*16f0*/  BRA `(.L_x_5950) ;  /* 0x0000000800f87947 */ /* 0x000fea0003800000 */
.L_x_5953:
        /* <DEDUP_REMOVED lines=10> */
.L_x_5956:
[----:B------:R-:W2:Y:S02]  /*17a0*/  LDG.E.U16 R4, desc[UR36][R4.64] ;  /* 0x0000002404047981 */ /* 0x000ea4000c1e1500 */
[----:B--2---:R-:W-:-:S05]  /*17b0*/  HADD2.F32 R0, -RZ, R4.H0_H0 ;  /* 0x20000004ff007230 */ /* 0x004fca0000004100 */
[----:B------:R-:W-:-:S04]  /*17c0*/  FMUL.FTZ R0, R0, 1 ;  /* 0x3f80000000007820 */ /* 0x000fc80000410000 */
[----:B------:R0:W1:Y:S01]  /*17d0*/  F2F.F64.F32 R2, R0 ;  /* 0x0000000000027310 */ /* 0x0000620000201800 */
[----:B------:R-:W-:Y:S05]  /*17e0*/  BRA `(.L_x_5950) ;  /* 0x0000000800bc7947 */ /* 0x000fea0003800000 */
.L_x_5955:
[----:B------:R0:W5:Y:S01]  /*17f0*/  LDG.E.64 R2, desc[UR36][R4.64] ;  /* 0x0000002404027981 */ /* 0x000162000c1e1b00 */
[----:B------:R-:W-:Y:S05]  /*1800*/  BRA `(.L_x_5950) ;  /* 0x0000000800b47947 */ /* 0x000fea0003800000 */
.L_x_5945:
        /* <DEDUP_REMOVED lines=13> */
.L_x_5959:
[----:B------:R0:W5:Y:S01]  /*18e0*/  LDG.E.64 R2, desc[UR36][R4.64] ;  /* 0x0000002404027981 */ /* 0x000162000c1e1b00 */
[----:B------:R-:W-:Y:S05]  /*18f0*/  BRA `(.L_x_5950) ;  /* 0x0000000800787947 */ /* 0x000fea0003800000 */
.L_x_5958:
        /* <DEDUP_REMOVED lines=24> */
[----:B------:R-:W-:-:S05]  /*1a80*/  LOP3.LUT R3, R3, 0x80000000, R0, 0xf8, !PT ;  /* 0x8000000003037812 */ /* 0x000fca00078ef800 */
[----:B------:R-:W-:-:S06]  /*1a90*/  FMUL.FTZ R3, R3, 1 ;  /* 0x3f80000003037820 */ /* 0x000fcc0000410000 */
[----:B------:R-:W0:Y:S01]  /*1aa0*/  F2F.F64.F32 R2, R3 ;  /* 0x0000000300027310 */ /* 0x000e220000201800 */
[----:B------:R-:W-:Y:S05]  /*1ab0*/  BRA `(.L_x_5950) ;  /* 0x0000000800087947 */ /* 0x000fea0003800000 */
.L_x_5961:
        /* <DEDUP_REMOVED lines=15> */
.L_x_5960:
[----:B------:R-:W2:Y:S02]  /*1bb0*/  LDG.E.U16 R0, desc[UR36][R4.64] ;  /* 0x0000002404007981 */ /* 0x000ea4000c1e1500 */
[----:B--2---:R-:W-:-:S04]  /*1bc0*/  IMAD.U32 R0, R0, 0x10000, RZ ;  /* 0x0001000000007824 */ /* 0x004fc800078e00ff */
[----:B------:R-:W-:-:S04]  /*1bd0*/  FMUL.FTZ R0, R0, 1 ;  /* 0x3f80000000007820 */ /* 0x000fc80000410000 */
[----:B------:R0:W1:Y:S01]  /*1be0*/  F2F.F64.F32 R2, R0 ;  /* 0x0000000000027310 */ /* 0x0000620000201800 */
[----:B------:R-:W-:Y:S05]  /*1bf0*/  BRA `(.L_x_5950) ;  /* 0x0000000400b87947 */ /* 0x000fea0003800000 */
.L_x_5957:
        /* <DEDUP_REMOVED lines=9> */
[----:B--2---:R-:W0:Y:S01]  /*1c90*/  I2F.F64.U16 R2, R2 ;  /* 0x0000000200027312 */ /* 0x004e220000101800 */
[----:B------:R-:W-:Y:S05]  /*1ca0*/  BRA `(.L_x_5950) ;  /* 0x00000004008c7947 */ /* 0x000fea0003800000 */
.L_x_5964:
        /* <DEDUP_REMOVED lines=21> */
.L_x_5968:
[----:B------:R-:W-:Y:S05]  /*1e00*/  BSYNC B1 ;  /* 0x0000000000017941 */ /* 0x000fea0003800000 */
.L_x_5967:
[----:B------:R-:W-:Y:S01]  /*1e10*/  LEA R3, R0, 0x3b800000, 0x17 ;  /* 0x3b80000000037811 */ /* 0x000fe200078eb8ff */
[----:B------:R-:W-:-:S05]  /*1e20*/  IMAD.SHL.U32 R0, R2, 0x100000, RZ ;  /* 0x0010000002007824 */ /* 0x000fca00078e00ff */
[----:B------:R-:W-:-:S07]  /*1e30*/  LOP3.LUT R0, R3, R0, R4, 0xfe, !PT ;  /* 0x0000000003007212 */ /* 0x000fce00078efe04 */
.L_x_5966:
[----:B------:R-:W-:Y:S05]  /*1e40*/  BSYNC B0 ;  /* 0x0000000000007941 */ /* 0x000fea0003800000 */
.L_x_5965:
[----:B------:R-:W-:-:S04]  /*1e50*/  FMUL.FTZ R0, R0, 1 ;  /* 0x3f80000000007820 */ /* 0x000fc80000410000 */
[----:B------:R1:W2:Y:S01]  /*1e60*/  F2F.F64.F32 R2, R0 ;  /* 0x0000000000027310 */ /* 0x0002a20000201800 */
[----:B------:R-:W-:Y:S05]  /*1e70*/  BRA `(.L_x_5950) ;  /* 0x0000000400187947 */ /* 0x000fea0003800000 */
.L_x_5963:
        /* <DEDUP_REMOVED lines=21> */
.L_x_5972:
[----:B------:R-:W-:Y:S05]  /*1fd0*/  BSYNC B1 ;  /* 0x0000000000017941 */ /* 0x000fea0003800000 */
.L_x_5971:
[----:B------:R-:W-:Y:S01]  /*1fe0*/  LEA R3, R0, 0x37800000, 0x17 ;  /* 0x3780000000037811 */ /* 0x000fe200078eb8ff */
[----:B------:R-:W-:-:S05]  /*1ff0*/  IMAD.SHL.U32 R0, R2, 0x200000, RZ ;  /* 0x0020000002007824 */ /* 0x000fca00078e00ff */
[----:B------:R-:W-:-:S07]  /*2000*/  LOP3.LUT R0, R3, R0, R4, 0xfe, !PT ;  /* 0x0000000003007212 */ /* 0x000fce00078efe04 */
.L_x_5970:
[----:B------:R-:W-:Y:S05]  /*2010*/  BSYNC B0 ;  /* 0x0000000000007941 */ /* 0x000fea0003800000 */
.L_x_5969:
[----:B------:R-:W-:-:S04]  /*2020*/  FMUL.FTZ R0, R0, 1 ;  /* 0x3f80000000007820 */ /* 0x000fc80000410000 */
[----:B------:R3:W4:Y:S01]  /*2030*/  F2F.F64.F32 R2, R0 ;  /* 0x0000000000027310 */ /* 0x0007220000201800 */
[----:B------:R-:W-:Y:S05]  /*2040*/  BRA `(.L_x_5950) ;  /* 0x0000000000a47947 */ /* 0x000fea0003800000 */
.L_x_5962:
        /* <DEDUP_REMOVED lines=14> */
.L_x_5976:
[----:B------:R-:W-:Y:S05]  /*2130*/  BSYNC B0 ;  /* 0x0000000000007941 */ /* 0x000fea0003800000 */
.L_x_5975:
[----:B------:R-:W-:-:S04]  /*2140*/  FMUL.FTZ R0, R0, 1 ;  /* 0x3f80000000007820 */ /* 0x000fc80000410000 */
[----:B------:R0:W1:Y:S01]  /*2150*/  F2F.F64.F32 R2, R0 ;  /* 0x0000000000027310 */ /* 0x0000620000201800 */
[----:B------:R-:W-:Y:S05]  /*2160*/  BRA `(.L_x_5950) ;  /* 0x00000000005c7947 */ /* 0x000fea0003800000 */
.L_x_5949:
[----:B------:R-:W-:Y:S01]  /*2170*/  MOV R2, 0x0 ;  /* 0x0000000000027802 */ /* 0x000fe20000000f00 */
[----:B------:R-:W-:Y:S01]  /*2180*/  ULDC.64 UR4, c[0x4][0x128] ;  /* 0x01004a0000047ab9 */ /* 0x000fe20000000a00 */
[----:B------:R-:W-:Y:S01]  /*2190*/  ULDC.64 UR6, c[0x4][0x8] ;  /* 0x0100020000067ab9 */ /* 0x000fe20000000a00 */
[----:B------:R-:W-:Y:S01]  /*21a0*/  IMAD.U32 R4, RZ, RZ, UR4 ;  /* 0x00000004ff047e24 */ /* 0x000fe2000f8e00ff */
[----:B------:R-:W-:Y:S01]  /*21b0*/  MOV R11, UR7 ;  /* 0x00000007000b7c02 */ /* 0x000fe20008000f00 */
[----:B------:R-:W-:Y:S01]  /*21c0*/  IMAD.U32 R5, RZ, RZ, UR5 ;  /* 0x00000005ff057e24 */ /* 0x000fe2000f8e00ff */
[----:B------:R-:W0:Y:S01]  /*21d0*/  LDC.64 R2, c[0x4][R2] ;  /* 0x0100000002027b82 */ /* 0x000e220000000a00 */
[----:B------:R-:W-:Y:S01]  /*21e0*/  ULDC.64 UR4, c[0x4][0x130] ;  /* 0x01004c0000047ab9 */ /* 0x000fe20000000a00 */
[----:B------:R-:W-:Y:S02]  /*21f0*/  IMAD.U32 R10, RZ, RZ, UR6 ;  /* 0x00000006ff0a7e24 */ /* 0x000fe4000f8e00ff */
[----:B------:R-:W-:-:S02]  /*2200*/  IMAD.U32 R6, RZ, RZ, UR4 ;  /* 0x00000004ff067e24 */ /* 0x000fc4000f8e00ff */
[----:B------:R-:W-:Y:S02]  /*2210*/  IMAD.U32 R7, RZ, RZ, UR5 ;  /* 0x00000005ff077e24 */ /* 0x000fe4000f8e00ff */
[----:B------:R-:W-:Y:S02]  /*2220*/  IMAD.MOV.U32 R8, RZ, RZ, 0x4e ;  /* 0x0000004eff087424 */ /* 0x000fe400078e00ff */
[----:B------:R-:W-:Y:S02]  /*2230*/  IMAD.MOV.U32 R12, RZ, RZ, 0x1 ;  /* 0x00000001ff0c7424 */ /* 0x000fe400078e00ff */
[----:B------:R-:W-:-:S07]  /*2240*/  IMAD.MOV.U32 R13, RZ, RZ, RZ ;  /* 0x000000ffff0d7224 */ /* 0x000fce00078e00ff */
[----:B------:R-:W-:-:S07]  /*2250*/  LEPC R20, `(.L_x_5977) ;  /* 0x000000001014794e */ /* 0x000fce0000000000 */
[----:B0-----:R-:W-:Y:S05]  /*2260*/  CALL.ABS.NOINC R2 ;  /* 0x0000000002007343 */ /* 0x001fea0003c00000 */
.L_x_5977:
[----:B------:R-:W-:Y:S01]  /*2270*/  CS2R R2, SRZ ;  /* 0x0000000000027805 */ /* 0x000fe2000001ff00 */
[----:B------:R-:W-:Y:S06]  /*2280*/  BRA `(.L_x_5950) ;  /* 0x0000000000147947 */ /* 0x000fec0003800000 */
.L_x_5974:
[----:B------:R-:W2:Y:S02]  /*2290*/  LDG.E.64 R2, desc[UR36][R4.64] ;  /* 0x0000002404027981 */ /* 0x000ea4000c1e1b00 */
[----:B--2---:R-:W0:Y:S01]  /*22a0*/  I2F.F64.U64 R2, R2 ;  /* 0x0000000200027312 */ /* 0x004e220000301800 */
[----:B------:R-:W-:Y:S05]  /*22b0*/  BRA `(.L_x_5950) ;  /* 0x0000000000087947 */ /* 0x000fea0003800000 */
.L_x_5973:
[----:B------:R-:W2:Y:S02]  /*22c0*/  LDG.E R2, desc[UR36][R4.64] ;  /* 0x0000002404027981 */ /* 0x000ea4000c1e1900 */
[----:B--2---:R-:W0:Y:S02]  /*22d0*/  I2F.F64.U32 R2, R2 ;  /* 0x0000000200027312 */ /* 0x004e240000201800 */
.L_x_5950:
[----:B012-45:R-:W-:Y:S01]  /*22e0*/  DADD R4, R2, 3 ;  /* 0x4008000002047429 */ /* 0x037fe20000000000 */
[----:B------:R-:W-:Y:S01]  /*22f0*/  ULDC.64 UR4, c[0x0][0x420] ;  /* 0x0001080000047ab9 */ /* 0x000fe20000000a00 */
[----:B------:R-:W3:Y:S06]  /*2300*/  LDC.U8 R6, c[0x0][0x448] ;  /* 0x00011200ff067b82 */ /* 0x000eec0000000000 */
[----:B------:R-:W-:Y:S01]  /*2310*/  DSETP.GEU.AND P0, PT, R4, UR4, PT ;  /* 0x0000000404007e2a */ /* 0x000fe2000bf0e000 */
[----:B------:R-:W-:-:S05]  /*2320*/  ULDC.64 UR4, c[0x0][0x420] ;  /* 0x0001080000047ab9 */ /* 0x000fca0000000a00 */
[----:B------:R-:W-:Y:S02]  /*2330*/  FSEL R4, R4, UR4, P0 ;  /* 0x0000000404047c08 */ /* 0x000fe40008000000 */
[----:B------:R-:W-:Y:S01]  /*2340*/  FSEL R5, R5, UR5, P0 ;  /* 0x0000000505057c08 */ /* 0x000fe20008000000 */
[----:B------:R-:W-:-:S05]  /*2350*/  ULDC.64 UR4, c[0x0][0x438] ;  /* 0x00010e0000047ab9 */ /* 0x000fca0000000a00 */
[----:B------:R-:W-:Y:S01]  /*2360*/  DSETP.GT.AND P0, PT, R4, UR4, PT ;  /* 0x0000000404007e2a */ /* 0x000fe2000bf04000 */
[----:B------:R-:W-:Y:S01]  /*2370*/  UMOV UR4, 0x60000000 ;  /* 0x6000000000047882 */ /* 0x000fe20000000000 */
[----:B------:R-:W-:Y:S01]  /*2380*/  UMOV UR5, 0x3fc55555 ;  /* 0x3fc5555500057882 */ /* 0x000fe20000000000 */
[----:B---3--:R-:W-:-:S11]  /*2390*/  PRMT R0, R6, 0x9910, RZ ;  /* 0x0000991006007816 */ /* 0x008fd600000000ff */
[----:B------:R-:W0:Y:S08]  /*23a0*/  @P0 LDC R4, c[0x0][0x438] ;  /* 0x00010e00ff040b82 */ /* 0x000e300000000800 */
[----:B------:R-:W0:Y:S01]  /*23b0*/  @P0 LDC R5, c[0x0][0x43c] ;  /* 0x00010f00ff050b82 */ /* 0x000e220000000800 */
[----:B------:R-:W-:Y:S01]  /*23c0*/  ISETP.GT.AND P0, PT, R0, 0x9, PT ;  /* 0x000000090000780c */ /* 0x000fe20003f04270 */
[----:B0-----:R-:W-:-:S08]  /*23d0*/  DMUL R4, R2, R4 ;  /* 0x0000000402047228 */ /* 0x001fd00000000000 */
[----:B------:R-:W-:-:S04]  /*23e0*/  DMUL R4, R4, UR4 ;  /* 0x0000000404047c28 */ /* 0x000fc80008000000 */
[----:B------:R-:W-:Y:S07]  /*23f0*/  @P0 BRA `(.L_x_5978) ;  /* 0x0000000400300947 */ /* 0x000fee0003800000 */
        /* <DEDUP_REMOVED lines=11> */
.L_x_5981:
[----:B------:R-:W0:Y:S02]  /*24b0*/  F2I.S64.F64.TRUNC R4, R4 ;  /* 0x0000000400047311 */ /* 0x000e24000030d900 */
[----:B0-----:R-:W-:-:S05]  /*24c0*/  IMAD.MOV.U32 R3, RZ, RZ, R4 ;  /* 0x000000ffff037224 */ /* 0x001fca00078e0004 */
[----:B------:R3:W-:Y:S01]  /*24d0*/  STG.E.U8 desc[UR36][R16.64], R3 ;  /* 0x0000000310007986 */ /* 0x0007e2000c101124 */
[----:B------:R-:W-:Y:S05]  /*24e0*/  BRA `(.L_x_5983) ;  /* 0x0000000c00f87947 */ /* 0x000fea0003800000 */
.L_x_5980:
        /* <DEDUP_REMOVED lines=9> */
.L_x_5985:
[----:B------:R-:W0:Y:S02]  /*2580*/  F2I.F64.TRUNC R5, R4 ;  /* 0x0000000400057311 */ /* 0x000e24000030d100 */
[----:B0-----:R1:W-:Y:S01]  /*2590*/  STG.E desc[UR36][R16.64], R5 ;  /* 0x0000000510007986 */ /* 0x0013e2000c101924 */
[----:B------:R-:W-:Y:S05]  /*25a0*/  BRA `(.L_x_5983) ;  /* 0x0000000c00c87947 */ /* 0x000fea0003800000 */
.L_x_5984:
[----:B------:R-:W0:Y:S02]  /*25b0*/  F2I.F64.TRUNC R5, R4 ;  /* 0x0000000400057311 */ /* 0x000e24000030d100 */
[----:B0-----:R2:W-:Y:S01]  /*25c0*/  STG.E.U16 desc[UR36][R16.64], R5 ;  /* 0x0000000510007986 */ /* 0x0015e2000c101524 */
[----:B------:R-:W-:Y:S05]  /*25d0*/  BRA `(.L_x_5983) ;  /* 0x0000000c00bc7947 */ /* 0x000fea0003800000 */
.L_x_5979:
        /* <DEDUP_REMOVED lines=13> */
.L_x_5987:
        /* <DEDUP_REMOVED lines=8> */
.L_x_5986:
        /* <DEDUP_REMOVED lines=14> */
.L_x_5989:
        /* <DEDUP_REMOVED lines=9> */
.L_x_5988:
[----:B------:R0:W-:Y:S01]  /*28a0*/  STG.E.64 desc[UR36][R16.64], R4 ;  /* 0x0000000410007986 */ /* 0x0001e2000c101b24 */
[----:B------:R-:W-:Y:S05]  /*28b0*/  BRA `(.L_x_5983) ;  /* 0x0000000c00047947 */ /* 0x000fea0003800000 */
.L_x_5978:
        /* <DEDUP_REMOVED lines=12> */
.L_x_5992:
[----:B------:R-:W-:-:S05]  /*2980*/  CS2R R6, SRZ ;  /* 0x0000000000067805 */ /* 0x000fca000001ff00 */
[----:B------:R0:W-:Y:S01]  /*2990*/  STG.E.128 desc[UR36][R16.64], R4 ;  /* 0x0000000410007986 */ /* 0x0001e2000c101d24 */
[----:B------:R-:W-:Y:S05]  /*29a0*/  BRA `(.L_x_5983) ;  /* 0x0000000800c87947 */ /* 0x000fea0003800000 */
.L_x_5991:
        /* <DEDUP_REMOVED lines=25> */
.L_x_5996:
[----:B------:R-:W-:Y:S05]  /*2b40*/  BSYNC B0 ;  /* 0x0000000000007941 */ /* 0x000fea0003800000 */
.L_x_5995:
[----:B------:R-:W-:-:S05]  /*2b50*/  LOP3.LUT R3, R0, R3, RZ, 0xfc, !PT ;  /* 0x0000000300037212 */ /* 0x000fca00078efcff */
[----:B------:R0:W-:Y:S01]  /*2b60*/  STG.E.U8 desc[UR36][R16.64], R3 ;  /* 0x0000000310007986 */ /* 0x0001e2000c101124 */
[----:B------:R-:W-:Y:S05]  /*2b70*/  BRA `(.L_x_5983) ;  /* 0x0000000800547947 */ /* 0x000fea0003800000 */
.L_x_5994:
        /* <DEDUP_REMOVED lines=17> */
.L_x_5998:
[----:B------:R-:W-:Y:S01]  /*2c90*/  IMAD.MOV.U32 R0, RZ, RZ, 0x7f ;  /* 0x0000007fff007424 */ /* 0x000fe200078e00ff */
[----:B------:R-:W-:-:S04]  /*2ca0*/  ISETP.GT.U32.AND P0, PT, R2, 0x7f800000, PT ;  /* 0x7f8000000200780c */ /* 0x000fc80003f04070 */
[----:B------:R-:W-:-:S09]  /*2cb0*/  SEL R0, R0, 0x7c, P0 ;  /* 0x0000007c00007807 */ /* 0x000fd20000000000 */
.L_x_5999:
[----:B------:R-:W-:Y:S05]  /*2cc0*/  BSYNC B0 ;  /* 0x0000000000007941 */ /* 0x000fea0003800000 */
.L_x_5997:
[----:B------:R-:W-:-:S04]  /*2cd0*/  LOP3.LUT R2, R3, 0x80000000, RZ, 0xc0, !PT ;  /* 0x8000000003027812 */ /* 0x000fc800078ec0ff */
[----:B------:R-:W-:-:S04]  /*2ce0*/  SHF.R.U32.HI R3, RZ, 0x18, R2 ;  /* 0x00000018ff037819 */ /* 0x000fc80000011602 */
[----:B------:R-:W-:-:S05]  /*2cf0*/  LOP3.LUT R3, R0, R3, RZ, 0xfc, !PT ;  /* 0x0000000300037212 */ /* 0x000fca00078efcff */
[----:B------:R0:W-:Y:S01]  /*2d00*/  STG.E.U8 desc[UR36][R16.64], R3 ;  /* 0x0000000310007986 */ /* 0x0001e2000c101124 */
[----:B------:R-:W-:Y:S05]  /*2d10*/  BRA `(.L_x_5983) ;  /* 0x0000000400ec7947 */ /* 0x000fea0003800000 */
.L_x_5993:
        /* <DEDUP_REMOVED lines=8> */
.L_x_5990:
        /* <DEDUP_REMOVED lines=11> */
.L_x_6002:
        /* <DEDUP_REMOVED lines=21> */
.L_x_6005:
[----:B------:R-:W-:-:S04]  /*2fa0*/  LOP3.LUT R2, R3, 0x80000000, RZ, 0xc0, !PT ;  /* 0x8000000003027812 */ /* 0x000fc800078ec0ff */
[----:B------:R-:W-:-:S04]  /*2fb0*/  SHF.R.U32.HI R3, RZ, 0x18, R2 ;  /* 0x00000018ff037819 */ /* 0x000fc80000011602 */
[----:B------:R-:W-:-:S04]  /*2fc0*/  LOP3.LUT R0, R0, R3, RZ, 0xfc, !PT ;  /* 0x0000000300007212 */ /* 0x000fc800078efcff */
[----:B------:R-:W-:-:S07]  /*2fd0*/  PRMT R8, R0, 0x7610, R8 ;  /* 0x0000761000087816 */ /* 0x000fce0000000008 */
.L_x_6004:
[----:B------:R-:W-:Y:S05]  /*2fe0*/  BSYNC B0 ;  /* 0x0000000000007941 */ /* 0x000fea0003800000 */
.L_x_6003:
[----:B------:R0:W-:Y:S01]  /*2ff0*/  STG.E.U8 desc[UR36][R16.64], R8 ;  /* 0x0000000810007986 */ /* 0x0001e2000c101124 */
[----:B------:R-:W-:Y:S05]  /*3000*/  BRA `(.L_x_5983) ;  /* 0x0000000400307947 */ /* 0x000fea0003800000 */
.L_x_6001:
        /* <DEDUP_REMOVED lines=21> */
.L_x_6008:
[----:B------:R-:W-:-:S04]  /*3160*/  LOP3.LUT R2, R3, 0x80000000, RZ, 0xc0, !PT ;  /* 0x8000000003027812 */ /* 0x000fc800078ec0ff */
[----:B------:R-:W-:-:S04]  /*3170*/  SHF.R.U32.HI R3, RZ, 0x18, R2 ;  /* 0x00000018ff037819 */ /* 0x000fc80000011602 */
[----:B------:R-:W-:-:S04]  /*3180*/  LOP3.LUT R0, R0, R3, RZ, 0xfc, !PT ;  /* 0x0000000300007212 */ /* 0x000fc800078efcff */
[----:B------:R-:W-:-:S07]  /*3190*/  PRMT R8, R0, 0x7610, R8 ;  /* 0x0000761000087816 */ /* 0x000fce0000000008 */
.L_x_6007:
[----:B------:R-:W-:Y:S05]  /*31a0*/  BSYNC B0 ;  /* 0x0000000000007941 */ /* 0x000fea0003800000 */
.L_x_6006:
[----:B------:R0:W-:Y:S01]  /*31b0*/  STG.E.U8 desc[UR36][R16.64], R8 ;  /* 0x0000000810007986 */ /* 0x0001e2000c101124 */
[----:B------:R-:W-:Y:S05]  /*31c0*/  BRA `(.L_x_5983) ;  /* 0x0000000000c07947 */ /* 0x000fea0003800000 */
.L_x_6000:
        /* <DEDUP_REMOVED lines=26> */
.L_x_5982:
[----:B------:R-:W-:Y:S01]  /*3370*/  MOV R2, 0x0 ;  /* 0x0000000000027802 */ /* 0x000fe20000000f00 */
[----:B------:R-:W-:Y:S01]  /*3380*/  ULDC.64 UR4, c[0x4][0x128] ;  /* 0x01004a0000047ab9 */ /* 0x000fe20000000a00 */
[----:B------:R-:W-:Y:S01]  /*3390*/  ULDC.64 UR6, c[0x4][0x130] ;  /* 0x01004c0000067ab9 */ /* 0x000fe20000000a00 */
[----:B------:R-:W-:Y:S01]  /*33a0*/  IMAD.U32 R4, RZ, RZ, UR4 ;  /* 0x00000004ff047e24 */ /* 0x000fe2000f8e00ff */
[----:B------:R-:W-:Y:S01]  /*33b0*/  MOV R5, UR5 ;  /* 0x0000000500057c02 */ /* 0x000fe20008000f00 */
        /* <DEDUP_REMOVED lines=11> */
.L_x_6011:
[----:B------:R-:W-:Y:S05]  /*3470*/  BRA `(.L_x_5983) ;  /* 0x0000000000147947 */ /* 0x000fea0003800000 */
.L_x_6010:
[----:B------:R-:W0:Y:S02]  /*3480*/  F2I.U64.F64.TRUNC R4, R4 ;  /* 0x0000000400047311 */ /* 0x000e24000030d800 */
[----:B0-----:R0:W-:Y:S01]  /*3490*/  STG.E.64 desc[UR36][R16.64], R4 ;  /* 0x0000000410007986 */ /* 0x0011e2000c101b24 */
[----:B------:R-:W-:Y:S05]  /*34a0*/  BRA `(.L_x_5983) ;  /* 0x0000000000087947 */ /* 0x000fea0003800000 */
.L_x_6009:
[----:B------:R-:W0:Y:S02]  /*34b0*/  F2I.U32.F64.TRUNC R5, R4 ;  /* 0x0000000400057311 */ /* 0x000e24000030d000 */
[----:B0-----:R0:W-:Y:S02]  /*34c0*/  STG.E desc[UR36][R16.64], R5 ;  /* 0x0000000510007986 */ /* 0x0011e4000c101924 */
.L_x_5983:
[----:B------:R-:W-:-:S04]  /*34d0*/  IMAD R18, R23, 0x200, R18 ;  /* 0x0000020017127824 */ /* 0x000fc800078e0212 */
[----:B------:R-:W-:-:S07]  /*34e0*/  VIADD R19, R18, 0x80 ;  /* 0x0000008012137836 */ /* 0x000fce0000000000 */
.L_x_5943:
[----:B------:R-:W-:Y:S05]  /*34f0*/  BSYNC B6 ;  /* 0x0000000000067941 */ /* 0x000fea0003800000 */
.L_x_5942:
        /* <DEDUP_REMOVED lines=307> */
.L_x_6014:
        /* <DEDUP_REMOVED lines=21> */
.L_x_6018:
[----:B------:R-:W2:Y:S02]  /*4980*/  LDG.E.U8 R2, desc[UR36][R4.64] ;  /* 0x0000002404027981 */ /* 0x000ea4000c1e1100 */
[----:B--2---:R-:W0:Y:S01]  /*4990*/  I2F.F64.U16 R2, R2 ;  /* 0x0000000200027312 */ /* 0x004e220000101800 */
[----:B------:R-:W-:Y:S05]  /*49a0*/  BRA `(.L_x_6020) ;  /* 0x0000000c00707947 */ /* 0x000fea0003800000 */
.L_x_6017:
        /* <DEDUP_REMOVED lines=9> */
.L_x_6022:
[----:B------:R-:W2:Y:S02]  /*4a40*/  LDG.E R2, desc[UR36][R4.64] ;  /* 0x0000002404027981 */ /* 0x000ea4000c1e1900 */
[----:B--2---:R-:W0:Y:S01]  /*4a50*/  I2F.F64 R2, R2 ;  /* 0x0000000200027312 */ /* 0x004e220000201c00 */
[----:B------:R-:W-:Y:S05]  /*4a60*/  BRA `(.L_x_6020) ;  /* 0x0000000c00407947 */ /* 0x000fea0003800000 */
.L_x_6021:
[----:B------:R-:W2:Y:S02]  /*4a70*/  LDG.E.U16 R2, desc[UR36][R4.64] ;  /* 0x0000002404027981 */ /* 0x000ea4000c1e1500 */
[----:B--2---:R-:W0:Y:S01]  /*4a80*/  I2F.F64.S16 R2, R2 ;  /* 0x0000000200027312 */ /* 0x004e220000101c00 */
[----:B------:R-:W-:Y:S05]  /*4a90*/  BRA `(.L_x_6020) ;  /* 0x0000000c00347947 */ /* 0x000fea0003800000 */
.L_x_6016:
        /* <DEDUP_REMOVED lines=10> */
.L_x_6024:
[----:B------:R-:W2:Y:S02]  /*4b40*/  LDG.E.U16 R0, desc[UR36][R4.64] ;  /* 0x0000002404007981 */ /* 0x000ea4000c1e1500 */
[----:B--2---:R-:W-:-:S05]  /*4b50*/  HADD2.F32 R0, -RZ, R0.H0_H0 ;  /* 0x20000000ff007230 */ /* 0x004fca0000004100 */
[----:B------:R-:W-:-:S04]  /*4b60*/  FMUL.FTZ R0, R0, 1 ;  /* 0x3f80000000007820 */ /* 0x000fc80000410000 */
[----:B------:R0:W1:Y:S01]  /*4b70*/  F2F.F64.F32 R2, R0 ;  /* 0x0000000000027310 */ /* 0x0000620000201800 */
[----:B------:R-:W-:Y:S05]  /*4b80*/  BRA `(.L_x_6020) ;  /* 0x0000000800f87947 */ /* 0x000fea0003800000 */
.L_x_6023:
        /* <DEDUP_REMOVED lines=10> */
.L_x_6026:
[----:B------:R-:W2:Y:S02]  /*4c30*/  LDG.E.U16 R4, desc[UR36][R4.64] ;  /* 0x0000002404047981 */ /* 0x000ea4000c1e1500 */
[----:B--2---:R-:W-:-:S05]  /*4c40*/  HADD2.F32 R0, -RZ, R4.H0_H0 ;  /* 0x20000004ff007230 */ /* 0x004fca0000004100 */
[----:B------:R-:W-:-:S04]  /*4c50*/  FMUL.FTZ R0, R0, 1 ;  /* 0x3f80000000007820 */ /* 0x000fc80000410000 */
[----:B------:R0:W1:Y:S01]  /*4c60*/  F2F.F64.F32 R2, R0 ;  /* 0x0000000000027310 */ /* 0x0000620000201800 */
[----:B------:R-:W-:Y:S05]  /*4c70*/  BRA `(.L_x_6020) ;  /* 0x0000000800bc7947 */ /* 0x000fea0003800000 */
.L_x_6025:
[----:B------:R0:W5:Y:S01]  /*4c80*/  LDG.E.64 R2, desc[UR36][R4.64] ;  /* 0x0000002404027981 */ /* 0x000162000c1e1b00 */
[----:B------:R-:W-:Y:S05]  /*4c90*/  BRA `(.L_x_6020) ;  /* 0x0000000800b47947 */ /* 0x000fea0003800000 */
.L_x_6015:
        /* <DEDUP_REMOVED lines=13> */
.L_x_6029:
[----:B------:R0:W5:Y:S01]  /*4d70*/  LDG.E.64 R2, desc[UR36][R4.64] ;  /* 0x0000002404027981 */ /* 0x000162000c1e1b00 */
[----:B------:R-:W-:Y:S05]  /*4d80*/  BRA `(.L_x_6020) ;  /* 0x0000000800787947 */ /* 0x000fea0003800000 */
.L_x_6028:
        /* <DEDUP_REMOVED lines=11> */
[----:B------:R-:W-:-:S04]  /*4e40*/  IADD3 R6, R2, 0x1000000, RZ ;  /* 0x0100000002067810 */ /* 0x000fc80007ffe0ff */
        /* <DEDUP_REMOVED lines=16> */
.L_x_6031:
        /* <DEDUP_REMOVED lines=15> */
.L_x_6030:
[----:B------:R-:W2:Y:S02]  /*5040*/  LDG.E.U16 R0, desc[UR36][R4.64] ;  /* 0x0000002404007981 */ /* 0x000ea4000c1e1500 */
[----:B--2---:R-:W-:-:S04]  /*5050*/  IMAD.U32 R0, R0, 0x10000, RZ ;  /* 0x0001000000007824 */ /* 0x004fc800078e00ff */
[----:B------:R-:W-:-:S04]  /*5060*/  FMUL.FTZ R0, R0, 1 ;  /* 0x3f80000000007820 */ /* 0x000fc80000410000 */
[----:B------:R0:W1:Y:S01]  /*5070*/  F2F.F64.F32 R2, R0 ;  /* 0x0000000000027310 */ /* 0x0000620000201800 */
[----:B------:R-:W-:Y:S05]  /*5080*/  BRA `(.L_x_6020) ;  /* 0x0000000400b87947 */ /* 0x000fea0003800000 */
.L_x_6027:
        /* <DEDUP_REMOVED lines=11> */
.L_x_6034:
        /* <DEDUP_REMOVED lines=21> */
.L_x_6038:
[----:B------:R-:W-:Y:S05]  /*5290*/  BSYNC B1 ;  /* 0x0000000000017941 */ /* 0x000fea0003800000 */
.L_x_6037:
[----:B------:R-:W-:Y:S01]  /*52a0*/  LEA R3, R0, 0x3b800000, 0x17 ;  /* 0x3b80000000037811 */ /* 0x000fe200078eb8ff */
[----:B------:R-:W-:-:S05]  /*52b0*/  IMAD.SHL.U32 R0, R2, 0x100000, RZ ;  /* 0x0010000002007824 */ /* 0x000fca00078e00ff */
[----:B------:R-:W-:-:S07]  /*52c0*/  LOP3.LUT R0, R3, R0, R4, 0xfe, !PT ;  /* 0x0000000003007212 */ /* 0x000fce00078efe04 */
.L_x_6036:
[----:B------:R-:W-:Y:S05]  /*52d0*/  BSYNC B0 ;  /* 0x0000000000007941 */ /* 0x000fea0003800000 */
.L_x_6035:
[----:B------:R-:W-:-:S04]  /*52e0*/  FMUL.FTZ R0, R0, 1 ;  /* 0x3f80000000007820 */ /* 0x000fc80000410000 */
[----:B------:R1:W2:Y:S01]  /*52f0*/  F2F.F64.F32 R2, R0 ;  /* 0x0000000000027310 */ /* 0x0002a20000201800 */
[----:B------:R-:W-:Y:S05]  /*5300*/  BRA `(.L_x_6020) ;  /* 0x0000000400187947 */ /* 0x000fea0003800000 */
.L_x_6033:
        /* <DEDUP_REMOVED lines=21> */
.L_x_6042:
[----:B------:R-:W-:Y:S05]  /*5460*/  BSYNC B1 ;  /* 0x0000000000017941 */ /* 0x000fea0003800000 */
.L_x_6041:
[----:B------:R-:W-:Y:S01]  /*5470*/  LEA R3, R0, 0x37800000, 0x17 ;  /* 0x3780000000037811 */ /* 0x000fe200078eb8ff */
[----:B------:R-:W-:-:S05]  /*5480*/  IMAD.SHL.U32 R0, R2, 0x200000, RZ ;  /* 0x0020000002007824 */ /* 0x000fca00078e00ff */
[----:B------:R-:W-:-:S07]  /*5490*/  LOP3.LUT R0, R3, R0, R4, 0xfe, !PT ;  /* 0x0000000003007212 */ /* 0x000fce00078efe04 */
.L_x_6040:
[----:B------:R-:W-:Y:S05]  /*54a0*/  BSYNC B0 ;  /* 0x0000000000007941 */ /* 0x000fea0003800000 */
.L_x_6039:
[----:B------:R-:W-:-:S04]  /*54b0*/  FMUL.FTZ R0, R0, 1 ;  /* 0x3f80000000007820 */ /* 0x000fc80000410000 */
[----:B------:R3:W4:Y:S01]  /*54c0*/  F2F.F64.F32 R2, R0 ;  /* 0x0000000000027310 */ /* 0x0007220000201800 */
[----:B------:R-:W-:Y:S05]  /*54d0*/  BRA `(.L_x_6020) ;  /* 0x0000000000a47947 */ /* 0x000fea0003800000 */
.L_x_6032:
        /* <DEDUP_REMOVED lines=8> */
[----:B------:R-:W-:Y:S02]  /*5560*/  MOV R0, 0x400000 ;  /* 0x0040000000007802 */ /* 0x000fe40000000f00 */
[----:B--2---:R-:W-:-:S13]  /*5570*/  ISETP.NE.AND P0, PT, R4, RZ, PT ;  /* 0x000000ff0400720c */ /* 0x004fda0003f05270 */
[----:B------:R-:W-:Y:S05]  /*5580*/  @!P0 BRA `(.L_x_6046) ;  /* 0x00000000000c8947 */ /* 0x000fea0003800000 */
[----:B------:R-:W-:-:S13]  /*5590*/  ISETP.NE.AND P0, PT, R4, 0xff, PT ;  /* 0x000000ff0400780c */ /* 0x000fda0003f05270 */
[----:B------:R-:W-:Y:S02]  /*55a0*/  @!P0 IMAD.MOV.U32 R0, RZ, RZ, 0x7f800001 ;  /* 0x7f800001ff008424 */ /* 0x000fe400078e00ff */
[----:B------:R-:W-:-:S07]  /*55b0*/  @P0 IMAD.SHL.U32 R0, R4, 0x800000, RZ ;  /* 0x0080000004000824 */ /* 0x000fce00078e00ff */
.L_x_6046:
[----:B------:R-:W-:Y:S05]  /*55c0*/  BSYNC B0 ;  /* 0x0000000000007941 */ /* 0x000fea0003800000 */
.L_x_6045:
[----:B------:R-:W-:-:S04]  /*55d0*/  FMUL.FTZ R0, R0, 1 ;  /* 0x3f80000000007820 */ /* 0x000fc80000410000 */
[----:B------:R0:W1:Y:S01]  /*55e0*/  F2F.F64.F32 R2, R0 ;  /* 0x0000000000027310 */ /* 0x0000620000201800 */
[----:B------:R-:W-:Y:S05]  /*55f0*/  BRA `(.L_x_6020) ;  /* 0x00000000005c7947 */ /* 0x000fea0003800000 */
.L_x_6019:
        /* <DEDUP_REMOVED lines=16> */
.L_x_6047:
[----:B------:R-:W-:Y:S01]  /*5700*/  CS2R R2, SRZ ;  /* 0x0000000000027805 */ /* 0x000fe2000001ff00 */
[----:B------:R-:W-:Y:S06]  /*5710*/  BRA `(.L_x_6020) ;  /* 0x0000000000147947 */ /* 0x000fec0003800000 */
.L_x_6044:
[----:B------:R-:W2:Y:S02]  /*5720*/  LDG.E.64 R2, desc[UR36][R4.64] ;  /* 0x0000002404027981 */ /* 0x000ea4000c1e1b00 */
[----:B--2---:R-:W0:Y:S01]  /*5730*/  I2F.F64.U64 R2, R2 ;  /* 0x0000000200027312 */ /* 0x004e220000301800 */
[----:B------:R-:W-:Y:S05]  /*5740*/  BRA `(.L_x_6020) ;  /* 0x0000000000087947 */ /* 0x000fea0003800000 */
.L_x_6043:
[----:B------:R-:W2:Y:S02]  /*5750*/  LDG.E R2, desc[UR36][R4.64] ;  /* 0x0000002404027981 */ /* 0x000ea4000c1e1900 */
[----:B--2---:R-:W0:Y:S02]  /*5760*/  I2F.F64.U32 R2, R2 ;  /* 0x0000000200027312 */ /* 0x004e240000201800 */
.L_x_6020:
        /* <DEDUP_REMOVED lines=29> */
.L_x_6051:
[----:B------:R-:W0:Y:S02]  /*5940*/  F2I.S64.F64.TRUNC R4, R4 ;  /* 0x0000000400047311 */ /* 0x000e24000030d900 */
[----:B0-----:R-:W-:-:S05]  /*5950*/  IMAD.MOV.U32 R3, RZ, RZ, R4 ;  /* 0x000000ffff037224 */ /* 0x001fca00078e0004 */
[----:B------:R0:W-:Y:S01]  /*5960*/  STG.E.U8 desc[UR36][R16.64], R3 ;  /* 0x0000000310007986 */ /* 0x0001e2000c101124 */
[----:B------:R-:W-:Y:S05]  /*5970*/  BRA `(.L_x_6053) ;  /* 0x0000000c00f87947 */ /* 0x000fea0003800000 */
.L_x_6050:
        /* <DEDUP_REMOVED lines=9> */
.L_x_6055:
[----:B------:R-:W0:Y:S02]  /*5a10*/  F2I.F64.TRUNC R5, R4 ;  /* 0x0000000400057311 */ /* 0x000e24000030d100 */
[----:B0-----:R0:W-:Y:S01]  /*5a20*/  STG.E desc[UR36][R16.64], R5 ;  /* 0x0000000510007986 */ /* 0x0011e2000c101924 */
[----:B------:R-:W-:Y:S05]  /*5a30*/  BRA `(.L_x_6053) ;  /* 0x0000000c00c87947 */ /* 0x000fea0003800000 */
.L_x_6054:
[----:B------:R-:W0:Y:S02]  /*5a40*/  F2I.F64.TRUNC R5, R4 ;  /* 0x0000000400057311 */ /* 0x000e24000030d100 */
[----:B0-----:R0:W-:Y:S01]  /*5a50*/  STG.E.U16 desc[UR36][R16.64], R5 ;  /* 0x0000000510007986 */ /* 0x0011e2000c101524 */
[----:B------:R-:W-:Y:S05]  /*5a60*/  BRA `(.L_x_6053) ;  /* 0x0000000c00bc7947 */ /* 0x000fea0003800000 */
.L_x_6049:
        /* <DEDUP_REMOVED lines=13> */
.L_x_6057:
        /* <DEDUP_REMOVED lines=8> */
.L_x_6056:
        /* <DEDUP_REMOVED lines=14> */
.L_x_6059:
        /* <DEDUP_REMOVED lines=9> */
.L_x_6058:
[----:B------:R0:W-:Y:S01]  /*5d30*/  STG.E.64 desc[UR36][R16.64], R4 ;  /* 0x0000000410007986 */ /* 0x0001e2000c101b24 */
[----:B------:R-:W-:Y:S05]  /*5d40*/  BRA `(.L_x_6053) ;  /* 0x0000000c00047947 */ /* 0x000fea0003800000 */
.L_x_6048:
        /* <DEDUP_REMOVED lines=12> */
.L_x_6062:
[----:B------:R-:W-:-:S05]  /*5e10*/  CS2R R6, SRZ ;  /* 0x0000000000067805 */ /* 0x000fca000001ff00 */
[----:B------:R0:W-:Y:S01]  /*5e20*/  STG.E.128 desc[UR36][R16.64], R4 ;  /* 0x0000000410007986 */ /* 0x0001e2000c101d24 */
[----:B------:R-:W-:Y:S05]  /*5e30*/  BRA `(.L_x_6053) ;  /* 0x0000000800c87947 */ /* 0x000fea0003800000 */
.L_x_6061:
        /* <DEDUP_REMOVED lines=25> */
.L_x_6066:
[----:B------:R-:W-:Y:S05]  /*5fd0*/  BSYNC B0 ;  /* 0x0000000000007941 */ /* 0x000fea0003800000 */
.L_x_6065:
[----:B------:R-:W-:-:S05]  /*5fe0*/  LOP3.LUT R3, R0, R3, RZ, 0xfc, !PT ;  /* 0x0000000300037212 */ /* 0x000fca00078efcff */
[----:B------:R0:W-:Y:S01]  /*5ff0*/  STG.E.U8 desc[UR36][R16.64], R3 ;  /* 0x0000000310007986 */ /* 0x0001e2000c101124 */
[----:B------:R-:W-:Y:S05]  /*6000*/  BRA `(.L_x_6053) ;  /* 0x0000000800547947 */ /* 0x000fea0003800000 */
.L_x_6064:
        /* <DEDUP_REMOVED lines=17> */
.L_x_6068:
[----:B------:R-:W-:Y:S02]  /*6120*/  ISETP.GT.U32.AND P0, PT, R2, 0x7f800000, PT ;  /* 0x7f8000000200780c */ /* 0x000fe40003f04070 */
[----:B------:R-:W-:-:S04]  /*6130*/  MOV R0, 0x7f ;  /* 0x0000007f00007802 */ /* 0x000fc80000000f00 */
[----:B------:R-:W-:-:S07]  /*6140*/  SEL R0, R0, 0x7c, P0 ;  /* 0x0000007c00007807 */ /* 0x000fce0000000000 */
.L_x_6069:
[----:B------:R-:W-:Y:S05]  /*6150*/  BSYNC B0 ;  /* 0x0000000000007941 */ /* 0x000fea0003800000 */
.L_x_6067:
[----:B------:R-:W-:-:S04]  /*6160*/  LOP3.LUT R2, R3, 0x80000000, RZ, 0xc0, !PT ;  /* 0x8000000003027812 */ /* 0x000fc800078ec0ff */
[----:B------:R-:W-:-:S04]  /*6170*/  SHF.R.U32.HI R3, RZ, 0x18, R2 ;  /* 0x00000018ff037819 */ /* 0x000fc80000011602 */
[----:B------:R-:W-:-:S05]  /*6180*/  LOP3.LUT R3, R0, R3, RZ, 0xfc, !PT ;  /* 0x0000000300037212 */ /* 0x000fca00078efcff */
[----:B------:R0:W-:Y:S01]  /*6190*/  STG.E.U8 desc[UR36][R16.64], R3 ;  /* 0x0000000310007986 */ /* 0x0001e2000c101124 */
[----:B------:R-:W-:Y:S05]  /*61a0*/  BRA `(.L_x_6053) ;  /* 0x0000000400ec7947 */ /* 0x000fea0003800000 */
.L_x_6063:
        /* <DEDUP_REMOVED lines=8> */
.L_x_6060:
        /* <DEDUP_REMOVED lines=11> */
.L_x_6072:
        /* <DEDUP_REMOVED lines=21> */
.L_x_6075:
[----:B------:R-:W-:-:S04]  /*6430*/  LOP3.LUT R2, R3, 0x80000000, RZ, 0xc0, !PT ;  /* 0x8000000003027812 */ /* 0x000fc800078ec0ff */
[----:B------:R-:W-:-:S04]  /*6440*/  SHF.R.U32.HI R3, RZ, 0x18, R2 ;  /* 0x00000018ff037819 */ /* 0x000fc80000011602 */
[----:B------:R-:W-:-:S04]  /*6450*/  LOP3.LUT R0, R0, R3, RZ, 0xfc, !PT ;  /* 0x0000000300007212 */ /* 0x000fc800078efcff */
[----:B------:R-:W-:-:S07]  /*6460*/  PRMT R8, R0, 0x7610, R8 ;  /* 0x0000761000087816 */ /* 0x000fce0000000008 */
.L_x_6074:
[----:B------:R-:W-:Y:S05]  /*6470*/  BSYNC B0 ;  /* 0x0000000000007941 */ /* 0x000fea0003800000 */
.L_x_6073:
[----:B------:R3:W-:Y:S01]  /*6480*/  STG.E.U8 desc[UR36][R16.64], R8 ;  /* 0x0000000810007986 */ /* 0x0007e2000c101124 */
[----:B------:R-:W-:Y:S05]  /*6490*/  BRA `(.L_x_6053) ;  /* 0x0000000400307947 */ /* 0x000fea0003800000 */
.L_x_6071:
        /* <DEDUP_REMOVED lines=21> */
.L_x_6078:
[----:B------:R-:W-:-:S04]  /*65f0*/  LOP3.LUT R2, R3, 0x80000000, RZ, 0xc0, !PT ;  /* 0x8000000003027812 */ /* 0x000fc800078ec0ff */
[----:B------:R-:W-:-:S04]  /*6600*/  SHF.R.U32.HI R3, RZ, 0x18, R2 ;  /* 0x00000018ff037819 */ /* 0x000fc80000011602 */
[----:B------:R-:W-:-:S04]  /*6610*/  LOP3.LUT R0, R0, R3, RZ, 0xfc, !PT ;  /* 0x0000000300007212 */ /* 0x000fc800078efcff */
[----:B------:R-:W-:-:S07]  /*6620*/  PRMT R8, R0, 0x7610, R8 ;  /* 0x0000761000087816 */ /* 0x000fce0000000008 */
.L_x_6077:
[----:B------:R-:W-:Y:S05]  /*6630*/  BSYNC B0 ;  /* 0x0000000000007941 */ /* 0x000fea0003800000 */
.L_x_6076:
[----:B------:R0:W-:Y:S01]  /*6640*/  STG.E.U8 desc[UR36][R16.64], R8 ;  /* 0x0000000810007986 */ /* 0x0001e2000c101124 */
[----:B------:R-:W-:Y:S05]  /*6650*/  BRA `(.L_x_6053) ;  /* 0x0000000000c07947 */ /* 0x000fea0003800000 */
.L_x_6070:
        /* <DEDUP_REMOVED lines=26> */
.L_x_6052:
        /* <DEDUP_REMOVED lines=16> */
.L_x_6081:
[----:B------:R-:W-:Y:S05]  /*6900*/  BRA `(.L_x_6053) ;  /* 0x0000000000147947 */ /* 0x000fea0003800000 */
.L_x_6080:
[----:B------:R-:W0:Y:S02]  /*6910*/  F2I.U64.F64.TRUNC R4, R4 ;  /* 0x0000000400047311 */ /* 0x000e24000030d800 */
[----:B0-----:R2:W-:Y:S01]  /*6920*/  STG.E.64 desc[UR36][R16.64], R4 ;  /* 0x0000000410007986 */ /* 0x0015e2000c101b24 */
[----:B------:R-:W-:Y:S05]  /*6930*/  BRA `(.L_x_6053) ;  /* 0x0000000000087947 */ /* 0x000fea0003800000 */
.L_x_6079:
[----:B------:R-:W0:Y:S02]  /*6940*/  F2I.U32.F64.TRUNC R5, R4 ;  /* 0x0000000400057311 */ /* 0x000e24000030d000 */
[----:B0-----:R0:W-:Y:S02]  /*6950*/  STG.E desc[UR36][R16.64], R5 ;  /* 0x0000000510007986 */ /* 0x0011e4000c101924 */
.L_x_6053:
[----:B------:R-:W-:-:S07]  /*6960*/  VIADD R19, R19, 0x80 ;  /* 0x0000008013137836 */ /* 0x000fce0000000000 */
.L_x_6013:
[----:B------:R-:W-:Y:S05]  /*6970*/  BSYNC B6 ;  /* 0x0000000000067941 */ /* 0x000fea0003800000 */
.L_x_6012:
[----:B------:R-:W-:Y:S01]  /*6980*/  ULDC UR4, c[0x0][0x210] ;  /* 0x0000840000047ab9 */ /* 0x000fe20000000800 */
[----:B------:R-:W-:Y:S01]  /*6990*/  BSSY B6, `(.L_x_6082) ;  /* 0x0000346000067945 */ /* 0x000fe20003800000 */
[----:B------:R-:W-:-:S13]  /*69a0*/  ISETP.GE.AND P0, PT, R19, UR4, PT ;  /* 0x0000000413007c0c */ /* 0x000fda000bf06270 */
[----:B------:R-:W-:Y:S05]  /*69b0*/  @P0 BRA `(.L_x_6083) ;  /* 0x00000034000c0947 */ /* 0x000fea0003800000 */
[----:B0-----:R-:W0:Y:S01]  /*69c0*/  LDC R6, c[0x0][0x218] ;  /* 0x00008600ff067b82 */ /* 0x001e220000000800 */
[----:B------:R-:W-:Y:S01]  /*69d0*/  HFMA2.MMA R0, -RZ, RZ, 0, 0 ;  /* 0x00000000ff007435 */ /* 0x000fe200000001ff */
        /* <DEDUP_REMOVED lines=295> */
[----:B------:R-:W-:-:S04]  /*7c50*/  SHF.R.U32.HI R2, RZ, UR5, R2 ;  /* 0x00000005ff027c19 */ /* 0x000fc80008011602 */
[----:B------:R-:W-:-:S05]  /*7c60*/  IADD3 R3, -R2, RZ, RZ ;  /* 0x000000ff02037210 */ /* 0x000fca0007ffe1ff */
[----:B------:R-:W-:Y:S01]  /*7c70*/  IMAD R5, R3, UR4, R5 ;  /* 0x0000000403057c24 */ /* 0x000fe2000f8e0205 */
[----:B------:R-:W-:-:S03]  /*7c80*/  ULDC.64 UR4, c[0x0][0x408] ;  /* 0x0001020000047ab9 */ /* 0x000fc60000000a00 */
[C---:B------:R-:W-:Y:S02]  /*7c90*/  IMAD R16, R5.reuse, UR4, R16 ;  /* 0x0000000405107c24 */ /* 0x040fe4000f8e0210 */
[----:B------:R-:W-:-:S07]  /*7ca0*/  IMAD R0, R5, UR5, R0 ;  /* 0x0000000505007c24 */ /* 0x000fce000f8e0200 */
.L_x_6084:
        /* <DEDUP_REMOVED lines=21> */
.L_x_6088:
[----:B------:R-:W2:Y:S02]  /*7e00*/  LDG.E.U8 R2, desc[UR36][R4.64] ;  /* 0x0000002404027981 */ /* 0x000ea4000c1e1100 */
[----:B--2---:R-:W0:Y:S01]  /*7e10*/  I2F.F64.U16 R2, R2 ;  /* 0x0000000200027312 */ /* 0x004e220000101800 */
[----:B------:R-:W-:Y:S05]  /*7e20*/  BRA `(.L_x_6090) ;  /* 0x0000000c00707947 */ /* 0x000fea0003800000 */
.L_x_6087:
        /* <DEDUP_REMOVED lines=9> */
.L_x_6092:
[----:B------:R-:W2:Y:S02]  /*7ec0*/  LDG.E R2, desc[UR36][R4.64] ;  /* 0x0000002404027981 */ /* 0x000ea4000c1e1900 */
[----:B--2---:R-:W0:Y:S01]  /*7ed0*/  I2F.F64 R2, R2 ;  /* 0x0000000200027312 */ /* 0x004e220000201c00 */
[----:B------:R-:W-:Y:S05]  /*7ee0*/  BRA `(.L_x_6090) ;  /* 0x0000000c00407947 */ /* 0x000fea0003800000 */
.L_x_6091:
[----:B------:R-:W2:Y:S02]  /*7ef0*/  LDG.E.U16 R2, desc[UR36][R4.64] ;  /* 0x0000002404027981 */ /* 0x000ea4000c1e1500 */
[----:B--2---:R-:W0:Y:S01]  /*7f00*/  I2F.F64.S16 R2, R2 ;  /* 0x0000000200027312 */ /* 0x004e220000101c00 */
[----:B------:R-:W-:Y:S05]  /*7f10*/  BRA `(.L_x_6090) ;  /* 0x0000000c00347947 */ /* 0x000fea0003800000 */
.L_x_6086:
        /* <DEDUP_REMOVED lines=10> */
.L_x_6094:
[----:B------:R-:W2:Y:S02]  /*7fc0*/  LDG.E.U16 R0, desc[UR36][R4.64] ;  /* 0x0000002404007981 */ /* 0x000ea4000c1e1500 */
[----:B--2---:R-:W-:-:S05]  /*7fd0*/  HADD2.F32 R0, -RZ, R0.H0_H0 ;  /* 0x20000000ff007230 */ /* 0x004fca0000004100 */
[----:B------:R-:W-:-:S04]  /*7fe0*/  FMUL.FTZ R0, R0, 1 ;  /* 0x3f80000000007820 */ /* 0x000fc80000410000 */
[----:B------:R0:W1:Y:S01]  /*7ff0*/  F2F.F64.F32 R2, R0 ;  /* 0x0000000000027310 */ /* 0x0000620000201800 */
[----:B------:R-:W-:Y:S05]  /*8000*/  BRA `(.L_x_6090) ;  /* 0x0000000800f87947 */ /* 0x000fea0003800000 */
.L_x_6093:
        /* <DEDUP_REMOVED lines=10> */
.L_x_6096:
[----:B------:R-:W2:Y:S02]  /*80b0*/  LDG.E.U16 R4, desc[UR36][R4.64] ;  /* 0x0000002404047981 */ /* 0x000ea4000c1e1500 */
[----:B--2---:R-:W-:-:S05]  /*80c0*/  HADD2.F32 R0, -RZ, R4.H0_H0 ;  /* 0x20000004ff007230 */ /* 0x004fca0000004100 */
[----:B------:R-:W-:-:S04]  /*80d0*/  FMUL.FTZ R0, R0, 1 ;  /* 0x3f80000000007820 */ /* 0x000fc80000410000 */
[----:B------:R0:W1:Y:S01]  /*80e0*/  F2F.F64.F32 R2, R0 ;  /* 0x0000000000027310 */ /* 0x0000620000201800 */
[----:B------:R-:W-:Y:S05]  /*80f0*/  BRA `(.L_x_6090) ;  /* 0x0000000800bc7947 */ /* 0x000fea0003800000 */
.L_x_6095:
[----:B------:R0:W5:Y:S01]  /*8100*/  LDG.E.64 R2, desc[UR36][R4.64] ;  /* 0x0000002404027981 */ /* 0x000162000c1e1b00 */
[----:B------:R-:W-:Y:S05]  /*8110*/  BRA `(.L_x_6090) ;  /* 0x0000000800b47947 */ /* 0x000fea0003800000 */
.L_x_6085:
        /* <DEDUP_REMOVED lines=13> */
.L_x_6099:
[----:B------:R0:W5:Y:S01]  /*81f0*/  LDG.E.64 R2, desc[UR36][R4.64] ;  /* 0x0000002404027981 */ /* 0x000162000c1e1b00 */
[----:B------:R-:W-:Y:S05]  /*8200*/  BRA `(.L_x_6090) ;  /* 0x0000000800787947 */ /* 0x000fea0003800000 */
.L_x_6098:
        /* <DEDUP_REMOVED lines=28> */
.L_x_6101:
        /* <DEDUP_REMOVED lines=15> */
.L_x_6100:
[----:B------:R-:W2:Y:S02]  /*84c0*/  LDG.E.U16 R0, desc[UR36][R4.64] ;  /* 0x0000002404007981 */ /* 0x000ea4000c1e1500 */
[----:B--2---:R-:W-:-:S04]  /*84d0*/  IMAD.U32 R0, R0, 0x10000, RZ ;  /* 0x0001000000007824 */ /* 0x004fc800078e00ff */
[----:B------:R-:W-:-:S04]  /*84e0*/  FMUL.FTZ R0, R0, 1 ;  /* 0x3f80000000007820 */ /* 0x000fc80000410000 */
[----:B------:R0:W1:Y:S01]  /*84f0*/  F2F.F64.F32 R2, R0 ;  /* 0x0000000000027310 */ /* 0x0000620000201800 */
[----:B------:R-:W-:Y:S05]  /*8500*/  BRA `(.L_x_6090) ;  /* 0x0000000400b87947 */ /* 0x000fea0003800000 */
.L_x_6097:
        /* <DEDUP_REMOVED lines=11> */
.L_x_6104:
        /* <DEDUP_REMOVED lines=21> */
.L_x_6108:
[----:B------:R-:W-:Y:S05]  /*8710*/  BSYNC B1 ;  /* 0x0000000000017941 */ /* 0x000fea0003800000 */
.L_x_6107:
[----:B------:R-:W-:Y:S01]  /*8720*/  LEA R3, R0, 0x3b800000, 0x17 ;  /* 0x3b80000000037811 */ /* 0x000fe200078eb8ff */
[----:B------:R-:W-:-:S05]  /*8730*/  IMAD.SHL.U32 R0, R2, 0x100000, RZ ;  /* 0x0010000002007824 */ /* 0x000fca00078e00ff */
[----:B------:R-:W-:-:S07]  /*8740*/  LOP3.LUT R0, R3, R0, R4, 0xfe, !PT ;  /* 0x0000000003007212 */ /* 0x000fce00078efe04 */
.L_x_6106:
[----:B------:R-:W-:Y:S05]  /*8750*/  BSYNC B0 ;  /* 0x0000000000007941 */ /* 0x000fea0003800000 */
.L_x_6105:
[----:B------:R-:W-:-:S04]  /*8760*/  FMUL.FTZ R0, R0, 1 ;  /* 0x3f80000000007820 */ /* 0x000fc80000410000 */
[----:B------:R1:W2:Y:S01]  /*8770*/  F2F.F64.F32 R2, R0 ;  /* 0x0000000000027310 */ /* 0x0002a20000201800 */
[----:B------:R-:W-:Y:S05]  /*8780*/  BRA `(.L_x_6090) ;  /* 0x0000000400187947 */ /* 0x000fea0003800000 */
.L_x_6103:
        /* <DEDUP_REMOVED lines=21> */
.L_x_6112:
[----:B------:R-:W-:Y:S05]  /*88e0*/  BSYNC B1 ;  /* 0x0000000000017941 */ /* 0x000fea0003800000 */
.L_x_6111:
[----:B------:R-:W-:Y:S01]  /*88f0*/  LEA R3, R0, 0x37800000, 0x17 ;  /* 0x3780000000037811 */ /* 0x000fe200078eb8ff */
[----:B------:R-:W-:-:S05]  /*8900*/  IMAD.SHL.U32 R0, R2, 0x200000, RZ ;  /* 0x0020000002007824 */ /* 0x000fca00078e00ff */
[----:B------:R-:W-:-:S07]  /*8910*/  LOP3.LUT R0, R3, R0, R4, 0xfe, !PT ;  /* 0x0000000003007212 */ /* 0x000fce00078efe04 */
.L_x_6110:
[----:B------:R-:W-:Y:S05]  /*8920*/  BSYNC B0 ;  /* 0x0000000000007941 */ /* 0x000fea0003800000 */
.L_x_6109:
[----:B------:R-:W-:-:S04]  /*8930*/  FMUL.FTZ R0, R0, 1 ;  /* 0x3f80000000007820 */ /* 0x000fc80000410000 */
[----:B------:R3:W4:Y:S01]  /*8940*/  F2F.F64.F32 R2, R0 ;  /* 0x0000000000027310 */ /* 0x0007220000201800 */
[----:B------:R-:W-:Y:S05]  /*8950*/  BRA `(.L_x_6090) ;  /* 0x0000000000a47947 */ /* 0x000fea0003800000 */
.L_x_6102:
        /* <DEDUP_REMOVED lines=14> */
.L_x_6116:
[----:B------:R-:W-:Y:S05]  /*8a40*/  BSYNC B0 ;  /* 0x0000000000007941 */ /* 0x000fea0003800000 */
.L_x_6115:
[----:B------:R-:W-:-:S04]  /*8a50*/  FMUL.FTZ R0, R0, 1 ;  /* 0x3f80000000007820 */ /* 0x000fc80000410000 */
[----:B------:R0:W1:Y:S01]  /*8a60*/  F2F.F64.F32 R2, R0 ;  /* 0x0000000000027310 */ /* 0x0000620000201800 */
[----:B------:R-:W-:Y:S05]  /*8a70*/  BRA `(.L_x_6090) ;  /* 0x00000000005c7947 */ /* 0x000fea0003800000 */
.L_x_6089:
[----:B------:R-:W-:Y:S01]  /*8a80*/  MOV R2, 0x0 ;  /* 0x0000000000027802 */ /* 0x000fe20000000f00 */
[----:B------:R-:W-:Y:S01]  /*8a90*/  ULDC.64 UR4, c[0x4][0x128] ;  /* 0x01004a0000047ab9 */ /* 0x000fe20000000a00 */
[----:B------:R-:W-:Y:S01]  /*8aa0*/  ULDC.64 UR6, c[0x4][0x8] ;  /* 0x0100020000067ab9 */ /* 0x000fe20000000a00 */
[----:B------:R-:W-:Y:S01]  /*8ab0*/  IMAD.U32 R4, RZ, RZ, UR4 ;  /* 0x00000004ff047e24 */ /* 0x000fe2000f8e00ff */
[----:B------:R-:W-:Y:S01]  /*8ac0*/  HFMA2.MMA R12, -RZ, RZ, 0, 5.9604644775390625e-08 ;  /* 0x00000001ff0c7435 */ /* 0x000fe200000001ff */
        /* <DEDUP_REMOVED lines=10> */
[----:B0-----:R-:W-:Y:S05]  /*8b70*/  CALL.ABS.NOINC R2 ;  /* 0x0000000002007343 */ /* 0x001fea0003c00000 */
.L_x_6117:
[----:B------:R-:W-:Y:S01]  /*8b80*/  CS2R R2, SRZ ;  /* 0x0000000000027805 */ /* 0x000fe2000001ff00 */
[----:B------:R-:W-:Y:S06]  /*8b90*/  BRA `(.L_x_6090) ;  /* 0x0000000000147947 */ /* 0x000fec0003800000 */
.L_x_6114:
[----:B------:R-:W2:Y:S02]  /*8ba0*/  LDG.E.64 R2, desc[UR36][R4.64] ;  /* 0x0000002404027981 */ /* 0x000ea4000c1e1b00 */
[----:B--2---:R-:W0:Y:S01]  /*8bb0*/  I2F.F64.U64 R2, R2 ;  /* 0x0000000200027312 */ /* 0x004e220000301800 */
[----:B------:R-:W-:Y:S05]  /*8bc0*/  BRA `(.L_x_6090) ;  /* 0x0000000000087947 */ /* 0x000fea0003800000 */
.L_x_6113:
[----:B------:R-:W2:Y:S02]  /*8bd0*/  LDG.E R2, desc[UR36][R4.64] ;  /* 0x0000002404027981 */ /* 0x000ea4000c1e1900 */
[----:B--2---:R-:W0:Y:S02]  /*8be0*/  I2F.F64.U32 R2, R2 ;  /* 0x0000000200027312 */ /* 0x004e240000201800 */
.L_x_6090:
        /* <DEDUP_REMOVED lines=29> */
.L_x_6121:
[----:B------:R-:W0:Y:S02]  /*8dc0*/  F2I.S64.F64.TRUNC R4, R4 ;  /* 0x0000000400047311 */ /* 0x000e24000030d900 */
[----:B0-----:R-:W-:-:S05]  /*8dd0*/  IMAD.MOV.U32 R3, RZ, RZ, R4 ;  /* 0x000000ffff037224 */ /* 0x001fca00078e0004 */
[----:B------:R3:W-:Y:S01]  /*8de0*/  STG.E.U8 desc[UR36][R16.64], R3 ;  /* 0x0000000310007986 */ /* 0x0007e2000c101124 */
[----:B------:R-:W-:Y:S05]  /*8df0*/  BRA `(.L_x_6123) ;  /* 0x0000000c00f87947 */ /* 0x000fea0003800000 */
.L_x_6120:
        /* <DEDUP_REMOVED lines=9> */
.L_x_6125:
[----:B------:R-:W0:Y:S02]  /*8e90*/  F2I.F64.TRUNC R5, R4 ;  /* 0x0000000400057311 */ /* 0x000e24000030d100 */
[----:B0-----:R2:W-:Y:S01]  /*8ea0*/  STG.E desc[UR36][R16.64], R5 ;  /* 0x0000000510007986 */ /* 0x0015e2000c101924 */
[----:B------:R-:W-:Y:S05]  /*8eb0*/  BRA `(.L_x_6123) ;  /* 0x0000000c00c87947 */ /* 0x000fea0003800000 */
.L_x_6124:
[----:B------:R-:W0:Y:S02]  /*8ec0*/  F2I.F64.TRUNC R5, R4 ;  /* 0x0000000400057311 */ /* 0x000e24000030d100 */
[----:B0-----:R0:W-:Y:S01]  /*8ed0*/  STG.E.U16 desc[UR36][R16.64], R5 ;  /* 0x0000000510007986 */ /* 0x0011e2000c101524 */
[----:B------:R-:W-:Y:S05]  /*8ee0*/  BRA `(.L_x_6123) ;  /* 0x0000000c00bc7947 */ /* 0x000fea0003800000 */
.L_x_6119:
        /* <DEDUP_REMOVED lines=13> */
.L_x_6127:
        /* <DEDUP_REMOVED lines=8> */
.L_x_6126:
        /* <DEDUP_REMOVED lines=14> */
.L_x_6129:
        /* <DEDUP_REMOVED lines=9> */
.L_x_6128:
[----:B------:R0:W-:Y:S01]  /*91b0*/  STG.E.64 desc[UR36][R16.64], R4 ;  /* 0x0000000410007986 */ /* 0x0001e2000c101b24 */
[----:B------:R-:W-:Y:S05]  /*91c0*/  BRA `(.L_x_6123) ;  /* 0x0000000c00047947 */ /* 0x000fea0003800000 */
.L_x_6118:
        /* <DEDUP_REMOVED lines=12> */
.L_x_6132:
[----:B------:R-:W-:-:S05]  /*9290*/  CS2R R6, SRZ ;  /* 0x0000000000067805 */ /* 0x000fca000001ff00 */
[----:B------:R0:W-:Y:S01]  /*92a0*/  STG.E.128 desc[UR36][R16.64], R4 ;  /* 0x0000000410007986 */ /* 0x0001e2000c101d24 */
[----:B------:R-:W-:Y:S05]  /*92b0*/  BRA `(.L_x_6123) ;  /* 0x0000000800c87947 */ /* 0x000fea0003800000 */
.L_x_6131:
        /* <DEDUP_REMOVED lines=25> */
.L_x_6136:
[----:B------:R-:W-:Y:S05]  /*9450*/  BSYNC B0 ;  /* 0x0000000000007941 */ /* 0x000fea0003800000 */
.L_x_6135:
[----:B------:R-:W-:-:S05]  /*9460*/  LOP3.LUT R3, R0, R3, RZ, 0xfc, !PT ;  /* 0x0000000300037212 */ /* 0x000fca00078efcff */
[----:B------:R0:W-:Y:S01]  /*9470*/  STG.E.U8 desc[UR36][R16.64], R3 ;  /* 0x0000000310007986 */ /* 0x0001e2000c101124 */
[----:B------:R-:W-:Y:S05]  /*9480*/  BRA `(.L_x_6123) ;  /* 0x0000000800547947 */ /* 0x000fea0003800000 */
.L_x_6134:
        /* <DEDUP_REMOVED lines=17> */
.L_x_6138:
[----:B------:R-:W-:Y:S01]  /*95a0*/  IMAD.MOV.U32 R0, RZ, RZ, 0x7f ;  /* 0x0000007fff007424 */ /* 0x000fe200078e00ff */
[----:B------:R-:W-:-:S04]  /*95b0*/  ISETP.GT.U32.AND P0, PT, R2, 0x7f800000, PT ;  /* 0x7f8000000200780c */ /* 0x000fc80003f04070 */
[----:B------:R-:W-:-:S09]  /*95c0*/  SEL R0, R0, 0x7c, P0 ;  /* 0x0000007c00007807 */ /* 0x000fd20000000000 */
.L_x_6139:
[----:B------:R-:W-:Y:S05]  /*95d0*/  BSYNC B0 ;  /* 0x0000000000007941 */ /* 0x000fea0003800000 */
.L_x_6137:
[----:B------:R-:W-:-:S04]  /*95e0*/  LOP3.LUT R2, R3, 0x80000000, RZ, 0xc0, !PT ;  /* 0x8000000003027812 */ /* 0x000fc800078ec0ff */
[----:B------:R-:W-:-:S04]  /*95f0*/  SHF.R.U32.HI R3, RZ, 0x18, R2 ;  /* 0x00000018ff037819 */ /* 0x000fc80000011602 */
[----:B------:R-:W-:-:S05]  /*9600*/  LOP3.LUT R3, R0, R3, RZ, 0xfc, !PT ;  /* 0x0000000300037212 */ /* 0x000fca00078efcff */
[----:B------:R0:W-:Y:S01]  /*9610*/  STG.E.U8 desc[UR36][R16.64], R3 ;  /* 0x0000000310007986 */ /* 0x0001e2000c101124 */
[----:B------:R-:W-:Y:S05]  /*9620*/  BRA `(.L_x_6123) ;  /* 0x0000000400ec7947 */ /* 0x000fea0003800000 */
.L_x_6133:
        /* <DEDUP_REMOVED lines=8> */
.L_x_6130:
        /* <DEDUP_REMOVED lines=11> */
.L_x_6142:
        /* <DEDUP_REMOVED lines=21> */
.L_x_6145:
[----:B------:R-:W-:-:S04]  /*98b0*/  LOP3.LUT R2, R3, 0x80000000, RZ, 0xc0, !PT ;  /* 0x8000000003027812 */ /* 0x000fc800078ec0ff */
[----:B------:R-:W-:-:S04]  /*98c0*/  SHF.R.U32.HI R3, RZ, 0x18, R2 ;  /* 0x00000018ff037819 */ /* 0x000fc80000011602 */
[----:B------:R-:W-:-:S04]  /*98d0*/  LOP3.LUT R0, R0, R3, RZ, 0xfc, !PT ;  /* 0x0000000300007212 */ /* 0x000fc800078efcff */
[----:B------:R-:W-:-:S07]  /*98e0*/  PRMT R8, R0, 0x7610, R8 ;  /* 0x0000761000087816 */ /* 0x000fce0000000008 */
.L_x_6144:
[----:B------:R-:W-:Y:S05]  /*98f0*/  BSYNC B0 ;  /* 0x0000000000007941 */ /* 0x000fea0003800000 */
.L_x_6143:
[----:B------:R0:W-:Y:S01]  /*9900*/  STG.E.U8 desc[UR36][R16.64], R8 ;  /* 0x0000000810007986 */ /* 0x0001e2000c101124 */
[----:B------:R-:W-:Y:S05]  /*9910*/  BRA `(.L_x_6123) ;  /* 0x0000000400307947 */ /* 0x000fea0003800000 */
.L_x_6141:
        /* <DEDUP_REMOVED lines=21> */
.L_x_6148:
[----:B------:R-:W-:-:S04]  /*9a70*/  LOP3.LUT R2, R3, 0x80000000, RZ, 0xc0, !PT ;  /* 0x8000000003027812 */ /* 0x000fc800078ec0ff */
[----:B------:R-:W-:-:S04]  /*9a80*/  SHF.R.U32.HI R3, RZ, 0x18, R2 ;  /* 0x00000018ff037819 */ /* 0x000fc80000011602 */
[----:B------:R-:W-:-:S04]  /*9a90*/  LOP3.LUT R0, R0, R3, RZ, 0xfc, !PT ;  /* 0x0000000300007212 */ /* 0x000fc800078efcff */
[----:B------:R-:W-:-:S07]  /*9aa0*/  PRMT R8, R0, 0x7610, R8 ;  /* 0x0000761000087816 */ /* 0x000fce0000000008 */
.L_x_6147:
[----:B------:R-:W-:Y:S05]  /*9ab0*/  BSYNC B0 ;  /* 0x0000000000007941 */ /* 0x000fea0003800000 */
.L_x_6146:
[----:B------:R0:W-:Y:S01]  /*9ac0*/  STG.E.U8 desc[UR36][R16.64], R8 ;  /* 0x0000000810007986 */ /* 0x0001e2000c101124 */
[----:B------:R-:W-:Y:S05]  /*9ad0*/  BRA `(.L_x_6123) ;  /* 0x0000000000c07947 */ /* 0x000fea0003800000 */
.L_x_6140:
        /* <DEDUP_REMOVED lines=26> */
.L_x_6122:
[----:B------:R-:W-:Y:S01]  /*9c80*/  MOV R0, 0x0 ;  /* 0x0000000000007802 */ /* 0x000fe20000000f00 */
[----:B------:R-:W-:Y:S01]  /*9c90*/  ULDC.64 UR4, c[0x4][0x128] ;  /* 0x01004a0000047ab9 */ /* 0x000fe20000000a00 */
[----:B------:R-:W-:Y:S01]  /*9ca0*/  ULDC.64 UR6, c[0x4][0x10] ;  /* 0x0100040000067ab9 */ /* 0x000fe20000000a00 */
[----:B------:R-:W-:Y:S01]  /*9cb0*/  IMAD.U32 R4, RZ, RZ, UR4 ;  /* 0x00000004ff047e24 */ /* 0x000fe2000f8e00ff */
[----:B------:R0:W1:Y:S01]  /*9cc0*/  LDC.64 R2, c[0x4][R0] ;  /* 0x0100000000027b82 */ /* 0x0000620000000a00 */
[----:B------:R-:W-:Y:S01]  /*9cd0*/  IMAD.U32 R5, RZ, RZ, UR5 ;  /* 0x00000005ff057e24 */ /* 0x000fe2000f8e00ff */
[----:B------:R-:W-:Y:S01]  /*9ce0*/  ULDC.64 UR4, c[0x4][0x130] ;  /* 0x01004c0000047ab9 */ /* 0x000fe20000000a00 */
[----:B------:R-:W-:Y:S01]  /*9cf0*/  IMAD.U32 R10, RZ, RZ, UR6 ;  /* 0x00000006ff0a7e24 */ /* 0x000fe2000f8e00ff */
[----:B------:R-:W-:Y:S01]  /*9d00*/  MOV R7, UR5 ;  /* 0x0000000500077c02 */ /* 0x000fe20008000f00 */
[----:B------:R-:W-:Y:S02]  /*9d10*/  IMAD.U32 R6, RZ, RZ, UR4 ;  /* 0x00000004ff067e24 */ /* 0x000fe4000f8e00ff */
[----:B------:R-:W-:-:S02]  /*9d20*/  IMAD.U32 R11, RZ, RZ, UR7 ;  /* 0x00000007ff0b7e24 */ /* 0x000fc4000f8e00ff */
[----:B------:R-:W-:Y:S02]  /*9d30*/  IMAD.MOV.U32 R8, RZ, RZ, 0x65 ;  /* 0x00000065ff087424 */ /* 0x000fe400078e00ff */
[----:B------:R-:W-:Y:S02]  /*9d40*/  IMAD.MOV.U32 R12, RZ, RZ, 0x1 ;  /* 0x00000001ff0c7424 */ /* 0x000fe400078e00ff */
[----:B0-----:R-:W-:-:S07]  /*9d50*/  IMAD.MOV.U32 R13, RZ, RZ, RZ ;  /* 0x000000ffff0d7224 */ /* 0x001fce00078e00ff */
[----:B------:R-:W-:-:S07]  /*9d60*/  LEPC R20, `(.L_x_6151) ;  /* 0x000000001014794e */ /* 0x000fce0000000000 */
[----:B-1----:R-:W-:Y:S05]  /*9d70*/  CALL.ABS.NOINC R2 ;  /* 0x0000000002007343 */ /* 0x002fea0003c00000 */
.L_x_6151:
[----:B------:R-:W-:Y:S05]  /*9d80*/  BRA `(.L_x_6123) ;  /* 0x0000000000147947 */ /* 0x000fea0003800000 */
.L_x_6150:
[----:B------:R-:W0:Y:S02]  /*9d90*/  F2I.U64.F64.TRUNC R4, R4 ;  /* 0x0000000400047311 */ /* 0x000e24000030d800 */
[----:B0-----:R0:W-:Y:S01]  /*9da0*/  STG.E.64 desc[UR36][R16.64], R4 ;  /* 0x0000000410007986 */ /* 0x0011e2000c101b24 */
[----:B------:R-:W-:Y:S05]  /*9db0*/  BRA `(.L_x_6123) ;  /* 0x0000000000087947 */ /* 0x000fea0003800000 */
.L_x_6149:
[----:B------:R-:W0:Y:S02]  /*9dc0*/  F2I.U32.F64.TRUNC R5, R4 ;  /* 0x0000000400057311 */ /* 0x000e24000030d000 */
[----:B0-----:R0:W-:Y:S02]  /*9dd0*/  STG.E desc[UR36][R16.64], R5 ;  /* 0x0000000510007986 */ /* 0x0011e4000c101924 */
.L_x_6123:
[----:B------:R-:W-:-:S07]  /*9de0*/  VIADD R19, R19, 0x80 ;  /* 0x0000008013137836 */ /* 0x000fce0000000000 */
.L_x_6083:
[----:B------:R-:W-:Y:S05]  /*9df0*/  BSYNC B6 ;  /* 0x0000000000067941 */ /* 0x000fea0003800000 */
.L_x_6082:
        /* <DEDUP_REMOVED lines=306> */
.L_x_6152:
        /* <DEDUP_REMOVED lines=19> */
[----:B--2---:R-:W3:Y:S01]  /*b250*/  I2F.F64.S16 R2, R2 ;  /* 0x0000000200027312 */ /* 0x004ee20000101c00 */
[----:B------:R-:W-:Y:S05]  /*b260*/  BRA `(.L_x_6158) ;  /* 0x0000000c007c7947 */ /* 0x000fea0003800000 */
.L_x_6156:
[----:B------:R-:W2:Y:S02]  /*b270*/  LDG.E.U8 R2, desc[UR36][R4.64] ;  /* 0x0000002404027981 */ /* 0x000ea4000c1e1100 */
[----:B--2---:R-:W4:Y:S01]  /*b280*/  I2F.F64.U16 R2, R2 ;  /* 0x0000000200027312 */ /* 0x004f220000101800 */
[----:B------:R-:W-:Y:S05]  /*b290*/  BRA `(.L_x_6158) ;  /* 0x0000000c00707947 */ /* 0x000fea0003800000 */
.L_x_6155:
[----:B------:R-:W-:-:S13]  /*b2a0*/  ISETP.NE.AND P0, PT, R2, 0x2, PT ;  /* 0x000000020200780c */ /* 0x000fda0003f05270 */
[----:B------:R-:W-:Y:S05]  /*b2b0*/  @!P0 BRA `(.L_x_6159) ;  /* 0x0000000000288947 */ /* 0x000fea0003800000 */
[----:B------:R-:W-:-:S13]  /*b2c0*/  ISETP.NE.AND P0, PT, R2, 0x3, PT ;  /* 0x000000030200780c */ /* 0x000fda0003f05270 */
[----:B------:R-:W-:Y:S05]  /*b2d0*/  @!P0 BRA `(.L_x_6160) ;  /* 0x0000000000148947 */ /* 0x000fea0003800000 */
[----:B------:R-:W-:-:S13]  /*b2e0*/  ISETP.NE.AND P0, PT, R2, 0x4, PT ;  /* 0x000000040200780c */ /* 0x000fda0003f05270 */
[----:B------:R-:W-:Y:S05]  /*b2f0*/  @P0 BRA `(.L_x_6157) ;  /* 0x0000000800fc0947 */ /* 0x000fea0003800000 */
[----:B------:R-:W2:Y:S02]  /*b300*/  LDG.E.64 R2, desc[UR36][R4.64] ;  /* 0x0000002404027981 */ /* 0x000ea4000c1e1b00 */
[----:B--2---:R-:W1:Y:S01]  /*b310*/  I2F.F64.S64 R2, R2 ;  /* 0x0000000200027312 */ /* 0x004e620000301c00 */
[----:B------:R-:W-:Y:S05]  /*b320*/  BRA `(.L_x_6158) ;  /* 0x0000000c004c7947 */ /* 0x000fea0003800000 */
.L_x_6160:
[----:B------:R-:W2:Y:S02]  /*b330*/  LDG.E R2, desc[UR36][R4.64] ;  /* 0x0000002404027981 */ /* 0x000ea4000c1e1900 */
[----:B--2---:R-:W2:Y:S01]  /*b340*/  I2F.F64 R2, R2 ;  /* 0x0000000200027312 */ /* 0x004ea20000201c00 */
[----:B------:R-:W-:Y:S05]  /*b350*/  BRA `(.L_x_6158) ;  /* 0x0000000c00407947 */ /* 0x000fea0003800000 */
.L_x_6159:
[----:B------:R-:W2:Y:S02]  /*b360*/  LDG.E.U16 R2, desc[UR36][R4.64] ;  /* 0x0000002404027981 */ /* 0x000ea4000c1e1500 */
[----:B--2---:R-:W0:Y:S01]  /*b370*/  I2F.F64.S16 R2, R2 ;  /* 0x0000000200027312 */ /* 0x004e220000101c00 */
[----:B------:R-:W-:Y:S05]  /*b380*/  BRA `(.L_x_6158) ;  /* 0x0000000c00347947 */ /* 0x000fea0003800000 */
.L_x_6154:
        /* <DEDUP_REMOVED lines=10> */
.L_x_6162:
[----:B------:R-:W2:Y:S02]  /*b430*/  LDG.E.U16 R0, desc[UR36][R4.64] ;  /* 0x0000002404007981 */ /* 0x000ea4000c1e1500 */
[----:B--2---:R-:W-:-:S05]  /*b440*/  HADD2.F32 R0, -RZ, R0.H0_H0 ;  /* 0x20000000ff007230 */ /* 0x004fca0000004100 */
[----:B------:R-:W-:-:S04]  /*b450*/  FMUL.FTZ R0, R0, 1 ;  /* 0x3f80000000007820 */ /* 0x000fc80000410000 */
[----:B------:R0:W1:Y:S01]  /*b460*/  F2F.F64.F32 R2, R0 ;  /* 0x0000000000027310 */ /* 0x0000620000201800 */
[----:B------:R-:W-:Y:S05]  /*b470*/  BRA `(.L_x_6158) ;  /* 0x0000000800f87947 */ /* 0x000fea0003800000 */
.L_x_6161:
        /* <DEDUP_REMOVED lines=10> */
.L_x_6164:
[----:B------:R-:W2:Y:S02]  /*b520*/  LDG.E.U16 R4, desc[UR36][R4.64] ;  /* 0x0000002404047981 */ /* 0x000ea4000c1e1500 */
[----:B--2---:R-:W-:-:S05]  /*b530*/  HADD2.F32 R0, -RZ, R4.H0_H0 ;  /* 0x20000004ff007230 */ /* 0x004fca0000004100 */
[----:B------:R-:W-:-:S04]  /*b540*/  FMUL.FTZ R0, R0, 1 ;  /* 0x3f80000000007820 */ /* 0x000fc80000410000 */
[----:B------:R0:W1:Y:S01]  /*b550*/  F2F.F64.F32 R2, R0 ;  /* 0x0000000000027310 */ /* 0x0000620000201800 */
[----:B------:R-:W-:Y:S05]  /*b560*/  BRA `(.L_x_6158) ;  /* 0x0000000800bc7947 */ /* 0x000fea0003800000 */
.L_x_6163:
[----:B------:R0:W5:Y:S01]  /*b570*/  LDG.E.64 R2, desc[UR36][R4.64] ;  /* 0x0000002404027981 */ /* 0x000162000c1e1b00 */
[----:B------:R-:W-:Y:S05]  /*b580*/  BRA `(.L_x_6158) ;  /* 0x0000000800b47947 */ /* 0x000fea0003800000 */
.L_x_6153:
        /* <DEDUP_REMOVED lines=13> */
.L_x_6167:
[----:B------:R0:W5:Y:S01]  /*b660*/  LDG.E.64 R2, desc[UR36][R4.64] ;  /* 0x0000002404027981 */ /* 0x000162000c1e1b00 */
[----:B------:R-:W-:Y:S05]  /*b670*/  BRA `(.L_x_6158) ;  /* 0x0000000800787947 */ /* 0x000fea0003800000 */
.L_x_6166:
        /* <DEDUP_REMOVED lines=28> */
.L_x_6169:
[----:B------:R-:W2:Y:S02]  /*b840*/  LDG.E.U8 R3, desc[UR36][R4.64] ;  /* 0x0000002404037981 */ /* 0x000ea4000c1e1100 */
[----:B--2---:R-:W-:-:S05]  /*b850*/  IMAD.SHL.U32 R0, R3, 0x2000000, RZ ;  /* 0x0200000003007824 */ /* 0x004fca00078e00ff */
[----:B------:R-:W-:-:S13]  /*b860*/  ISETP.GE.U32.AND P0, PT, R0, 0x8000000, PT ;  /* 0x080000000000780c */ /* 0x000fda0003f06070 */
[C---:B------:R-:W-:Y:S01]  /*b870*/  @!P0 IMAD.SHL.U32 R0, R3.reuse, 0x100, RZ ;  /* 0x0000010003008824 */ /* 0x040fe200078e00ff */
[C---:B------:R-:W-:Y:S01]  /*b880*/  @P0 SHF.L.U32 R2, R3.reuse, 0x15, RZ ;  /* 0x0000001503020819 */ /* 0x040fe200000006ff */
[----:B------:R-:W-:-:S03]  /*b890*/  IMAD.SHL.U32 R3, R3, 0x1000000, RZ ;  /* 0x0100000003037824 */ /* 0x000fc600078e00ff */
        /* <DEDUP_REMOVED lines=9> */
.L_x_6168:
[----:B------:R-:W2:Y:S02]  /*b930*/  LDG.E.U16 R0, desc[UR36][R4.64] ;  /* 0x0000002404007981 */ /* 0x000ea4000c1e1500 */
[----:B--2---:R-:W-:-:S04]  /*b940*/  IMAD.U32 R0, R0, 0x10000, RZ ;  /* 0x0001000000007824 */ /* 0x004fc800078e00ff */
[----:B------:R-:W-:-:S04]  /*b950*/  FMUL.FTZ R0, R0, 1 ;  /* 0x3f80000000007820 */ /* 0x000fc80000410000 */
[----:B------:R0:W1:Y:S01]  /*b960*/  F2F.F64.F32 R2, R0 ;  /* 0x0000000000027310 */ /* 0x0000620000201800 */
[----:B------:R-:W-:Y:S05]  /*b970*/  BRA `(.L_x_6158) ;  /* 0x0000000400b87947 */ /* 0x000fea0003800000 */
.L_x_6165:
        /* <DEDUP_REMOVED lines=11> */
.L_x_6172:
        /* <DEDUP_REMOVED lines=21> */
.L_x_6176:
[----:B------:R-:W-:Y:S05]  /*bb80*/  BSYNC B1 ;  /* 0x0000000000017941 */ /* 0x000fea0003800000 */
.L_x_6175:
[----:B------:R-:W-:Y:S01]  /*bb90*/  LEA R3, R0, 0x3b800000, 0x17 ;  /* 0x3b80000000037811 */ /* 0x000fe200078eb8ff */
[----:B------:R-:W-:-:S05]  /*bba0*/  IMAD.SHL.U32 R0, R2, 0x100000, RZ ;  /* 0x0010000002007824 */ /* 0x000fca00078e00ff */
[----:B------:R-:W-:-:S07]  /*bbb0*/  LOP3.LUT R0, R3, R0, R4, 0xfe, !PT ;  /* 0x0000000003007212 */ /* 0x000fce00078efe04 */
.L_x_6174:
[----:B------:R-:W-:Y:S05]  /*bbc0*/  BSYNC B0 ;  /* 0x0000000000007941 */ /* 0x000fea0003800000 */
.L_x_6173:
[----:B------:R-:W-:-:S04]  /*bbd0*/  FMUL.FTZ R0, R0, 1 ;  /* 0x3f80000000007820 */ /* 0x000fc80000410000 */
[----:B------:R0:W1:Y:S01]  /*bbe0*/  F2F.F64.F32 R2, R0 ;  /* 0x0000000000027310 */ /* 0x0000620000201800 */
[----:B------:R-:W-:Y:S05]  /*bbf0*/  BRA `(.L_x_6158) ;  /* 0x0000000400187947 */ /* 0x000fea0003800000 */
.L_x_6171:
        /* <DEDUP_REMOVED lines=21> */
.L_x_6180:
[----:B------:R-:W-:Y:S05]  /*bd50*/  BSYNC B1 ;  /* 0x0000000000017941 */ /* 0x000fea0003800000 */
.L_x_6179:
[----:B------:R-:W-:Y:S01]  /*bd60*/  LEA R3, R0, 0x37800000, 0x17 ;  /* 0x3780000000037811 */ /* 0x000fe200078eb8ff */
[----:B------:R-:W-:-:S05]  /*bd70*/  IMAD.SHL.U32 R0, R2, 0x200000, RZ ;  /* 0x0020000002007824 */ /* 0x000fca00078e00ff */
[----:B------:R-:W-:-:S07]  /*bd80*/  LOP3.LUT R0, R3, R0, R4, 0xfe, !PT ;  /* 0x0000000003007212 */ /* 0x000fce00078efe04 */
.L_x_6178:
[----:B------:R-:W-:Y:S05]  /*bd90*/  BSYNC B0 ;  /* 0x0000000000007941 */ /* 0x000fea0003800000 */
.L_x_6177:
[----:B------:R-:W-:-:S04]  /*bda0*/  FMUL.FTZ R0, R0, 1 ;  /* 0x3f80000000007820 */ /* 0x000fc80000410000 */
[----:B------:R0:W1:Y:S01]  /*bdb0*/  F2F.F64.F32 R2, R0 ;  /* 0x0000000000027310 */ /* 0x0000620000201800 */
[----:B------:R-:W-:Y:S05]  /*bdc0*/  BRA `(.L_x_6158) ;  /* 0x0000000000a47947 */ /* 0x000fea0003800000 */
.L_x_6170:
        /* <DEDUP_REMOVED lines=12> */
[----:B------:R-:W-:Y:S01]  /*be90*/  @!P0 IMAD.MOV.U32 R0, RZ, RZ, 0x7f800001 ;  /* 0x7f800001ff008424 */ /* 0x000fe200078e00ff */
[----:B------:R-:W-:-:S07]  /*bea0*/  @P0 SHF.L.U32 R0, R4, 0x17, RZ ;  /* 0x0000001704000819 */ /* 0x000fce00000006ff */
.L_x_6184:
[----:B------:R-:W-:Y:S05]  /*beb0*/  BSYNC B0 ;  /* 0x0000000000007941 */ /* 0x000fea0003800000 */
.L_x_6183:
[----:B------:R-:W-:-:S04]  /*bec0*/  FMUL.FTZ R0, R0, 1 ;  /* 0x3f80000000007820 */ /* 0x000fc80000410000 */
[----:B------:R0:W1:Y:S01]  /*bed0*/  F2F.F64.F32 R2, R0 ;  /* 0x0000000000027310 */ /* 0x0000620000201800 */
[----:B------:R-:W-:Y:S05]  /*bee0*/  BRA `(.L_x_6158) ;  /* 0x00000000005c7947 */ /* 0x000fea0003800000 */
.L_x_6157:
        /* <DEDUP_REMOVED lines=16> */
.L_x_6185:
[----:B------:R-:W-:Y:S01]  /*bff0*/  CS2R R2, SRZ ;  /* 0x0000000000027805 */ /* 0x000fe2000001ff00 */
[----:B------:R-:W-:Y:S06]  /*c000*/  BRA `(.L_x_6158) ;  /* 0x0000000000147947 */ /* 0x000fec0003800000 */
.L_x_6182:
[----:B------:R-:W2:Y:S02]  /*c010*/  LDG.E.64 R2, desc[UR36][R4.64] ;  /* 0x0000002404027981 */ /* 0x000ea4000c1e1b00 */
[----:B--2---:R-:W0:Y:S01]  /*c020*/  I2F.F64.U64 R2, R2 ;  /* 0x0000000200027312 */ /* 0x004e220000301800 */
[----:B------:R-:W-:Y:S05]  /*c030*/  BRA `(.L_x_6158) ;  /* 0x0000000000087947 */ /* 0x000fea0003800000 */
.L_x_6181:
[----:B------:R-:W2:Y:S02]  /*c040*/  LDG.E R2, desc[UR36][R4.64] ;  /* 0x0000002404027981 */ /* 0x000ea4000c1e1900 */
[----:B--2---:R-:W0:Y:S02]  /*c050*/  I2F.F64.U32 R2, R2 ;  /* 0x0000000200027312 */ /* 0x004e240000201800 */
.L_x_6158:
[----:B012345:R-:W-:Y:S01]  /*c060*/  DADD R4, R2, 3 ;  /* 0x4008000002047429 */ /* 0x03ffe20000000000 */
[----:B------:R-:W-:Y:S01]  /*c070*/  ULDC.64 UR4, c[0x0][0x420] ;  /* 0x0001080000047ab9 */ /* 0x000fe20000000a00 */
[----:B------:R-:W0:Y:S06]  /*c080*/  LDC.U8 R6, c[0x0][0x448] ;  /* 0x00011200ff067b82 */ /* 0x000e2c0000000000 */
        /* <DEDUP_REMOVED lines=8> */
[----:B0-----:R-:W-:-:S11]  /*c110*/  PRMT R0, R6, 0x9910, RZ ;  /* 0x0000991006007816 */ /* 0x001fd600000000ff */
        /* <DEDUP_REMOVED lines=17> */
.L_x_6189:
[----:B------:R-:W0:Y:S02]  /*c230*/  F2I.S64.F64.TRUNC R4, R4 ;  /* 0x0000000400047311 */ /* 0x000e24000030d900 */
[----:B0-----:R-:W-:-:S05]  /*c240*/  IMAD.MOV.U32 R3, RZ, RZ, R4 ;  /* 0x000000ffff037224 */ /* 0x001fca00078e0004 */
[----:B------:R-:W-:Y:S01]  /*c250*/  STG.E.U8 desc[UR36][R16.64], R3 ;  /* 0x0000000310007986 */ /* 0x000fe2000c101124 */
[----:B------:R-:W-:Y:S05]  /*c260*/  EXIT ;  /* 0x000000000000794d */ /* 0x000fea0003800000 */
.L_x_6188:
        /* <DEDUP_REMOVED lines=9> */
.L_x_6192:
[----:B------:R-:W0:Y:S02]  /*c300*/  F2I.F64.TRUNC R5, R4 ;  /* 0x0000000400057311 */ /* 0x000e24000030d100 */
[----:B0-----:R-:W-:Y:S01]  /*c310*/  STG.E desc[UR36][R16.64], R5 ;  /* 0x0000000510007986 */ /* 0x001fe2000c101924 */
[----:B------:R-:W-:Y:S05]  /*c320*/  EXIT ;  /* 0x000000000000794d */ /* 0x000fea0003800000 */
.L_x_6191:
[----:B------:R-:W0:Y:S02]  /*c330*/  F2I.F64.TRUNC R5, R4 ;  /* 0x0000000400057311 */ /* 0x000e24000030d100 */
[----:B0-----:R-:W-:Y:S01]  /*c340*/  STG.E.U16 desc[UR36][R16.64], R5 ;  /* 0x0000000510007986 */ /* 0x001fe2000c101524 */
[----:B------:R-:W-:Y:S05]  /*c350*/  EXIT ;  /* 0x000000000000794d */ /* 0x000fea0003800000 */
.L_x_6187:
        /* <DEDUP_REMOVED lines=13> */
.L_x_6194:
        /* <DEDUP_REMOVED lines=8> */
.L_x_6193:
        /* <DEDUP_REMOVED lines=14> */
.L_x_6196:
        /* <DEDUP_REMOVED lines=9> */
.L_x_6195:
[----:B------:R-:W-:Y:S01]  /*c620*/  STG.E.64 desc[UR36][R16.64], R4 ;  /* 0x0000000410007986 */ /* 0x000fe2000c101b24 */
[----:B------:R-:W-:Y:S05]  /*c630*/  EXIT ;  /* 0x000000000000794d */ /* 0x000fea0003800000 */
.L_x_6186:
        /* <DEDUP_REMOVED lines=12> */
.L_x_6199:
[----:B------:R-:W-:-:S05]  /*c700*/  CS2R R6, SRZ ;  /* 0x0000000000067805 */ /* 0x000fca000001ff00 */
[----:B------:R-:W-:Y:S01]  /*c710*/  STG.E.128 desc[UR36][R16.64], R4 ;  /* 0x0000000410007986 */ /* 0x000fe2000c101d24 */
[----:B------:R-:W-:Y:S05]  /*c720*/  EXIT ;  /* 0x000000000000794d */ /* 0x000fea0003800000 */
.L_x_6198:
        /* <DEDUP_REMOVED lines=25> */
.L_x_6203:
[----:B------:R-:W-:Y:S05]  /*c8c0*/  BSYNC B0 ;  /* 0x0000000000007941 */ /* 0x000fea0003800000 */
.L_x_6202:
[----:B------:R-:W-:-:S05]  /*c8d0*/  LOP3.LUT R3, R0, R3, RZ, 0xfc, !PT ;  /* 0x0000000300037212 */ /* 0x000fca00078efcff */
[----:B------:R-:W-:Y:S01]  /*c8e0*/  STG.E.U8 desc[UR36][R16.64], R3 ;  /* 0x0000000310007986 */ /* 0x000fe2000c101124 */
[----:B------:R-:W-:Y:S05]  /*c8f0*/  EXIT ;  /* 0x000000000000794d */ /* 0x000fea0003800000 */
.L_x_6201:
        /* <DEDUP_REMOVED lines=17> */
.L_x_6205:
[----:B------:R-:W-:Y:S01]  /*ca10*/  IMAD.MOV.U32 R0, RZ, RZ, 0x7f ;  /* 0x0000007fff007424 */ /* 0x000fe200078e00ff */
[----:B------:R-:W-:-:S04]  /*ca20*/  ISETP.GT.U32.AND P0, PT, R2, 0x7f800000, PT ;  /* 0x7f8000000200780c */ /* 0x000fc80003f04070 */
[----:B------:R-:W-:-:S09]  /*ca30*/  SEL R0, R0, 0x7c, P0 ;  /* 0x0000007c00007807 */ /* 0x000fd20000000000 */
.L_x_6206:
[----:B------:R-:W-:Y:S05]  /*ca40*/  BSYNC B0 ;  /* 0x0000000000007941 */ /* 0x000fea0003800000 */
.L_x_6204:
[----:B------:R-:W-:-:S04]  /*ca50*/  LOP3.LUT R2, R3, 0x80000000, RZ, 0xc0, !PT ;  /* 0x8000000003027812 */ /* 0x000fc800078ec0ff */
[----:B------:R-:W-:-:S04]  /*ca60*/  SHF.R.U32.HI R3, RZ, 0x18, R2 ;  /* 0x00000018ff037819 */ /* 0x000fc80000011602 */
[----:B------:R-:W-:-:S05]  /*ca70*/  LOP3.LUT R3, R0, R3, RZ, 0xfc, !PT ;  /* 0x0000000300037212 */ /* 0x000fca00078efcff */
[----:B------:R-:W-:Y:S01]  /*ca80*/  STG.E.U8 desc[UR36][R16.64], R3 ;  /* 0x0000000310007986 */ /* 0x000fe2000c101124 */
[----:B------:R-:W-:Y:S05]  /*ca90*/  EXIT ;  /* 0x000000000000794d */ /* 0x000fea0003800000 */
.L_x_6200:
        /* <DEDUP_REMOVED lines=8> */
.L_x_6197:
        /* <DEDUP_REMOVED lines=11> */
.L_x_6209:
[----:B------:R-:W-:Y:S01]  /*cbd0*/  UMOV UR4, 0xf0000000 ;  /* 0xf000000000047882 */ /* 0x000fe20000000000 */
[----:B------:R-:W-:Y:S01]  /*cbe0*/  UMOV UR5, 0x380fffff ;  /* 0x380fffff00057882 */ /* 0x000fe20000000000 */
[----:B------:R-:W0:Y:S01]  /*cbf0*/  F2F.F32.F64 R3, R4 ;  /* 0x0000000400037310 */ /* 0x000e220000301000 */
[----:B------:R-:W-:Y:S01]  /*cc00*/  DSETP.GEU.AND P0, PT, |R4|, UR4, PT ;  /* 0x0000000404007e2a */ /* 0x000fe2000bf0e200 */
[----:B------:R-:W-:Y:S01]  /*cc10*/  BSSY B0, `(.L_x_6210) ;  /* 0x0000015000007945 */ /* 0x000fe20003800000 */
[----:B------:R-:W-:-:S12]  /*cc20*/  MOV R8, 0x80 ;  /* 0x0000008000087802 */ /* 0x000fd80000000f00 */
        /* <DEDUP_REMOVED lines=15> */
.L_x_6212:
[----:B------:R-:W-:-:S04]  /*cd20*/  LOP3.LUT R2, R3, 0x80000000, RZ, 0xc0, !PT ;  /* 0x8000000003027812 */ /* 0x000fc800078ec0ff */
[----:B------:R-:W-:-:S04]  /*cd30*/  SHF.R.U32.HI R3, RZ, 0x18, R2 ;  /* 0x00000018ff037819 */ /* 0x000fc80000011602 */
[----:B------:R-:W-:-:S04]  /*cd40*/  LOP3.LUT R0, R0, R3, RZ, 0xfc, !PT ;  /* 0x0000000300007212 */ /* 0x000fc800078efcff */
[----:B------:R-:W-:-:S07]  /*cd50*/  PRMT R8, R0, 0x7610, R8 ;  /* 0x0000761000087816 */ /* 0x000fce0000000008 */
.L_x_6211:
[----:B------:R-:W-:Y:S05]  /*cd60*/  BSYNC B0 ;  /* 0x0000000000007941 */ /* 0x000fea0003800000 */
.L_x_6210:
[----:B------:R-:W-:Y:S01]  /*cd70*/  STG.E.U8 desc[UR36][R16.64], R8 ;  /* 0x0000000810007986 */ /* 0x000fe2000c101124 */
[----:B------:R-:W-:Y:S05]  /*cd80*/  EXIT ;  /* 0x000000000000794d */ /* 0x000fea0003800000 */
.L_x_6208:
        /* <DEDUP_REMOVED lines=21> */
.L_x_6215:
[----:B------:R-:W-:-:S04]  /*cee0*/  LOP3.LUT R2, R3, 0x80000000, RZ, 0xc0, !PT ;  /* 0x8000000003027812 */ /* 0x000fc800078ec0ff */
[----:B------:R-:W-:-:S04]  /*cef0*/  SHF.R.U32.HI R3, RZ, 0x18, R2 ;  /* 0x00000018ff037819 */ /* 0x000fc80000011602 */
[----:B------:R-:W-:-:S04]  /*cf00*/  LOP3.LUT R0, R0, R3, RZ, 0xfc, !PT ;  /* 0x0000000300007212 */ /* 0x000fc800078efcff */
[----:B------:R-:W-:-:S07]  /*cf10*/  PRMT R8, R0, 0x7610, R8 ;  /* 0x0000761000087816 */ /* 0x000fce0000000008 */
.L_x_6214:
[----:B------:R-:W-:Y:S05]  /*cf20*/  BSYNC B0 ;  /* 0x0000000000007941 */ /* 0x000fea0003800000 */
.L_x_6213:
[----:B------:R-:W-:Y:S01]  /*cf30*/  STG.E.U8 desc[UR36][R16.64], R8 ;  /* 0x0000000810007986 */ /* 0x000fe2000c101124 */
[----:B------:R-:W-:Y:S05]  /*cf40*/  EXIT ;  /* 0x000000000000794d */ /* 0x000fea0003800000 */
.L_x_6207:
        /* <DEDUP_REMOVED lines=26> */
.L_x_6190:
        /* <DEDUP_REMOVED lines=16> */
.L_x_6218:
[----:B------:R-:W-:Y:S05]  /*d1f0*/  EXIT ;  /* 0x000000000000794d */ /* 0x000fea0003800000 */
.L_x_6217:
[----:B------:R-:W0:Y:S02]  /*d200*/  F2I.U64.F64.TRUNC R4, R4 ;  /* 0x0000000400047311 */ /* 0x000e24000030d800 */
[----:B0-----:R-:W-:Y:S01]  /*d210*/  STG.E.64 desc[UR36][R16.64], R4 ;  /* 0x0000000410007986 */ /* 0x001fe2000c101b24 */
[----:B------:R-:W-:Y:S05]  /*d220*/  EXIT ;  /* 0x000000000000794d */ /* 0x000fea0003800000 */
.L_x_6216:
[----:B------:R-:W0:Y:S02]  /*d230*/  F2I.U32.F64.TRUNC R5, R4 ;  /* 0x0000000400057311 */ /* 0x000e24000030d000 */
[----:B0-----:R-:W-:Y:S01]  /*d240*/  STG.E desc[UR36][R16.64], R5 ;  /* 0x0000000510007986 */ /* 0x001fe2000c101924 */
[----:B------:R-:W-:Y:S05]  /*d250*/  EXIT ;  /* 0x000000000000794d */ /* 0x000fea0003800000 */
.L_x_6219:
        /* <DEDUP_REMOVED lines=10> */
.L_x_6653:


//--------------------- .text._ZN2at6native27unrolled_elementwise_kernelIZZZNS0_66_GLOBAL__N__a0cfb035_28_ActivationHardswishKernel_cu_f5210f67_355216hardswish_kernelERNS_14TensorIteratorEENKUlvE_clEvENKUlvE_clEvEUldE_St5arrayIPcLm2EELi4E23TrivialOffsetCalculatorILi1EjESC_NS0_6memory12LoadWithCastILi1EEENSD_13StoreWithCastILi1EEEEEviT_T0_T2_T3_T4_T5_ --------------------------
	.section	.text._ZN2at6native27unrolled_elementwise_kernelIZZZNS0_66_GLOBAL__N__a0cfb035_28_ActivationHardswishKernel_cu_f5210f67_355216hardswish_kernelERNS_14TensorIteratorEENKUlvE_clEvENKUlvE_clEvEUldE_St5arrayIPcLm2EELi4E23TrivialOffsetCalculatorILi1EjESC_NS0_6memory12LoadWithCastILi1EEENSD_13StoreWithCastILi1EEEEEviT_T0_T2_T3_T4_T5_,"ax",@progbits
	.align	128
        .global         _ZN2at6native27unrolled_elementwise_kernelIZZZNS0_66_GLOBAL__N__a0cfb035_28_ActivationHardswishKernel_cu_f5210f67_355216hardswish_kernelERNS_14TensorIteratorEENKUlvE_clEvENKUlvE_clEvEUldE_St5arrayIPcLm2EELi4E23TrivialOffsetCalculatorILi1EjESC_NS0_6memory12LoadWithCastILi1EEENSD_13StoreWithCastILi1EEEEEviT_T0_T2_T3_T4_T5_
        .type           _ZN2at6native27unrolled_elementwise_kernelIZZZNS0_66_GLOBAL__N__a0cfb035_28_ActivationHardswishKernel_cu_f5210f67_355216hardswish_kernelERNS_14TensorIteratorEENKUlvE_clEvENKUlvE_clEvEUldE_St5arrayIPcLm2EELi4E23TrivialOffsetCalculatorILi1EjESC_NS0_6memory12LoadWithCastILi1EEENSD_13StoreWithCastILi1EEEEEviT_T0_T2_T3_T4_T5_,@function
        .size           _ZN2at6native27unrolled_elementwise_kernelIZZZNS0_66_GLOBAL__N__a0cfb035_28_ActivationHardswishKernel_cu_f5210f67_355216hardswish_kernelERNS_14TensorIteratorEENKUlvE_clEvENKUlvE_clEvEUldE_St5arrayIPcLm2EELi4E23TrivialOffsetCalculatorILi1EjESC_NS0_6memory12LoadWithCastILi1EEENSD_13StoreWithCastILi1EEEEEviT_T0_T2_T3_T4_T5_,(.L_x_6654 - _ZN2at6native27unrolled_elementwise_kernelIZZZNS0_66_GLOBAL__N__a0cfb035_28_ActivationHardswishKernel_cu_f5210f67_355216hardswish_kernelERNS_14TensorIteratorEENKUlvE_clEvENKUlvE_clEvEUldE_St5arrayIPcLm2EELi4E23TrivialOffsetCalculatorILi1EjESC_NS0_6memory12LoadWithCastILi1EEENSD_13StoreWithCastILi1EEEEEviT_T0_T2_T3_T4_T5_)
        .other          _ZN2at6native27unrolled_elementwise_kernelIZZZNS0_66_GLOBAL__N__a0cfb035_28_ActivationHardswishKernel_cu_f5210f67_355216hardswish_kernelERNS_14TensorIteratorEENKUlvE_clEvENKUlvE_clEvEUldE_St5arrayIPcLm2EELi4E23TrivialOffsetCalculatorILi1EjESC_NS0_6memory12LoadWithCastILi1EEENSD_13StoreWithCastILi1EEEEEviT_T0_T2_T3_T4_T5_,@"STO_CUDA_ENTRY STV_DEFAULT"
_ZN2at6native27unrolled_elementwise_kernelIZZZNS0_66_GLOBAL__N__a0cfb035_28_ActivationHardswishKernel_cu_f5210f67_355216hardswish_kernelERNS_14TensorIteratorEENKUlvE_clEvENKUlvE_clEvEUldE_St5arrayIPcLm2EELi4E23TrivialOffsetCalculatorILi1EjESC_NS0_6memory12LoadWithCastILi1EEENSD_13StoreWithCastILi1EEEEEviT_T0_T2_T3_T4_T5_:
.text._ZN2at6native27unrolled_elementwise_kernelIZZZNS0_66_GLOBAL__N__a0cfb035_28_ActivationHardswishKernel_cu_f5210f67_355216hardswish_kernelERNS_14TensorIteratorEENKUlvE_clEvENKUlvE_clEvEUldE_St5arrayIPcLm2EELi4E23TrivialOffsetCalculatorILi1EjESC_NS0_6memory12LoadWithCastILi1EEENSD_13StoreWithCastILi1EEEEEviT_T0_T2_T3_T4_T5_:
        /* <DEDUP_REMOVED lines=32> */
.L_x_6225:
[----:B------:R-:W2:Y:S02]  /*0200*/  LDG.E.U8 R4, desc[UR36][R4.64] ;  /* 0x0000002404047981 */ /* 0x000ea4000c1e1100 */
[----:B--2---:R0:W1:Y:S01]  /*0210*/  I2F.F64.U16 R30, R4 ;  /* 0x00000004001e7312 */ /* 0x0040620000101800 */
[----:B------:R-:W-:Y:S05]  /*0220*/  BRA `(.L_x_6227) ;  /* 0x0000000c00747947 */ /* 0x000fea0003800000 */
.L_x_6224:
        /* <DEDUP_REMOVED lines=9> */
.L_x_6229:
[----:B------:R-:W2:Y:S02]  /*02c0*/  LDG.E R4, desc[UR36][R4.64] ;  /* 0x0000002404047981 */ /* 0x000ea4000c1e1900 */
[----:B--2---:R1:W2:Y:S01]  /*02d0*/  I2F.F64 R30, R4 ;  /* 0x00000004001e7312 */ /* 0x0042a20000201c00 */
[----:B------:R-:W-:Y:S05]  /*02e0*/  BRA `(.L_x_6227) ;  /* 0x0000000c00447947 */ /* 0x000fea0003800000 */
.L_x_6228:
[----:B------:R-:W2:Y:S02]  /*02f0*/  LDG.E.U16 R4, desc[UR36][R4.64] ;  /* 0x0000002404047981 */ /* 0x000ea4000c1e1500 */
[----:B--2---:R3:W4:Y:S01]  /*0300*/  I2F.F64.S16 R30, R4 ;  /* 0x00000004001e7312 */ /* 0x0047220000101c00 */
[----:B------:R-:W-:Y:S05]  /*0310*/  BRA `(.L_x_6227) ;  /* 0x0000000c00387947 */ /* 0x000fea0003800000 */
.L_x_6223:
        /* <DEDUP_REMOVED lines=10> */
.L_x_6231:
[----:B------:R-:W2:Y:S02]  /*03c0*/  LDG.E.U16 R0, desc[UR36][R4.64] ;  /* 0x0000002404007981 */ /* 0x000ea4000c1e1500 */
[----:B--2---:R-:W-:-:S05]  /*03d0*/  HADD2.F32 R0, -RZ, R0.H0_H0 ;  /* 0x20000000ff007230 */ /* 0x004fca0000004100 */
[----:B------:R-:W-:-:S04]  /*03e0*/  FMUL.FTZ R0, R0, 1 ;  /* 0x3f80000000007820 */ /* 0x000fc80000410000 */
[----:B------:R0:W1:Y:S01]  /*03f0*/  F2F.F64.F32 R30, R0 ;  /* 0x00000000001e7310 */ /* 0x0000620000201800 */
[----:B------:R-:W-:Y:S05]  /*0400*/  BRA `(.L_x_6227) ;  /* 0x0000000800fc7947 */ /* 0x000fea0003800000 */
.L_x_6230:
        /* <DEDUP_REMOVED lines=10> */
.L_x_6233:
[----:B------:R-:W2:Y:S02]  /*04b0*/  LDG.E.U16 R4, desc[UR36][R4.64] ;  /* 0x0000002404047981 */ /* 0x000ea4000c1e1500 */
[----:B--2---:R-:W-:-:S05]  /*04c0*/  HADD2.F32 R0, -RZ, R4.H0_H0 ;  /* 0x20000004ff007230 */ /* 0x004fca0000004100 */
[----:B------:R-:W-:-:S04]  /*04d0*/  FMUL.FTZ R0, R0, 1 ;  /* 0x3f80000000007820 */ /* 0x000fc80000410000 */
[----:B------:R0:W1:Y:S01]  /*04e0*/  F2F.F64.F32 R30, R0 ;  /* 0x00000000001e7310 */ /* 0x0000620000201800 */
[----:B------:R-:W-:Y:S05]  /*04f0*/  BRA `(.L_x_6227) ;  /* 0x0000000800c07947 */ /* 0x000fea0003800000 */
.L_x_6232:
[----:B------:R0:W5:Y:S01]  /*0500*/  LDG.E.64 R30, desc[UR36][R4.64] ;  /* 0x00000024041e7981 */ /* 0x000162000c1e1b00 */
[----:B------:R-:W-:Y:S05]  /*0510*/  BRA `(.L_x_6227) ;  /* 0x0000000800b87947 */ /* 0x000fea0003800000 */
.L_x_6222:
        /* <DEDUP_REMOVED lines=13> */
.L_x_6236:
[----:B------:R0:W5:Y:S01]  /*05f0*/  LDG.E.64 R30, desc[UR36][R4.64] ;  /* 0x00000024041e7981 */ /* 0x000162000c1e1b00 */
[----:B------:R-:W-:Y:S05]  /*0600*/  BRA `(.L_x_6227) ;  /* 0x00000008007c7947 */ /* 0x000fea0003800000 */
.L_x_6235:
        /* <DEDUP_REMOVED lines=28> */
.L_x_6238:
        /* <DEDUP_REMOVED lines=16> */
.L_x_6237:
[----:B------:R-:W2:Y:S02]  /*08d0*/  LDG.E.U16 R0, desc[UR36][R4.64] ;  /* 0x0000002404007981 */ /* 0x000ea4000c1e1500 */
[----:B--2---:R-:W-:-:S04]  /*08e0*/  IMAD.U32 R0, R0, 0x10000, RZ ;  /* 0x0001000000007824 */ /* 0x004fc800078e00ff */
[----:B------:R-:W-:-:S04]  /*08f0*/  FMUL.FTZ R0, R0, 1 ;  /* 0x3f80000000007820 */ /* 0x000fc80000410000 */
[----:B------:R0:W1:Y:S01]  /*0900*/  F2F.F64.F32 R30, R0 ;  /* 0x00000000001e7310 */ /* 0x0000620000201800 */
[----:B------:R-:W-:Y:S05]  /*0910*/  BRA `(.L_x_6227) ;  /* 0x0000000400b87947 */ /* 0x000fea0003800000 */
.L_x_6234:
        /* <DEDUP_REMOVED lines=11> */
.L_x_6241:
        /* <DEDUP_REMOVED lines=21> */
.L_x_6245:
[----:B------:R-:W-:Y:S05]  /*0b20*/  BSYNC B1 ;  /* 0x0000000000017941 */ /* 0x000fea0003800000 */
.L_x_6244:
[----:B------:R-:W-:Y:S01]  /*0b30*/  LEA R5, R0, 0x3b800000, 0x17 ;  /* 0x3b80000000057811 */ /* 0x000fe200078eb8ff */
[----:B------:R-:W-:-:S05]  /*0b40*/  IMAD.SHL.U32 R0, R3, 0x100000, RZ ;  /* 0x0010000003007824 */ /* 0x000fca00078e00ff */
[----:B------:R-:W-:-:S07]  /*0b50*/  LOP3.LUT R0, R5, R0, R6, 0xfe, !PT ;  /* 0x0000000005007212 */ /* 0x000fce00078efe06 */
.L_x_6243:
[----:B------:R-:W-:Y:S05]  /*0b60*/  BSYNC B0 ;  /* 0x0000000000007941 */ /* 0x000fea0003800000 */
.L_x_6242:
[----:B------:R-:W-:-:S04]  /*0b70*/  FMUL.FTZ R0, R0, 1 ;  /* 0x3f80000000007820 */ /* 0x000fc80000410000 */
[----:B------:R0:W1:Y:S01]  /*0b80*/  F2F.F64.F32 R30, R0 ;  /* 0x00000000001e7310 */ /* 0x0000620000201800 */
[----:B------:R-:W-:Y:S05]  /*0b90*/  BRA `(.L_x_6227) ;  /* 0x0000000400187947 */ /* 0x000fea0003800000 */
.L_x_6240:
        /* <DEDUP_REMOVED lines=21> */
.L_x_6249:
[----:B------:R-:W-:Y:S05]  /*0cf0*/  BSYNC B1 ;  /* 0x0000000000017941 */ /* 0x000fea0003800000 */
.L_x_6248:
[----:B------:R-:W-:Y:S01]  /*0d00*/  LEA R5, R0, 0x37800000, 0x17 ;  /* 0x3780000000057811 */ /* 0x000fe200078eb8ff */
[----:B------:R-:W-:-:S05]  /*0d10*/  IMAD.SHL.U32 R0, R3, 0x200000, RZ ;  /* 0x0020000003007824 */ /* 0x000fca00078e00ff */
[----:B------:R-:W-:-:S07]  /*0d20*/  LOP3.LUT R0, R5, R0, R6, 0xfe, !PT ;  /* 0x0000000005007212 */ /* 0x000fce00078efe06 */
.L_x_6247:
[----:B------:R-:W-:Y:S05]  /*0d30*/  BSYNC B0 ;  /* 0x0000000000007941 */ /* 0x000fea0003800000 */
.L_x_6246:
[----:B------:R-:W-:-:S04]  /*0d40*/  FMUL.FTZ R0, R0, 1 ;  /* 0x3f80000000007820 */ /* 0x000fc80000410000 */
[----:B------:R0:W1:Y:S01]  /*0d50*/  F2F.F64.F32 R30, R0 ;  /* 0x00000000001e7310 */ /* 0x0000620000201800 */
[----:B------:R-:W-:Y:S05]  /*0d60*/  BRA `(.L_x_6227) ;  /* 0x0000000000a47947 */ /* 0x000fea0003800000 */
.L_x_6239:
        /* <DEDUP_REMOVED lines=14> */
.L_x_6253:
[----:B------:R-:W-:Y:S05]  /*0e50*/  BSYNC B0 ;  /* 0x0000000000007941 */ /* 0x000fea0003800000 */
.L_x_6252:
[----:B------:R-:W-:-:S04]  /*0e60*/  FMUL.FTZ R0, R0, 1 ;  /* 0x3f80000000007820 */ /* 0x000fc80000410000 */
[----:B------:R0:W1:Y:S01]  /*0e70*/  F2F.F64.F32 R30, R0 ;  /* 0x00000000001e7310 */ /* 0x0000620000201800 */
[----:B------:R-:W-:Y:S05]  /*0e80*/  BRA `(.L_x_6227) ;  /* 0x00000000005c7947 */ /* 0x000fea0003800000 */
.L_x_6226:
        /* <DEDUP_REMOVED lines=16> */
.L_x_6254:
[----:B------:R-:W-:Y:S01]  /*0f90*/  CS2R R30, SRZ ;  /* 0x00000000001e7805 */ /* 0x000fe2000001ff00 */
[----:B------:R-:W-:Y:S06]  /*0fa0*/  BRA `(.L_x_6227) ;  /* 0x0000000000147947 */ /* 0x000fec0003800000 */
.L_x_6251:
[----:B------:R-:W2:Y:S02]  /*0fb0*/  LDG.E.64 R30, desc[UR36][R4.64] ;  /* 0x00000024041e7981 */ /* 0x000ea4000c1e1b00 */
[----:B--2---:R-:W0:Y:S01]  /*0fc0*/  I2F.F64.U64 R30, R30 ;  /* 0x0000001e001e7312 */ /* 0x004e220000301800 */
[----:B------:R-:W-:Y:S05]  /*0fd0*/  BRA `(.L_x_6227) ;  /* 0x0000000000087947 */ /* 0x000fea0003800000 */
.L_x_6250:
[----:B------:R-:W2:Y:S02]  /*0fe0*/  LDG.E R4, desc[UR36][R4.64] ;  /* 0x0000002404047981 */ /* 0x000ea4000c1e1900 */
[----:B--2---:R0:W1:Y:S02]  /*0ff0*/  I2F.F64.U32 R30, R4 ;  /* 0x00000004001e7312 */ /* 0x0040640000201800 */
.L_x_6227:
[----:B------:R-:W3:Y:S02]  /*1000*/  S2R R22, SR_TID.X ;  /* 0x0000000000167919 */ /* 0x000ee40000002100 */
[----:B---3--:R-:W-:-:S07]  /*1010*/  VIADD R22, R22, 0x80 ;  /* 0x0000008016167836 */ /* 0x008fce0000000000 */
.L_x_6221:
[----:B------:R-:W-:Y:S05]  /*1020*/  BSYNC B6 ;  /* 0x0000000000067941 */ /* 0x000fea0003800000 */
.L_x_6220:
        /* <DEDUP_REMOVED lines=24> */
.L_x_6260:
[----:B------:R-:W3:Y:S02]  /*11b0*/  LDG.E.U8 R4, desc[UR36][R4.64] ;  /* 0x0000002404047981 */ /* 0x000ee4000c1e1100 */
[----:B---3--:R0:W1:Y:S01]  /*11c0*/  I2F.F64.U16 R28, R4 ;  /* 0x00000004001c7312 */ /* 0x0080620000101800 */
[----:B------:R-:W-:Y:S05]  /*11d0*/  BRA `(.L_x_6262) ;  /* 0x0000000c00707947 */ /* 0x000fea0003800000 */
.L_x_6259:
        /* <DEDUP_REMOVED lines=9> */
.L_x_6264:
[----:B------:R-:W3:Y:S02]  /*1270*/  LDG.E R4, desc[UR36][R4.64] ;  /* 0x0000002404047981 */ /* 0x000ee4000c1e1900 */
[----:B---3--:R0:W1:Y:S01]  /*1280*/  I2F.F64 R28, R4 ;  /* 0x00000004001c7312 */ /* 0x0080620000201c00 */
[----:B------:R-:W-:Y:S05]  /*1290*/  BRA `(.L_x_6262) ;  /* 0x0000000c00407947 */ /* 0x000fea0003800000 */
.L_x_6263:
[----:B------:R-:W3:Y:S02]  /*12a0*/  LDG.E.U16 R4, desc[UR36][R4.64] ;  /* 0x0000002404047981 */ /* 0x000ee4000c1e1500 */
[----:B---3--:R0:W1:Y:S01]  /*12b0*/  I2F.F64.S16 R28, R4 ;  /* 0x00000004001c7312 */ /* 0x0080620000101c00 */
[----:B------:R-:W-:Y:S05]  /*12c0*/  BRA `(.L_x_6262) ;  /* 0x0000000c00347947 */ /* 0x000fea0003800000 */
.L_x_6258:
        /* <DEDUP_REMOVED lines=10> */
.L_x_6266:
[----:B------:R-:W3:Y:S02]  /*1370*/  LDG.E.U16 R0, desc[UR36][R4.64] ;  /* 0x0000002404007981 */ /* 0x000ee4000c1e1500 */
[----:B---3--:R-:W-:-:S05]  /*1380*/  HADD2.F32 R0, -RZ, R0.H0_H0 ;  /* 0x20000000ff007230 */ /* 0x008fca0000004100 */
[----:B------:R-:W-:-:S04]  /*1390*/  FMUL.FTZ R0, R0, 1 ;  /* 0x3f80000000007820 */ /* 0x000fc80000410000 */
[----:B------:R0:W1:Y:S01]  /*13a0*/  F2F.F64.F32 R28, R0 ;  /* 0x00000000001c7310 */ /* 0x0000620000201800 */
[----:B------:R-:W-:Y:S05]  /*13b0*/  BRA `(.L_x_6262) ;  /* 0x0000000800f87947 */ /* 0x000fea0003800000 */
.L_x_6265:
        /* <DEDUP_REMOVED lines=10> */
.L_x_6268:
[----:B------:R-:W3:Y:S02]  /*1460*/  LDG.E.U16 R4, desc[UR36][R4.64] ;  /* 0x0000002404047981 */ /* 0x000ee4000c1e1500 */
[----:B---3--:R-:W-:-:S05]  /*1470*/  HADD2.F32 R0, -RZ, R4.H0_H0 ;  /* 0x20000004ff007230 */ /* 0x008fca0000004100 */
[----:B------:R-:W-:-:S04]  /*1480*/  FMUL.FTZ R0, R0, 1 ;  /* 0x3f80000000007820 */ /* 0x000fc80000410000 */
[----:B------:R0:W1:Y:S01]  /*1490*/  F2F.F64.F32 R28, R0 ;  /* 0x00000000001c7310 */ /* 0x0000620000201800 */
[----:B------:R-:W-:Y:S05]  /*14a0*/  BRA `(.L_x_6262) ;  /* 0x0000000800bc7947 */ /* 0x000fea0003800000 */
.L_x_6267:
[----:B------:R0:W5:Y:S01]  /*14b0*/  LDG.E.64 R28, desc[UR36][R4.64] ;  /* 0x00000024041c7981 */ /* 0x000162000c1e1b00 */
[----:B------:R-:W-:Y:S05]  /*14c0*/  BRA `(.L_x_6262) ;  /* 0x0000000800b47947 */ /* 0x000fea0003800000 */
.L_x_6257:
        /* <DEDUP_REMOVED lines=13> */
.L_x_6271:
[----:B------:R0:W5:Y:S01]  /*15a0*/  LDG.E.64 R28, desc[UR36][R4.64] ;  /* 0x00000024041c7981 */ /* 0x000162000c1e1b00 */
[----:B------:R-:W-:Y:S05]  /*15b0*/  BRA `(.L_x_6262) ;  /* 0x0000000800787947 */ /* 0x000fea0003800000 */
.L_x_6270:
        /* <DEDUP_REMOVED lines=28> */
.L_x_6273:
[----:B------:R-:W3:Y:S02]  /*1780*/  LDG.E.U8 R4, desc[UR36][R4.64] ;  /* 0x0000002404047981 */ /* 0x000ee4000c1e1100 */
[----:B---3--:R-:W-:-:S05]  /*1790*/  IMAD.SHL.U32 R0, R4, 0x2000000, RZ ;  /* 0x0200000004007824 */ /* 0x008fca00078e00ff */
        /* <DEDUP_REMOVED lines=11> */
[----:B------:R3:W0:Y:S01]  /*1850*/  F2F.F64.F32 R28, R0 ;  /* 0x00000000001c7310 */ /* 0x0006220000201800 */
[----:B------:R-:W-:Y:S05]  /*1860*/  BRA `(.L_x_6262) ;  /* 0x0000000400cc7947 */ /* 0x000fea0003800000 */
.L_x_6272:
[----:B------:R-:W3:Y:S02]  /*1870*/  LDG.E.U16 R0, desc[UR36][R4.64] ;  /* 0x0000002404007981 */ /* 0x000ee4000c1e1500 */
[----:B---3--:R-:W-:-:S04]  /*1880*/  IMAD.U32 R0, R0, 0x10000, RZ ;  /* 0x0001000000007824 */ /* 0x008fc800078e00ff */
[----:B------:R-:W-:-:S04]  /*1890*/  FMUL.FTZ R0, R0, 1 ;  /* 0x3f80000000007820 */ /* 0x000fc80000410000 */
[----:B------:R0:W1:Y:S01]  /*18a0*/  F2F.F64.F32 R28, R0 ;  /* 0x00000000001c7310 */ /* 0x0000620000201800 */
[----:B------:R-:W-:Y:S05]  /*18b0*/  BRA `(.L_x_6262) ;  /* 0x0000000400b87947 */ /* 0x000fea0003800000 */
.L_x_6269:
        /* <DEDUP_REMOVED lines=11> */
.L_x_6276:
        /* <DEDUP_REMOVED lines=21> */
.L_x_6280:
[----:B------:R-:W-:Y:S05]  /*1ac0*/  BSYNC B1 ;  /* 0x0000000000017941 */ /* 0x000fea0003800000 */
.L_x_6279:
[----:B------:R-:W-:Y:S01]  /*1ad0*/  LEA R5, R0, 0x3b800000, 0x17 ;  /* 0x3b80000000057811 */ /* 0x000fe200078eb8ff */
[----:B------:R-:W-:-:S05]  /*1ae0*/  IMAD.SHL.U32 R0, R3, 0x100000, RZ ;  /* 0x0010000003007824 */ /* 0x000fca00078e00ff */
[----:B------:R-:W-:-:S07]  /*1af0*/  LOP3.LUT R0, R5, R0, R6, 0xfe, !PT ;  /* 0x0000000005007212 */ /* 0x000fce00078efe06 */
.L_x_6278:
[----:B------:R-:W-:Y:S05]  /*1b00*/  BSYNC B0 ;  /* 0x0000000000007941 */ /* 0x000fea0003800000 */
.L_x_6277:
[----:B------:R-:W-:-:S04]  /*1b10*/  FMUL.FTZ R0, R0, 1 ;  /* 0x3f80000000007820 */ /* 0x000fc80000410000 */
[----:B------:R0:W1:Y:S01]  /*1b20*/  F2F.F64.F32 R28, R0 ;  /* 0x00000000001c7310 */ /* 0x0000620000201800 */
[----:B------:R-:W-:Y:S05]  /*1b30*/  BRA `(.L_x_6262) ;  /* 0x0000000400187947 */ /* 0x000fea0003800000 */
.L_x_6275:
        /* <DEDUP_REMOVED lines=21> */
.L_x_6284:
[----:B------:R-:W-:Y:S05]  /*1c90*/  BSYNC B1 ;  /* 0x0000000000017941 */ /* 0x000fea0003800000 */
.L_x_6283:
[----:B------:R-:W-:Y:S01]  /*1ca0*/  LEA R5, R0, 0x37800000, 0x17 ;  /* 0x3780000000057811 */ /* 0x000fe200078eb8ff */
[----:B------:R-:W-:-:S05]  /*1cb0*/  IMAD.SHL.U32 R0, R3, 0x200000, RZ ;  /* 0x0020000003007824 */ /* 0x000fca00078e00ff */
[----:B------:R-:W-:-:S07]  /*1cc0*/  LOP3.LUT R0, R5, R0, R6, 0xfe, !PT ;  /* 0x0000000005007212 */ /* 0x000fce00078efe06 */
.L_x_6282:
[----:B------:R-:W-:Y:S05]  /*1cd0*/  BSYNC B0 ;  /* 0x0000000000007941 */ /* 0x000fea0003800000 */
.L_x_6281:
[----:B------:R-:W-:-:S04]  /*1ce0*/  FMUL.FTZ R0, R0, 1 ;  /* 0x3f80000000007820 */ /* 0x000fc80000410000 */
[----:B------:R0:W1:Y:S01]  /*1cf0*/  F2F.F64.F32 R28, R0 ;  /* 0x00000000001c7310 */ /* 0x0000620000201800 */
[----:B------:R-:W-:Y:S05]  /*1d00*/  BRA `(.L_x_6262) ;  /* 0x0000000000a47947 */ /* 0x000fea0003800000 */
.L_x_6274:
        /* <DEDUP_REMOVED lines=14> */
.L_x_6288:
[----:B------:R-:W-:Y:S05]  /*1df0*/  BSYNC B0 ;  /* 0x0000000000007941 */ /* 0x000fea0003800000 */
.L_x_6287:
[----:B------:R-:W-:-:S04]  /*1e00*/  FMUL.FTZ R0, R0, 1 ;  /* 0x3f80000000007820 */ /* 0x000fc80000410000 */
[----:B------:R0:W1:Y:S01]  /*1e10*/  F2F.F64.F32 R28, R0 ;  /* 0x00000000001c7310 */ /* 0x0000620000201800 */
[----:B------:R-:W-:Y:S05]  /*1e20*/  BRA `(.L_x_6262) ;  /* 0x00000000005c7947 */ /* 0x000fea0003800000 */
.L_x_6261:
        /* <DEDUP_REMOVED lines=16> */
.L_x_6289:
[----:B------:R-:W-:Y:S01]  /*1f30*/  CS2R R28, SRZ ;  /* 0x00000000001c7805 */ /* 0x000fe2000001ff00 */
[----:B------:R-:W-:Y:S06]  /*1f40*/  BRA `(.L_x_6262) ;  /* 0x0000000000147947 */ /* 0x000fec0003800000 */
.L_x_6286:
[----:B------:R-:W3:Y:S02]  /*1f50*/  LDG.E.64 R28, desc[UR36][R4.64] ;  /* 0x00000024041c7981 */ /* 0x000ee4000c1e1b00 */
[----:B---3--:R-:W0:Y:S01]  /*1f60*/  I2F.F64.U64 R28, R28 ;  /* 0x0000001c001c7312 */ /* 0x008e220000301800 */
[----:B------:R-:W-:Y:S05]  /*1f70*/  BRA `(.L_x_6262) ;  /* 0x0000000000087947 */ /* 0x000fea0003800000 */
.L_x_6285:
[----:B------:R-:W3:Y:S02]  /*1f80*/  LDG.E R4, desc[UR36][R4.64] ;  /* 0x0000002404047981 */ /* 0x000ee4000c1e1900 */
[----:B---3--:R0:W1:Y:S02]  /*1f90*/  I2F.F64.U32 R28, R4 ;  /* 0x00000004001c7312 */ /* 0x0080640000201800 */
.L_x_6262:
[----:B------:R-:W-:-:S07]  /*1fa0*/  VIADD R22, R22, 0x80 ;  /* 0x0000008016167836 */ /* 0x000fce0000000000 */
.L_x_6256:
[----:B------:R-:W-:Y:S05]  /*1fb0*/  BSYNC B6 ;  /* 0x0000000000067941 */ /* 0x000fea0003800000 */
.L_x_6255:
[----:B------:R-:W-:Y:S01]  /*1fc0*/  ISETP.GE.AND P0, PT, R22, R19, PT ;  /* 0x000000131600720c */ /* 0x000fe20003f06270 */
[----:B------:R-:W-:Y:S01]  /*1fd0*/  BSSY B6, `(.L_x_6290) ;  /* 0x00000f9000067945 */ /* 0x000fe20003800000 */
[----:B------:R-:W-:Y:S02]  /*1fe0*/  CS2R R16, SRZ ;  /* 0x0000000000107805 */ /* 0x000fe4000001ff00 */
[----:B------:R-:W-:-:S09]  /*1ff0*/  CS2R R24, SRZ ;  /* 0x0000000000187805 */ /* 0x000fd2000001ff00 */
[----:B------:R-:W-:Y:S05]  /*2000*/  @P0 BRA `(.L_x_6291) ;  /* 0x0000000c00d40947 */ /* 0x000fea0003800000 */
[----:B01----:R-:W0:Y:S01]  /*2010*/  LDC.64 R4, c[0x0][0x248] ;  /* 0x00009200ff047b82 */ /* 0x003e220000000a00 */
[----:B---3--:R-:W-:Y:S01]  /*2020*/  IMAD R0, R18, 0x200, R22 ;  /* 0x0000020012007824 */ /* 0x008fe200078e0216 */
        /* <DEDUP_REMOVED lines=19> */
.L_x_6295:
[----:B------:R-:W3:Y:S02]  /*2160*/  LDG.E.U8 R4, desc[UR36][R4.64] ;  /* 0x0000002404047981 */ /* 0x000ee4000c1e1100 */
[----:B---3--:R0:W1:Y:S01]  /*2170*/  I2F.F64.U16 R24, R4 ;  /* 0x0000000400187312 */ /* 0x0080620000101800 */
[----:B------:R-:W-:Y:S05]  /*2180*/  BRA `(.L_x_6297) ;  /* 0x0000000c00707947 */ /* 0x000fea0003800000 */
.L_x_6294:
        /* <DEDUP_REMOVED lines=9> */
.L_x_6299:
[----:B------:R-:W3:Y:S02]  /*2220*/  LDG.E R4, desc[UR36][R4.64] ;  /* 0x0000002404047981 */ /* 0x000ee4000c1e1900 */
[----:B---3--:R0:W1:Y:S01]  /*2230*/  I2F.F64 R24, R4 ;  /* 0x0000000400187312 */ /* 0x0080620000201c00 */
[----:B------:R-:W-:Y:S05]  /*2240*/  BRA `(.L_x_6297) ;  /* 0x0000000c00407947 */ /* 0x000fea0003800000 */
.L_x_6298:
[----:B------:R-:W3:Y:S02]  /*2250*/  LDG.E.U16 R4, desc[UR36][R4.64] ;  /* 0x0000002404047981 */ /* 0x000ee4000c1e1500 */
[----:B---3--:R0:W1:Y:S01]  /*2260*/  I2F.F64.S16 R24, R4 ;  /* 0x0000000400187312 */ /* 0x0080620000101c00 */
[----:B------:R-:W-:Y:S05]  /*2270*/  BRA `(.L_x_6297) ;  /* 0x0000000c00347947 */ /* 0x000fea0003800000 */
.L_x_6293:
        /* <DEDUP_REMOVED lines=10> */
.L_x_6301:
[----:B------:R-:W3:Y:S02]  /*2320*/  LDG.E.U16 R0, desc[UR36][R4.64] ;  /* 0x0000002404007981 */ /* 0x000ee4000c1e1500 */
[----:B---3--:R-:W-:-:S05]  /*2330*/  HADD2.F32 R0, -RZ, R0.H0_H0 ;  /* 0x20000000ff007230 */ /* 0x008fca0000004100 */
[----:B------:R-:W-:-:S04]  /*2340*/  FMUL.FTZ R0, R0, 1 ;  /* 0x3f80000000007820 */ /* 0x000fc80000410000 */
[----:B------:R0:W1:Y:S01]  /*2350*/  F2F.F64.F32 R24, R0 ;  /* 0x0000000000187310 */ /* 0x0000620000201800 */
[----:B------:R-:W-:Y:S05]  /*2360*/  BRA `(.L_x_6297) ;  /* 0x0000000800f87947 */ /* 0x000fea0003800000 */
.L_x_6300:
        /* <DEDUP_REMOVED lines=10> */
.L_x_6303:
[----:B------:R-:W3:Y:S02]  /*2410*/  LDG.E.U16 R4, desc[UR36][R4.64] ;  /* 0x0000002404047981 */ /* 0x000ee4000c1e1500 */
[----:B---3--:R-:W-:-:S05]  /*2420*/  HADD2.F32 R0, -RZ, R4.H0_H0 ;  /* 0x20000004ff007230 */ /* 0x008fca0000004100 */
[----:B------:R-:W-:-:S04]  /*2430*/  FMUL.FTZ R0, R0, 1 ;  /* 0x3f80000000007820 */ /* 0x000fc80000410000 */
[----:B------:R0:W1:Y:S01]  /*2440*/  F2F.F64.F32 R24, R0 ;  /* 0x0000000000187310 */ /* 0x0000620000201800 */
[----:B------:R-:W-:Y:S05]  /*2450*/  BRA `(.L_x_6297) ;  /* 0x0000000800bc7947 */ /* 0x000fea0003800000 */
.L_x_6302:
[----:B------:R0:W5:Y:S01]  /*2460*/  LDG.E.64 R24, desc[UR36][R4.64] ;  /* 0x0000002404187981 */ /* 0x000162000c1e1b00 */
[----:B------:R-:W-:Y:S05]  /*2470*/  BRA `(.L_x_6297) ;  /* 0x0000000800b47947 */ /* 0x000fea0003800000 */
.L_x_6292:
        /* <DEDUP_REMOVED lines=13> */
.L_x_6306:
[----:B------:R0:W5:Y:S01]  /*2550*/  LDG.E.64 R24, desc[UR36][R4.64] ;  /* 0x0000002404187981 */ /* 0x000162000c1e1b00 */
[----:B------:R-:W-:Y:S05]  /*2560*/  BRA `(.L_x_6297) ;  /* 0x0000000800787947 */ /* 0x000fea0003800000 */
.L_x_6305:
        /* <DEDUP_REMOVED lines=28> */
.L_x_6308:
        /* <DEDUP_REMOVED lines=15> */
.L_x_6307:
[----:B------:R-:W3:Y:S02]  /*2820*/  LDG.E.U16 R0, desc[UR36][R4.64] ;  /* 0x0000002404007981 */ /* 0x000ee4000c1e1500 */
[----:B---3--:R-:W-:-:S04]  /*2830*/  IMAD.U32 R0, R0, 0x10000, RZ ;  /* 0x0001000000007824 */ /* 0x008fc800078e00ff */
[----:B------:R-:W-:-:S04]  /*2840*/  FMUL.FTZ R0, R0, 1 ;  /* 0x3f80000000007820 */ /* 0x000fc80000410000 */
[----:B------:R0:W1:Y:S01]  /*2850*/  F2F.F64.F32 R24, R0 ;  /* 0x0000000000187310 */ /* 0x0000620000201800 */
[----:B------:R-:W-:Y:S05]  /*2860*/  BRA `(.L_x_6297) ;  /* 0x0000000400b87947 */ /* 0x000fea0003800000 */
.L_x_6304:
        /* <DEDUP_REMOVED lines=11> */
.L_x_6311:
        /* <DEDUP_REMOVED lines=21> */
.L_x_6315:
[----:B------:R-:W-:Y:S05]  /*2a70*/  BSYNC B1 ;  /* 0x0000000000017941 */ /* 0x000fea0003800000 */
.L_x_6314:
[----:B------:R-:W-:Y:S01]  /*2a80*/  LEA R5, R0, 0x3b800000, 0x17 ;  /* 0x3b80000000057811 */ /* 0x000fe200078eb8ff */
[----:B------:R-:W-:-:S05]  /*2a90*/  IMAD.SHL.U32 R0, R3, 0x100000, RZ ;  /* 0x0010000003007824 */ /* 0x000fca00078e00ff */
[----:B------:R-:W-:-:S07]  /*2aa0*/  LOP3.LUT R0, R5, R0, R6, 0xfe, !PT ;  /* 0x0000000005007212 */ /* 0x000fce00078efe06 */
.L_x_6313:
[----:B------:R-:W-:Y:S05]  /*2ab0*/  BSYNC B0 ;  /* 0x0000000000007941 */ /* 0x000fea0003800000 */
.L_x_6312:
[----:B------:R-:W-:-:S04]  /*2ac0*/  FMUL.FTZ R0, R0, 1 ;  /* 0x3f80000000007820 */ /* 0x000fc80000410000 */
[----:B------:R3:W0:Y:S01]  /*2ad0*/  F2F.F64.F32 R24, R0 ;  /* 0x0000000000187310 */ /* 0x0006220000201800 */
[----:B------:R-:W-:Y:S05]  /*2ae0*/  BRA `(.L_x_6297) ;  /* 0x0000000400187947 */ /* 0x000fea0003800000 */
.L_x_6310:
        /* <DEDUP_REMOVED lines=21> */
.L_x_6319:
[----:B------:R-:W-:Y:S05]  /*2c40*/  BSYNC B1 ;  /* 0x0000000000017941 */ /* 0x000fea0003800000 */
.L_x_6318:
[----:B------:R-:W-:Y:S01]  /*2c50*/  LEA R5, R0, 0x37800000, 0x17 ;  /* 0x3780000000057811 */ /* 0x000fe200078eb8ff */
[----:B------:R-:W-:-:S05]  /*2c60*/  IMAD.SHL.U32 R0, R3, 0x200000, RZ ;  /* 0x0020000003007824 */ /* 0x000fca00078e00ff */
[----:B------:R-:W-:-:S07]  /*2c70*/  LOP3.LUT R0, R5, R0, R6, 0xfe, !PT ;  /* 0x0000000005007212 */ /* 0x000fce00078efe06 */
.L_x_6317:
[----:B------:R-:W-:Y:S05]  /*2c80*/  BSYNC B0 ;  /* 0x0000000000007941 */ /* 0x000fea0003800000 */
.L_x_6316:
[----:B------:R-:W-:-:S04]  /*2c90*/  FMUL.FTZ R0, R0, 1 ;  /* 0x3f80000000007820 */ /* 0x000fc80000410000 */
[----:B------:R0:W1:Y:S01]  /*2ca0*/  F2F.F64.F32 R24, R0 ;  /* 0x0000000000187310 */ /* 0x0000620000201800 */
[----:B------:R-:W-:Y:S05]  /*2cb0*/  BRA `(.L_x_6297) ;  /* 0x0000000000a47947 */ /* 0x000fea0003800000 */
.L_x_6309:
        /* <DEDUP_REMOVED lines=14> */
.L_x_6323:
[----:B------:R-:W-:Y:S05]  /*2da0*/  BSYNC B0 ;  /* 0x0000000000007941 */ /* 0x000fea0003800000 */
.L_x_6322:
[----:B------:R-:W-:-:S04]  /*2db0*/  FMUL.FTZ R0, R0, 1 ;  /* 0x3f80000000007820 */ /* 0x000fc80000410000 */
[----:B------:R0:W1:Y:S01]  /*2dc0*/  F2F.F64.F32 R24, R0 ;  /* 0x0000000000187310 */ /* 0x0000620000201800 */
[----:B------:R-:W-:Y:S05]  /*2dd0*/  BRA `(.L_x_6297) ;  /* 0x00000000005c7947 */ /* 0x000fea0003800000 */
.L_x_6296:
        /* <DEDUP_REMOVED lines=16> */
.L_x_6324:
[----:B------:R-:W-:Y:S01]  /*2ee0*/  CS2R R24, SRZ ;  /* 0x0000000000187805 */ /* 0x000fe2000001ff00 */
[----:B------:R-:W-:Y:S06]  /*2ef0*/  BRA `(.L_x_6297) ;  /* 0x0000000000147947 */ /* 0x000fec0003800000 */
.L_x_6321:
[----:B------:R-:W3:Y:S02]  /*2f00*/  LDG.E.64 R24, desc[UR36][R4.64] ;  /* 0x0000002404187981 */ /* 0x000ee4000c1e1b00 */
[----:B---3--:R-:W0:Y:S01]  /*2f10*/  I2F.F64.U64 R24, R24 ;  /* 0x0000001800187312 */ /* 0x008e220000301800 */
[----:B------:R-:W-:Y:S05]  /*2f20*/  BRA `(.L_x_6297) ;  /* 0x0000000000087947 */ /* 0x000fea0003800000 */
.L_x_6320:
[----:B------:R-:W3:Y:S02]  /*2f30*/  LDG.E R4, desc[UR36][R4.64] ;  /* 0x0000002404047981 */ /* 0x000ee4000c1e1900 */
[----:B---3--:R0:W1:Y:S02]  /*2f40*/  I2F.F64.U32 R24, R4 ;  /* 0x0000000400187312 */ /* 0x0080640000201800 */
.L_x_6297:
[----:B------:R-:W-:-:S07]  /*2f50*/  VIADD R22, R22, 0x80 ;  /* 0x0000008016167836 */ /* 0x000fce0000000000 */
.L_x_6291:
[----:B------:R-:W-:Y:S05]  /*2f60*/  BSYNC B6 ;  /* 0x0000000000067941 */ /* 0x000fea0003800000 */
.L_x_6290:
[----:B------:R-:W-:Y:S01]  /*2f70*/  ISETP.GE.AND P0, PT, R22, R19, PT ;  /* 0x000000131600720c */ /* 0x000fe20003f06270 */
[----:B------:R-:W-:-:S12]  /*2f80*/  BSSY B6, `(.L_x_6325) ;  /* 0x00000f4000067945 */ /* 0x000fd80003800000 */
[----:B------:R-:W-:Y:S05]  /*2f90*/  @P0 BRA `(.L_x_6326) ;  /* 0x0000000c00c80947 */ /* 0x000fea0003800000 */
[----:B01----:R-:W0:Y:S01]  /*2fa0*/  LDC.64 R4, c[0x0][0x248] ;  /* 0x00009200ff047b82 */ /* 0x003e220000000a00 */
[----:B---3--:R-:W-:Y:S01]  /*2fb0*/  PRMT R0, R2, 0x9910, RZ ;  /* 0x0000991002007816 */ /* 0x008fe200000000ff */
        /* <DEDUP_REMOVED lines=18> */
.L_x_6330:
[----:B------:R-:W3:Y:S02]  /*30e0*/  LDG.E.U8 R4, desc[UR36][R4.64] ;  /* 0x0000002404047981 */ /* 0x000ee4000c1e1100 */
[----:B---3--:R0:W1:Y:S01]  /*30f0*/  I2F.F64.U16 R16, R4 ;  /* 0x0000000400107312 */ /* 0x0080620000101800 */
[----:B------:R-:W-:Y:S05]  /*3100*/  BRA `(.L_x_6326) ;  /* 0x0000000c006c7947 */ /* 0x000fea0003800000 */
.L_x_6329:
        /* <DEDUP_REMOVED lines=9> */
.L_x_6333:
[----:B------:R-:W3:Y:S02]  /*31a0*/  LDG.E R4, desc[UR36][R4.64] ;  /* 0x0000002404047981 */ /* 0x000ee4000c1e1900 */
[----:B---3--:R0:W1:Y:S01]  /*31b0*/  I2F.F64 R16, R4 ;  /* 0x0000000400107312 */ /* 0x0080620000201c00 */
[----:B------:R-:W-:Y:S05]  /*31c0*/  BRA `(.L_x_6326) ;  /* 0x0000000c003c7947 */ /* 0x000fea0003800000 */
.L_x_6332:
[----:B------:R-:W3:Y:S02]  /*31d0*/  LDG.E.U16 R4, desc[UR36][R4.64] ;  /* 0x0000002404047981 */ /* 0x000ee4000c1e1500 */
[----:B---3--:R0:W1:Y:S01]  /*31e0*/  I2F.F64.S16 R16, R4 ;  /* 0x0000000400107312 */ /* 0x0080620000101c00 */
[----:B------:R-:W-:Y:S05]  /*31f0*/  BRA `(.L_x_6326) ;  /* 0x0000000c00307947 */ /* 0x000fea0003800000 */
.L_x_6328:
        /* <DEDUP_REMOVED lines=10> */
.L_x_6335:
[----:B------:R-:W3:Y:S02]  /*32a0*/  LDG.E.U16 R0, desc[UR36][R4.64] ;  /* 0x0000002404007981 */ /* 0x000ee4000c1e1500 */
[----:B---3--:R-:W-:-:S05]  /*32b0*/  HADD2.F32 R0, -RZ, R0.H0_H0 ;  /* 0x20000000ff007230 */ /* 0x008fca0000004100 */
[----:B------:R-:W-:-:S04]  /*32c0*/  FMUL.FTZ R0, R0, 1 ;  /* 0x3f80000000007820 */ /* 0x000fc80000410000 */
[----:B------:R0:W1:Y:S01]  /*32d0*/  F2F.F64.F32 R16, R0 ;  /* 0x0000000000107310 */ /* 0x0000620000201800 */
[----:B------:R-:W-:Y:S05]  /*32e0*/  BRA `(.L_x_6326) ;  /* 0x0000000800f47947 */ /* 0x000fea0003800000 */
.L_x_6334:
        /* <DEDUP_REMOVED lines=10> */
.L_x_6337:
[----:B------:R-:W3:Y:S02]  /*3390*/  LDG.E.U16 R4, desc[UR36][R4.64] ;  /* 0x0000002404047981 */ /* 0x000ee4000c1e1500 */
[----:B---3--:R-:W-:-:S05]  /*33a0*/  HADD2.F32 R0, -RZ, R4.H0_H0 ;  /* 0x20000004ff007230 */ /* 0x008fca0000004100 */
[----:B------:R-:W-:-:S04]  /*33b0*/  FMUL.FTZ R0, R0, 1 ;  /* 0x3f80000000007820 */ /* 0x000fc80000410000 */
[----:B------:R0:W1:Y:S01]  /*33c0*/  F2F.F64.F32 R16, R0 ;  /* 0x0000000000107310 */ /* 0x0000620000201800 */
[----:B------:R-:W-:Y:S05]  /*33d0*/  BRA `(.L_x_6326) ;  /* 0x0000000800b87947 */ /* 0x000fea0003800000 */
.L_x_6336:
[----:B------:R0:W5:Y:S01]  /*33e0*/  LDG.E.64 R16, desc[UR36][R4.64] ;  /* 0x0000002404107981 */ /* 0x000162000c1e1b00 */
[----:B------:R-:W-:Y:S05]  /*33f0*/  BRA `(.L_x_6326) ;  /* 0x0000000800b07947 */ /* 0x000fea0003800000 */
.L_x_6327:
        /* <DEDUP_REMOVED lines=13> */
.L_x_6340:
[----:B------:R0:W5:Y:S01]  /*34d0*/  LDG.E.64 R16, desc[UR36][R4.64] ;  /* 0x0000002404107981 */ /* 0x000162000c1e1b00 */
[----:B------:R-:W-:Y:S05]  /*34e0*/  BRA `(.L_x_6326) ;  /* 0x0000000800747947 */ /* 0x000fea0003800000 */
.L_x_6339:
        /* <DEDUP_REMOVED lines=25> */
[----:B------:R-:W-:-:S04]  /*3680*/  FMUL.FTZ R3, R3, 1 ;  /* 0x3f80000003037820 */ /* 0x000fc80000410000 */
[----:B------:R0:W1:Y:S01]  /*3690*/  F2F.F64.F32 R16, R3 ;  /* 0x0000000300107310 */ /* 0x0000620000201800 */
[----:B------:R-:W-:Y:S05]  /*36a0*/  BRA `(.L_x_6326) ;  /* 0x0000000800047947 */ /* 0x000fea0003800000 */
.L_x_6342:
[----:B------:R-:W3:Y:S02]  /*36b0*/  LDG.E.U8 R3, desc[UR36][R4.64] ;  /* 0x0000002404037981 */ /* 0x000ee4000c1e1100 */
[----:B---3--:R-:W-:-:S05]  /*36c0*/  IMAD.SHL.U32 R0, R3, 0x2000000, RZ ;  /* 0x0200000003007824 */ /* 0x008fca00078e00ff */
        /* <DEDUP_REMOVED lines=13> */
.L_x_6341:
[----:B------:R-:W3:Y:S02]  /*37a0*/  LDG.E.U16 R0, desc[UR36][R4.64] ;  /* 0x0000002404007981 */ /* 0x000ee4000c1e1500 */
[----:B---3--:R-:W-:-:S04]  /*37b0*/  IMAD.U32 R0, R0, 0x10000, RZ ;  /* 0x0001000000007824 */ /* 0x008fc800078e00ff */
[----:B------:R-:W-:-:S04]  /*37c0*/  FMUL.FTZ R0, R0, 1 ;  /* 0x3f80000000007820 */ /* 0x000fc80000410000 */
[----:B------:R0:W1:Y:S01]  /*37d0*/  F2F.F64.F32 R16, R0 ;  /* 0x0000000000107310 */ /* 0x0000620000201800 */
[----:B------:R-:W-:Y:S05]  /*37e0*/  BRA `(.L_x_6326) ;  /* 0x0000000400b47947 */ /* 0x000fea0003800000 */
.L_x_6338:
        /* <DEDUP_REMOVED lines=11> */
.L_x_6345:
        /* <DEDUP_REMOVED lines=21> */
.L_x_6349:
[----:B------:R-:W-:Y:S05]  /*39f0*/  BSYNC B1 ;  /* 0x0000000000017941 */ /* 0x000fea0003800000 */
.L_x_6348:
[----:B------:R-:W-:Y:S01]  /*3a00*/  LEA R3, R0, 0x3b800000, 0x17 ;  /* 0x3b80000000037811 */ /* 0x000fe200078eb8ff */
[----:B------:R-:W-:-:S05]  /*3a10*/  IMAD.SHL.U32 R0, R2, 0x100000, RZ ;  /* 0x0010000002007824 */ /* 0x000fca00078e00ff */
[----:B------:R-:W-:-:S07]  /*3a20*/  LOP3.LUT R0, R3, R0, R4, 0xfe, !PT ;  /* 0x0000000003007212 */ /* 0x000fce00078efe04 */
.L_x_6347:
[----:B------:R-:W-:Y:S05]  /*3a30*/  BSYNC B0 ;  /* 0x0000000000007941 */ /* 0x000fea0003800000 */
.L_x_6346:
[----:B------:R-:W-:-:S04]  /*3a40*/  FMUL.FTZ R0, R0, 1 ;  /* 0x3f80000000007820 */ /* 0x000fc80000410000 */
[----:B------:R0:W1:Y:S01]  /*3a50*/  F2F.F64.F32 R16, R0 ;  /* 0x0000000000107310 */ /* 0x0000620000201800 */
[----:B------:R-:W-:Y:S05]  /*3a60*/  BRA `(.L_x_6326) ;  /* 0x0000000400147947 */ /* 0x000fea0003800000 */
.L_x_6344:
        /* <DEDUP_REMOVED lines=21> */
.L_x_6353:
[----:B------:R-:W-:Y:S05]  /*3bc0*/  BSYNC B1 ;  /* 0x0000000000017941 */ /* 0x000fea0003800000 */
.L_x_6352:
[----:B------:R-:W-:Y:S01]  /*3bd0*/  LEA R3, R0, 0x37800000, 0x17 ;  /* 0x3780000000037811 */ /* 0x000fe200078eb8ff */
[----:B------:R-:W-:-:S05]  /*3be0*/  IMAD.SHL.U32 R0, R2, 0x200000, RZ ;  /* 0x0020000002007824 */ /* 0x000fca00078e00ff */
[----:B------:R-:W-:-:S07]  /*3bf0*/  LOP3.LUT R0, R3, R0, R4, 0xfe, !PT ;  /* 0x0000000003007212 */ /* 0x000fce00078efe04 */
.L_x_6351:
[----:B------:R-:W-:Y:S05]  /*3c00*/  BSYNC B0 ;  /* 0x0000000000007941 */ /* 0x000fea0003800000 */
.L_x_6350:
[----:B------:R-:W-:-:S04]  /*3c10*/  FMUL.FTZ R0, R0, 1 ;  /* 0x3f80000000007820 */ /* 0x000fc80000410000 */
[----:B------:R0:W1:Y:S01]  /*3c20*/  F2F.F64.F32 R16, R0 ;  /* 0x0000000000107310 */ /* 0x0000620000201800 */
[----:B------:R-:W-:Y:S05]  /*3c30*/  BRA `(.L_x_6326) ;  /* 0x0000000000a07947 */ /* 0x000fea0003800000 */
.L_x_6343:
        /* <DEDUP_REMOVED lines=14> */
.L_x_6357:
[----:B------:R-:W-:Y:S05]  /*3d20*/  BSYNC B0 ;  /* 0x0000000000007941 */ /* 0x000fea0003800000 */
.L_x_6356:
[----:B------:R-:W-:-:S04]  /*3d30*/  FMUL.FTZ R0, R0, 1 ;  /* 0x3f80000000007820 */ /* 0x000fc80000410000 */
[----:B------:R0:W1:Y:S01]  /*3d40*/  F2F.F64.F32 R16, R0 ;  /* 0x0000000000107310 */ /* 0x0000620000201800 */
[----:B------:R-:W-:Y:S05]  /*3d50*/  BRA `(.L_x_6326) ;  /* 0x0000000000587947 */ /* 0x000fea0003800000 */
.L_x_6331:
        /* <DEDUP_REMOVED lines=16> */
.L_x_6358:
[----:B------:R-:W-:Y:S05]  /*3e60*/  BRA `(.L_x_6326) ;  /* 0x0000000000147947 */ /* 0x000fea0003800000 */
.L_x_6355:
[----:B------:R-:W3:Y:S02]  /*3e70*/  LDG.E.64 R16, desc[UR36][R4.64] ;  /* 0x0000002404107981 */ /* 0x000ee4000c1e1b00 */
[----:B---3--:R-:W0:Y:S01]  /*3e80*/  I2F.F64.U64 R16, R16 ;  /* 0x0000001000107312 */ /* 0x008e220000301800 */
[----:B------:R-:W-:Y:S05]  /*3e90*/  BRA `(.L_x_6326) ;  /* 0x0000000000087947 */ /* 0x000fea0003800000 */
.L_x_6354:
[----:B------:R-:W3:Y:S02]  /*3ea0*/  LDG.E R4, desc[UR36][R4.64] ;  /* 0x0000002404047981 */ /* 0x000ee4000c1e1900 */
[----:B---3--:R0:W1:Y:S02]  /*3eb0*/  I2F.F64.U32 R16, R4 ;  /* 0x0000000400107312 */ /* 0x0080640000201800 */
.L_x_6326:
[----:B------:R-:W-:Y:S05]  /*3ec0*/  BSYNC B6 ;  /* 0x0000000000067941 */ /* 0x000fea0003800000 */
.L_x_6325:
[----:B------:R-:W2:Y:S01]  /*3ed0*/  S2R R22, SR_TID.X ;  /* 0x0000000000167919 */ /* 0x000ea20000002100 */
[----:B0-----:R-:W0:Y:S01]  /*3ee0*/  LDC.U8 R2, c[0x0][0x25c] ;  /* 0x00009700ff027b82 */ /* 0x001e220000000000 */
[----:B------:R-:W-:Y:S01]  /*3ef0*/  BSSY B0, `(.L_x_6359) ;  /* 0x0000017000007945 */ /* 0x000fe20003800000 */
[CC--:B--2---:R-:W-:Y:S01]  /*3f00*/  ISETP.GE.AND P2, PT, R22.reuse, R19.reuse, PT ;  /* 0x000000131600720c */ /* 0x0c4fe20003f46270 */
[C---:B---3--:R-:W-:Y:S02]  /*3f10*/  VIADD R0, R22.reuse, 0x100 ;  /* 0x0000010016007836 */ /* 0x048fe40000000000 */
[C---:B-1----:R-:W-:Y:S02]  /*3f20*/  VIADD R4, R22.reuse, 0x180 ;  /* 0x0000018016047836 */ /* 0x042fe40000000000 */
[----:B------:R-:W-:Y:S01]  /*3f30*/  VIADD R26, R22, 0x80 ;  /* 0x00000080161a7836 */ /* 0x000fe20000000000 */
[-C--:B------:R-:W-:Y:S02]  /*3f40*/  ISETP.GE.AND P0, PT, R0, R19.reuse, PT ;  /* 0x000000130000720c */ /* 0x080fe40003f06270 */
[----:B------:R-:W-:-:S02]  /*3f50*/  ISETP.GE.AND P1, PT, R4, R19, PT ;  /* 0x000000130400720c */ /* 0x000fc40003f26270 */
[----:B------:R-:W-:-:S03]  /*3f60*/  ISETP.GE.AND P3, PT, R26, R19, PT ;  /* 0x000000131a00720c */ /* 0x000fc60003f66270 */
[----:B------:R-:W-:Y:S10]  /*3f70*/  @P2 BRA `(.L_x_6360) ;  /* 0x0000000000382947 */ /* 0x000ff40003800000 */
[----:B----45:R-:W-:Y:S01]  /*3f80*/  DADD R4, R30, 3 ;  /* 0x400800001e047429 */ /* 0x030fe20000000000 */
[----:B------:R-:W-:-:S07]  /*3f90*/  ULDC.64 UR4, c[0x0][0x218] ;  /* 0x0000860000047ab9 */ /* 0x000fce0000000a00 */
[----:B------:R-:W-:Y:S01]  /*3fa0*/  DSETP.GEU.AND P4, PT, R4, UR4, PT ;  /* 0x0000000404007e2a */ /* 0x000fe2000bf8e000 */
[----:B------:R-:W-:-:S05]  /*3fb0*/  ULDC.64 UR4, c[0x0][0x218] ;  /* 0x0000860000047ab9 */ /* 0x000fca0000000a00 */
[----:B------:R-:W-:Y:S02]  /*3fc0*/  FSEL R4, R4, UR4, P4 ;  /* 0x0000000404047c08 */ /* 0x000fe4000a000000 */
[----:B------:R-:W-:Y:S01]  /*3fd0*/  FSEL R5, R5, UR5, P4 ;  /* 0x0000000505057c08 */ /* 0x000fe2000a000000 */
[----:B------:R-:W-:-:S05]  /*3fe0*/  ULDC.64 UR4, c[0x0][0x230] ;  /* 0x00008c0000047ab9 */ /* 0x000fca0000000a00 */
[----:B------:R-:W-:Y:S01]  /*3ff0*/  DSETP.GT.AND P4, PT, R4, UR4, PT ;  /* 0x0000000404007e2a */ /* 0x000fe2000bf84000 */
[----:B------:R-:W-:Y:S01]  /*4000*/  UMOV UR4, 0x60000000 ;  /* 0x6000000000047882 */ /* 0x000fe20000000000 */
[----:B------:R-:W-:-:S12]  /*4010*/  UMOV UR5, 0x3fc55555 ;  /* 0x3fc5555500057882 */ /* 0x000fd80000000000 */
[----:B------:R-:W1:Y:S08]  /*4020*/  @P4 LDC R4, c[0x0][0x230] ;  /* 0x00008c00ff044b82 */ /* 0x000e700000000800 */
[----:B------:R-:W1:Y:S02]  /*4030*/  @P4 LDC R5, c[0x0][0x234] ;  /* 0x00008d00ff054b82 */ /* 0x000e640000000800 */
[----:B-1----:R-:W-:-:S08]  /*4040*/  DMUL R4, R30, R4 ;  /* 0x000000041e047228 */ /* 0x002fd00000000000 */
[----:B------:R-:W-:-:S11]  /*4050*/  DMUL R4, R4, UR4 ;  /* 0x0000000404047c28 */ /* 0x000fd60008000000 */
.L_x_6360:
[----:B------:R-:W-:Y:S05]  /*4060*/  BSYNC B0 ;  /* 0x0000000000007941 */ /* 0x000fea0003800000 */
.L_x_6359:
[----:B------:R-:W-:Y:S04]  /*4070*/  BSSY B0, `(.L_x_6361) ;  /* 0x0000010000007945 */ /* 0x000fe80003800000 */
[----:B------:R-:W-:Y:S05]  /*4080*/  @P3 BRA `(.L_x_6362) ;  /* 0x0000000000383947 */ /* 0x000fea0003800000 */
[----:B-----5:R-:W-:Y:S01]  /*4090*/  DADD R6, R28, 3 ;  /* 0x400800001c067429 */ /* 0x020fe20000000000 */
        /* <DEDUP_REMOVED lines=13> */
.L_x_6362:
[----:B------:R-:W-:Y:S05]  /*4170*/  BSYNC B0 ;  /* 0x0000000000007941 */ /* 0x000fea0003800000 */
.L_x_6361:
        /* <DEDUP_REMOVED lines=16> */
.L_x_6364:
[----:B------:R-:W-:Y:S05]  /*4280*/  BSYNC B0 ;  /* 0x0000000000007941 */ /* 0x000fea0003800000 */
.L_x_6363:
        /* <DEDUP_REMOVED lines=16> */
.L_x_6366:
[----:B------:R-:W-:Y:S05]  /*4390*/  BSYNC B0 ;  /* 0x0000000000007941 */ /* 0x000fea0003800000 */
.L_x_6365:
[----:B------:R-:W-:Y:S04]  /*43a0*/  BSSY B6, `(.L_x_6367) ;  /* 0x000012c000067945 */ /* 0x000fe80003800000 */
[----:B------:R-:W-:Y:S05]  /*43b0*/  @P2 BRA `(.L_x_6368) ;  /* 0x0000001000a82947 */ /* 0x000fea0003800000 */
[----:B------:R-:W1:Y:S01]  /*43c0*/  LDC.64 R8, c[0x0][0x240] ;  /* 0x00009000ff087b82 */ /* 0x000e620000000a00 */
[----:B0-----:R-:W-:Y:S01]  /*43d0*/  PRMT R0, R2, 0x9910, RZ ;  /* 0x0000991002007816 */ /* 0x001fe200000000ff */
        /* <DEDUP_REMOVED lines=19> */
.L_x_6372:
[----:B------:R-:W0:Y:S01]  /*4510*/  F2I.S64.F64.TRUNC R4, R4 ;  /* 0x0000000400047311 */ /* 0x000e22000030d900 */
[----:B------:R-:W-:Y:S02]  /*4520*/  IMAD.MOV.U32 R22, RZ, RZ, R26 ;  /* 0x000000ffff167224 */ /* 0x000fe400078e001a */
[----:B0-----:R-:W-:-:S05]  /*4530*/  IMAD.MOV.U32 R3, RZ, RZ, R4 ;  /* 0x000000ffff037224 */ /* 0x001fca00078e0004 */
[----:B------:R0:W-:Y:S01]  /*4540*/  STG.E.U8 desc[UR36][R8.64], R3 ;  /* 0x0000000308007986 */ /* 0x0001e2000c101124 */
[----:B------:R-:W-:Y:S05]  /*4550*/  BRA `(.L_x_6368) ;  /* 0x0000001000407947 */ /* 0x000fea0003800000 */
.L_x_6371:
        /* <DEDUP_REMOVED lines=10> */
.L_x_6375:
[----:B------:R-:W0:Y:S01]  /*4600*/  F2I.F64.TRUNC R5, R4 ;  /* 0x0000000400057311 */ /* 0x000e22000030d100 */
[----:B------:R-:W-:Y:S01]  /*4610*/  IMAD.MOV.U32 R22, RZ, RZ, R26 ;  /* 0x000000ffff167224 */ /* 0x000fe200078e001a */
[----:B0-----:R3:W-:Y:S01]  /*4620*/  STG.E desc[UR36][R8.64], R5 ;  /* 0x0000000508007986 */ /* 0x0017e2000c101924 */
[----:B------:R-:W-:Y:S05]  /*4630*/  BRA `(.L_x_6368) ;  /* 0x0000001000087947 */ /* 0x000fea0003800000 */
.L_x_6374:
[----:B------:R-:W0:Y:S01]  /*4640*/  F2I.F64.TRUNC R5, R4 ;  /* 0x0000000400057311 */ /* 0x000e22000030d100 */
[----:B------:R-:W-:Y:S01]  /*4650*/  IMAD.MOV.U32 R22, RZ, RZ, R26 ;  /* 0x000000ffff167224 */ /* 0x000fe200078e001a */
[----:B0-----:R1:W-:Y:S01]  /*4660*/  STG.E.U16 desc[UR36][R8.64], R5 ;  /* 0x0000000508007986 */ /* 0x0013e2000c101524 */
[----:B------:R-:W-:Y:S05]  /*4670*/  BRA `(.L_x_6368) ;  /* 0x0000000c00f87947 */ /* 0x000fea0003800000 */
.L_x_6370:
        /* <DEDUP_REMOVED lines=14> */
.L_x_6377:
        /* <DEDUP_REMOVED lines=9> */
.L_x_6376:
        /* <DEDUP_REMOVED lines=15> */
.L_x_6379:
        /* <DEDUP_REMOVED lines=10> */
.L_x_6378:
[----:B------:R0:W-:Y:S01]  /*4980*/  STG.E.64 desc[UR36][R8.64], R4 ;  /* 0x0000000408007986 */ /* 0x0001e2000c101b24 */
[----:B------:R-:W-:Y:S01]  /*4990*/  IMAD.MOV.U32 R22, RZ, RZ, R26 ;  /* 0x000000ffff167224 */ /* 0x000fe200078e001a */
[----:B------:R-:W-:Y:S06]  /*49a0*/  BRA `(.L_x_6368) ;  /* 0x0000000c002c7947 */ /* 0x000fec0003800000 */
.L_x_6369:
        /* <DEDUP_REMOVED lines=13> */
.L_x_6382:
[----:B------:R-:W-:Y:S01]  /*4a80*/  CS2R R6, SRZ ;  /* 0x0000000000067805 */ /* 0x000fe2000001ff00 */
[----:B------:R-:W-:-:S04]  /*4a90*/  IMAD.MOV.U32 R22, RZ, RZ, R26 ;  /* 0x000000ffff167224 */ /* 0x000fc800078e001a */
[----:B------:R0:W-:Y:S01]  /*4aa0*/  STG.E.128 desc[UR36][R8.64], R4 ;  /* 0x0000000408007986 */ /* 0x0001e2000c101d24 */
[----:B------:R-:W-:Y:S05]  /*4ab0*/  BRA `(.L_x_6368) ;  /* 0x0000000800e87947 */ /* 0x000fea0003800000 */
.L_x_6381:
        /* <DEDUP_REMOVED lines=25> */
.L_x_6386:
[----:B------:R-:W-:Y:S05]  /*4c50*/  BSYNC B0 ;  /* 0x0000000000007941 */ /* 0x000fea0003800000 */
.L_x_6385:
[----:B------:R-:W-:Y:S01]  /*4c60*/  LOP3.LUT R7, R0, R7, RZ, 0xfc, !PT ;  /* 0x0000000700077212 */ /* 0x000fe200078efcff */
[----:B------:R-:W-:-:S04]  /*4c70*/  IMAD.MOV.U32 R22, RZ, RZ, R26 ;  /* 0x000000ffff167224 */ /* 0x000fc800078e001a */
[----:B------:R0:W-:Y:S01]  /*4c80*/  STG.E.U8 desc[UR36][R8.64], R7 ;  /* 0x0000000708007986 */ /* 0x0001e2000c101124 */
[----:B------:R-:W-:Y:S05]  /*4c90*/  BRA `(.L_x_6368) ;  /* 0x0000000800707947 */ /* 0x000fea0003800000 */
.L_x_6384:
        /* <DEDUP_REMOVED lines=17> */
.L_x_6388:
[----:B------:R-:W-:Y:S01]  /*4db0*/  IMAD.MOV.U32 R0, RZ, RZ, 0x7f ;  /* 0x0000007fff007424 */ /* 0x000fe200078e00ff */
[----:B------:R-:W-:-:S04]  /*4dc0*/  ISETP.GT.U32.AND P0, PT, R3, 0x7f800000, PT ;  /* 0x7f8000000300780c */ /* 0x000fc80003f04070 */
[----:B------:R-:W-:-:S09]  /*4dd0*/  SEL R0, R0, 0x7c, P0 ;  /* 0x0000007c00007807 */ /* 0x000fd20000000000 */
.L_x_6389:
[----:B------:R-:W-:Y:S05]  /*4de0*/  BSYNC B0 ;  /* 0x0000000000007941 */ /* 0x000fea0003800000 */
.L_x_6387:
[----:B------:R-:W-:Y:S01]  /*4df0*/  LOP3.LUT R3, R7, 0x80000000, RZ, 0xc0, !PT ;  /* 0x8000000007037812 */ /* 0x000fe200078ec0ff */
[----:B------:R-:W-:-:S03]  /*4e00*/  IMAD.MOV.U32 R22, RZ, RZ, R26 ;  /* 0x000000ffff167224 */ /* 0x000fc600078e001a */
[----:B------:R-:W-:-:S04]  /*4e10*/  SHF.R.U32.HI R3, RZ, 0x18, R3 ;  /* 0x00000018ff037819 */ /* 0x000fc80000011603 */
[----:B------:R-:W-:-:S05]  /*4e20*/  LOP3.LUT R3, R0, R3, RZ, 0xfc, !PT ;  /* 0x0000000300037212 */ /* 0x000fca00078efcff */
[----:B------:R0:W-:Y:S01]  /*4e30*/  STG.E.U8 desc[UR36][R8.64], R3 ;  /* 0x0000000308007986 */ /* 0x0001e2000c101124 */
[----:B------:R-:W-:Y:S05]  /*4e40*/  BRA `(.L_x_6368) ;  /* 0x0000000800047947 */ /* 0x000fea0003800000 */
.L_x_6383:
        /* <DEDUP_REMOVED lines=9> */
.L_x_6380:
        /* <DEDUP_REMOVED lines=12> */
.L_x_6392:
        /* <DEDUP_REMOVED lines=21> */
.L_x_6395:
[----:B------:R-:W-:-:S04]  /*50f0*/  LOP3.LUT R0, R7, 0x80000000, RZ, 0xc0, !PT ;  /* 0x8000000007007812 */ /* 0x000fc800078ec0ff */
[----:B------:R-:W-:-:S04]  /*5100*/  SHF.R.U32.HI R0, RZ, 0x18, R0 ;  /* 0x00000018ff007819 */ /* 0x000fc80000011600 */
[----:B------:R-:W-:-:S07]  /*5110*/  LOP3.LUT R0, R3, R0, RZ, 0xfc, !PT ;  /* 0x0000000003007212 */ /* 0x000fce00078efcff */
.L_x_6394:
[----:B------:R-:W-:Y:S05]  /*5120*/  BSYNC B0 ;  /* 0x0000000000007941 */ /* 0x000fea0003800000 */
.L_x_6393:
[----:B------:R0:W-:Y:S01]  /*5130*/  STG.E.U8 desc[UR36][R8.64], R0 ;  /* 0x0000000008007986 */ /* 0x0001e2000c101124 */
[----:B------:R-:W-:Y:S01]  /*5140*/  IMAD.MOV.U32 R22, RZ, RZ, R26 ;  /* 0x000000ffff167224 */ /* 0x000fe200078e001a */
[----:B------:R-:W-:Y:S06]  /*5150*/  BRA `(.L_x_6368) ;  /* 0x0000000400407947 */ /* 0x000fec0003800000 */
.L_x_6391:
        /* <DEDUP_REMOVED lines=21> */
.L_x_6398:
[----:B------:R-:W-:-:S04]  /*52b0*/  LOP3.LUT R0, R7, 0x80000000, RZ, 0xc0, !PT ;  /* 0x8000000007007812 */ /* 0x000fc800078ec0ff */
[----:B------:R-:W-:-:S04]  /*52c0*/  SHF.R.U32.HI R0, RZ, 0x18, R0 ;  /* 0x00000018ff007819 */ /* 0x000fc80000011600 */
[----:B------:R-:W-:-:S07]  /*52d0*/  LOP3.LUT R0, R3, R0, RZ, 0xfc, !PT ;  /* 0x0000000003007212 */ /* 0x000fce00078efcff */
.L_x_6397:
[----:B------:R-:W-:Y:S05]  /*52e0*/  BSYNC B0 ;  /* 0x0000000000007941 */ /* 0x000fea0003800000 */
.L_x_6396:
[----:B------:R0:W-:Y:S01]  /*52f0*/  STG.E.U8 desc[UR36][R8.64], R0 ;  /* 0x0000000008007986 */ /* 0x0001e2000c101124 */
[----:B------:R-:W-:Y:S01]  /*5300*/  IMAD.MOV.U32 R22, RZ, RZ, R26 ;  /* 0x000000ffff167224 */ /* 0x000fe200078e001a */
[----:B------:R-:W-:Y:S06]  /*5310*/  BRA `(.L_x_6368) ;  /* 0x0000000000d07947 */ /* 0x000fec0003800000 */
.L_x_6390:
        /* <DEDUP_REMOVED lines=27> */
.L_x_6373:
        /* <DEDUP_REMOVED lines=15> */
[----:B0---45:R-:W-:Y:S05]  /*55c0*/  CALL.ABS.NOINC R14 ;  /* 0x000000000e007343 */ /* 0x031fea0003c00000 */
.L_x_6401:
[----:B------:R-:W-:Y:S01]  /*55d0*/  IMAD.MOV.U32 R22, RZ, RZ, R26 ;  /* 0x000000ffff167224 */ /* 0x000fe200078e001a */
[----:B------:R-:W-:Y:S06]  /*55e0*/  BRA `(.L_x_6368) ;  /* 0x00000000001c7947 */ /* 0x000fec0003800000 */
.L_x_6400:
[----:B------:R-:W0:Y:S01]  /*55f0*/  F2I.U64.F64.TRUNC R4, R4 ;  /* 0x0000000400047311 */ /* 0x000e22000030d800 */
[----:B------:R-:W-:Y:S01]  /*5600*/  IMAD.MOV.U32 R22, RZ, RZ, R26 ;  /* 0x000000ffff167224 */ /* 0x000fe200078e001a */
[----:B0-----:R0:W-:Y:S01]  /*5610*/  STG.E.64 desc[UR36][R8.64], R4 ;  /* 0x0000000408007986 */ /* 0x0011e2000c101b24 */
[----:B------:R-:W-:Y:S05]  /*5620*/  BRA `(.L_x_6368) ;  /* 0x00000000000c7947 */ /* 0x000fea0003800000 */
.L_x_6399:
[----:B------:R-:W0:Y:S01]  /*5630*/  F2I.U32.F64.TRUNC R5, R4 ;  /* 0x0000000400057311 */ /* 0x000e22000030d000 */
[----:B------:R-:W-:Y:S01]  /*5640*/  IMAD.MOV.U32 R22, RZ, RZ, R26 ;  /* 0x000000ffff167224 */ /* 0x000fe200078e001a */
[----:B0-----:R0:W-:Y:S06]  /*5650*/  STG.E desc[UR36][R8.64], R5 ;  /* 0x0000000508007986 */ /* 0x0011ec000c101924 */
.L_x_6368:
[----:B------:R-:W-:Y:S05]  /*5660*/  BSYNC B6 ;  /* 0x0000000000067941 */ /* 0x000fea0003800000 */
.L_x_6367:
[----:B------:R-:W-:Y:S01]  /*5670*/  ISETP.GE.AND P0, PT, R22, R19, PT ;  /* 0x000000131600720c */ /* 0x000fe20003f06270 */
[----:B------:R-:W-:-:S12]  /*5680*/  BSSY B6, `(.L_x_6402) ;  /* 0x0000230000067945 */ /* 0x000fd80003800000 */
[----:B------:R-:W-:Y:S05]  /*5690*/  @P0 BRA `(.L_x_6403) ;  /* 0x0000002000b80947 */ /* 0x000fea0003800000 */
[----:B0123--:R-:W0:Y:S01]  /*56a0*/  LDC.64 R4, c[0x0][0x240] ;  /* 0x00009000ff047b82 */ /* 0x00fe220000000a00 */
        /* <DEDUP_REMOVED lines=17> */
[----:B-----5:R-:W0:Y:S02]  /*57c0*/  F2I.F64.TRUNC R29, R28 ;  /* 0x0000001c001d7311 */ /* 0x020e24000030d100 */
[----:B0-----:R3:W-:Y:S01]  /*57d0*/  STG.E.U8 desc[UR36][R4.64], R29 ;  /* 0x0000001d04007986 */ /* 0x0017e2000c101124 */
[----:B------:R-:W-:Y:S05]  /*57e0*/  BRA `(.L_x_6409) ;  /* 0x0000001000007947 */ /* 0x000fea0003800000 */
.L_x_6407:
[----:B-----5:R-:W0:Y:S02]  /*57f0*/  F2I.S64.F64.TRUNC R28, R28 ;  /* 0x0000001c001c7311 */ /* 0x020e24000030d900 */
[----:B0-----:R-:W-:-:S05]  /*5800*/  IMAD.MOV.U32 R3, RZ, RZ, R28 ;  /* 0x000000ffff037224 */ /* 0x001fca00078e001c */
[----:B------:R0:W-:Y:S01]  /*5810*/  STG.E.U8 desc[UR36][R4.64], R3 ;  /* 0x0000000304007986 */ /* 0x0001e2000c101124 */
[----:B------:R-:W-:Y:S05]  /*5820*/  BRA `(.L_x_6409) ;  /* 0x0000000c00f07947 */ /* 0x000fea0003800000 */
.L_x_6406:
[----:B------:R-:W-:-:S13]  /*5830*/  ISETP.NE.AND P0, PT, R0, 0x2, PT ;  /* 0x000000020000780c */ /* 0x000fda0003f05270 */
[----:B------:R-:W-:Y:S05]  /*5840*/  @!P0 BRA `(.L_x_6410) ;  /* 0x0000000000288947 */ /* 0x000fea0003800000 */
[----:B------:R-:W-:-:S13]  /*5850*/  ISETP.NE.AND P0, PT, R0, 0x3, PT ;  /* 0x000000030000780c */ /* 0x000fda0003f05270 */
[----:B------:R-:W-:Y:S05]  /*5860*/  @!P0 BRA `(.L_x_6411) ;  /* 0x0000000000148947 */ /* 0x000fea0003800000 */
[----:B------:R-:W-:-:S13]  /*5870*/  ISETP.NE.AND P0, PT, R0, 0x4, PT ;  /* 0x000000040000780c */ /* 0x000fda0003f05270 */
[----:B------:R-:W-:Y:S05]  /*5880*/  @P0 BRA `(.L_x_6408) ;  /* 0x0000000c00800947 */ /* 0x000fea0003800000 */
[----:B-----5:R-:W0:Y:S02]  /*5890*/  F2I.S64.F64.TRUNC R28, R28 ;  /* 0x0000001c001c7311 */ /* 0x020e24000030d900 */
[----:B0-----:R1:W-:Y:S01]  /*58a0*/  STG.E.64 desc[UR36][R4.64], R28 ;  /* 0x0000001c04007986 */ /* 0x0013e2000c101b24 */
[----:B------:R-:W-:Y:S05]  /*58b0*/  BRA `(.L_x_6409) ;  /* 0x0000000c00cc7947 */ /* 0x000fea0003800000 */
.L_x_6411:
[----:B-----5:R-:W0:Y:S02]  /*58c0*/  F2I.F64.TRUNC R29, R28 ;  /* 0x0000001c001d7311 */ /* 0x020e24000030d100 */
[----:B0-----:R2:W-:Y:S01]  /*58d0*/  STG.E desc[UR36][R4.64], R29 ;  /* 0x0000001d04007986 */ /* 0x0015e2000c101924 */
[----:B------:R-:W-:Y:S05]  /*58e0*/  BRA `(.L_x_6409) ;  /* 0x0000000c00c07947 */ /* 0x000fea0003800000 */
.L_x_6410:
[----:B-----5:R-:W0:Y:S02]  /*58f0*/  F2I.F64.TRUNC R29, R28 ;  /* 0x0000001c001d7311 */ /* 0x020e24000030d100 */
[----:B0-----:R0:W-:Y:S01]  /*5900*/  STG.E.U16 desc[UR36][R4.64], R29 ;  /* 0x0000001d04007986 */ /* 0x0011e2000c101524 */
[----:B------:R-:W-:Y:S05]  /*5910*/  BRA `(.L_x_6409) ;  /* 0x0000000c00b47947 */ /* 0x000fea0003800000 */
.L_x_6405:
        /* <DEDUP_REMOVED lines=8> */
[----:B-----5:R-:W0:Y:S01]  /*59a0*/  F2F.F32.F64 R3, R28 ;  /* 0x0000001c00037310 */ /* 0x020e220000301000 */
[----:B------:R-:W-:-:S14]  /*59b0*/  DSETP.GEU.AND P0, PT, |R28|, UR4, PT ;  /* 0x000000041c007e2a */ /* 0x000fdc000bf0e200 */
[----:B0-----:R-:W-:-:S05]  /*59c0*/  @!P0 FMUL R3, R3, 1.175494350822287508e-38 ;  /* 0x0080000003038820 */ /* 0x001fca0000400000 */
[----:B------:R0:W-:Y:S01]  /*59d0*/  STG.E desc[UR36][R4.64], R3 ;  /* 0x0000000304007986 */ /* 0x0001e2000c101924 */
[----:B------:R-:W-:Y:S05]  /*59e0*/  BRA `(.L_x_6409) ;  /* 0x0000000c00807947 */ /* 0x000fea0003800000 */
.L_x_6413:
[----:B------:R-:W-:Y:S01]  /*59f0*/  UMOV UR4, 0xf0000000 ;  /* 0xf000000000047882 */ /* 0x000fe20000000000 */
[----:B------:R-:W-:Y:S01]  /*5a00*/  UMOV UR5, 0x380fffff ;  /* 0x380fffff00057882 */ /* 0x000fe20000000000 */
[----:B-----5:R-:W0:Y:S01]  /*5a10*/  F2F.F32.F64 R0, R28 ;  /* 0x0000001c00007310 */ /* 0x020e220000301000 */
[----:B------:R-:W-:-:S14]  /*5a20*/  DSETP.GEU.AND P0, PT, |R28|, UR4, PT ;  /* 0x000000041c007e2a */ /* 0x000fdc000bf0e200 */
[----:B0-----:R-:W-:-:S05]  /*5a30*/  @!P0 FMUL R0, R0, 1.175494350822287508e-38 ;  /* 0x0080000000008820 */ /* 0x001fca0000400000 */
[----:B------:R-:W-:-:S05]  /*5a40*/  F2FP.F16.F32.PACK_AB R0, RZ, R0 ;  /* 0x00000000ff00723e */ /* 0x000fca00000000ff */
[----:B------:R0:W-:Y:S01]  /*5a50*/  STG.E.U16 desc[UR36][R4.64], R0 ;  /* 0x0000000004007986 */ /* 0x0001e2000c101524 */
[----:B------:R-:W-:Y:S05]  /*5a60*/  BRA `(.L_x_6409) ;  /* 0x0000000c00607947 */ /* 0x000fea0003800000 */
.L_x_6412:
        /* <DEDUP_REMOVED lines=8> */
[----:B-----5:R-:W0:Y:S01]  /*5af0*/  F2F.F32.F64 R6, R28 ;  /* 0x0000001c00067310 */ /* 0x020e220000301000 */
[----:B------:R-:W-:Y:S01]  /*5b00*/  DSETP.GEU.AND P0, PT, |R28|, UR4, PT ;  /* 0x000000041c007e2a */ /* 0x000fe2000bf0e200 */
[----:B------:R-:W-:-:S13]  /*5b10*/  IMAD.MOV.U32 R7, RZ, RZ, RZ ;  /* 0x000000ffff077224 */ /* 0x000fda00078e00ff */
[----:B0-----:R-:W-:-:S05]  /*5b20*/  @!P0 FMUL R6, R6, 1.175494350822287508e-38 ;  /* 0x0080000006068820 */ /* 0x001fca0000400000 */
[----:B------:R0:W-:Y:S01]  /*5b30*/  STG.E.64 desc[UR36][R4.64], R6 ;  /* 0x0000000604007986 */ /* 0x0001e2000c101b24 */
[----:B------:R-:W-:Y:S05]  /*5b40*/  BRA `(.L_x_6409) ;  /* 0x0000000c00287947 */ /* 0x000fea0003800000 */
.L_x_6415:
[----:B------:R-:W-:Y:S01]  /*5b50*/  UMOV UR4, 0xf0000000 ;  /* 0xf000000000047882 */ /* 0x000fe20000000000 */
[----:B------:R-:W-:Y:S01]  /*5b60*/  UMOV UR5, 0x380fffff ;  /* 0x380fffff00057882 */ /* 0x000fe20000000000 */
[----:B-----5:R-:W0:Y:S01]  /*5b70*/  F2F.F32.F64 R0, R28 ;  /* 0x0000001c00007310 */ /* 0x020e220000301000 */
[----:B------:R-:W-:-:S14]  /*5b80*/  DSETP.GEU.AND P0, PT, |R28|, UR4, PT ;  /* 0x000000041c007e2a */ /* 0x000fdc000bf0e200 */
[----:B0-----:R-:W-:-:S05]  /*5b90*/  @!P0 FMUL R0, R0, 1.175494350822287508e-38 ;  /* 0x0080000000008820 */ /* 0x001fca0000400000 */
[----:B------:R-:W-:-:S04]  /*5ba0*/  F2FP.F16.F32.PACK_AB R3, RZ, R0 ;  /* 0x00000000ff03723e */ /* 0x000fc800000000ff */
[----:B------:R-:W-:-:S05]  /*5bb0*/  PRMT R3, R3, 0x5410, RZ ;  /* 0x0000541003037816 */ /* 0x000fca00000000ff */
[----:B------:R0:W-:Y:S01]  /*5bc0*/  STG.E desc[UR36][R4.64], R3 ;  /* 0x0000000304007986 */ /* 0x0001e2000c101924 */
[----:B------:R-:W-:Y:S05]  /*5bd0*/  BRA `(.L_x_6409) ;  /* 0x0000000c00047947 */ /* 0x000fea0003800000 */
.L_x_6414:
[----:B-----5:R0:W-:Y:S01]  /*5be0*/  STG.E.64 desc[UR36][R4.64], R28 ;  /* 0x0000001c04007986 */ /* 0x0201e2000c101b24 */
[----:B------:R-:W-:Y:S05]  /*5bf0*/  BRA `(.L_x_6409) ;  /* 0x0000000800fc7947 */ /* 0x000fea0003800000 */
.L_x_6404:
        /* <DEDUP_REMOVED lines=8> */
[----:B-----5:R-:W-:-:S06]  /*5c80*/  DSETP.NEU.AND P0, PT, R28, RZ, PT ;  /* 0x000000ff1c00722a */ /* 0x020fcc0003f0d000 */
[----:B------:R-:W-:-:S05]  /*5c90*/  SEL R3, RZ, 0x1, !P0 ;  /* 0x00000001ff037807 */ /* 0x000fca0004000000 */
[----:B------:R0:W-:Y:S01]  /*5ca0*/  STG.E.U8 desc[UR36][R4.64], R3 ;  /* 0x0000000304007986 */ /* 0x0001e2000c101124 */
[----:B------:R-:W-:Y:S05]  /*5cb0*/  BRA `(.L_x_6409) ;  /* 0x0000000800cc7947 */ /* 0x000fea0003800000 */
.L_x_6418:
[----:B----45:R-:W-:-:S05]  /*5cc0*/  CS2R R30, SRZ ;  /* 0x00000000001e7805 */ /* 0x030fca000001ff00 */
[----:B------:R0:W-:Y:S01]  /*5cd0*/  STG.E.128 desc[UR36][R4.64], R28 ;  /* 0x0000001c04007986 */ /* 0x0001e2000c101d24 */
[----:B------:R-:W-:Y:S05]  /*5ce0*/  BRA `(.L_x_6409) ;  /* 0x0000000800c07947 */ /* 0x000fea0003800000 */
.L_x_6417:
        /* <DEDUP_REMOVED lines=25> */
.L_x_6422:
[----:B------:R-:W-:Y:S05]  /*5e80*/  BSYNC B0 ;  /* 0x0000000000007941 */ /* 0x000fea0003800000 */
.L_x_6421:
[----:B------:R-:W-:-:S05]  /*5e90*/  LOP3.LUT R7, R0, R7, RZ, 0xfc, !PT ;  /* 0x0000000700077212 */ /* 0x000fca00078efcff */
[----:B------:R0:W-:Y:S01]  /*5ea0*/  STG.E.U8 desc[UR36][R4.64], R7 ;  /* 0x0000000704007986 */ /* 0x0001e2000c101124 */
[----:B------:R-:W-:Y:S05]  /*5eb0*/  BRA `(.L_x_6409) ;  /* 0x00000008004c7947 */ /* 0x000fea0003800000 */
.L_x_6420:
[----:B------:R-:W-:Y:S01]  /*5ec0*/  UMOV UR4, 0xf0000000 ;  /* 0xf000000000047882 */ /* 0x000fe20000000000 */
[----:B------:R-:W-:Y:S01]  /*5ed0*/  UMOV UR5, 0x380fffff ;  /* 0x380fffff00057882 */ /* 0x000fe20000000000 */
[----:B-----5:R-:W0:Y:S01]  /*5ee0*/  F2F.F32.F64 R7, R28 ;  /* 0x0000001c00077310 */ /* 0x020e220000301000 */
        /* <DEDUP_REMOVED lines=14> */
.L_x_6424:
[----:B------:R-:W-:Y:S01]  /*5fd0*/  IMAD.MOV.U32 R0, RZ, RZ, 0x7f ;  /* 0x0000007fff007424 */ /* 0x000fe200078e00ff */
[----:B------:R-:W-:-:S04]  /*5fe0*/  ISETP.GT.U32.AND P0, PT, R3, 0x7f800000, PT ;  /* 0x7f8000000300780c */ /* 0x000fc80003f04070 */
[----:B------:R-:W-:-:S09]  /*5ff0*/  SEL R0, R0, 0x7c, P0 ;  /* 0x0000007c00007807 */ /* 0x000fd20000000000 */
.L_x_6425:
[----:B------:R-:W-:Y:S05]  /*6000*/  BSYNC B0 ;  /* 0x0000000000007941 */ /* 0x000fea0003800000 */
.L_x_6423:
[----:B------:R-:W-:-:S04]  /*6010*/  LOP3.LUT R3, R7, 0x80000000, RZ, 0xc0, !PT ;  /* 0x8000000007037812 */ /* 0x000fc800078ec0ff */
[----:B------:R-:W-:-:S04]  /*6020*/  SHF.R.U32.HI R3, RZ, 0x18, R3 ;  /* 0x00000018ff037819 */ /* 0x000fc80000011603 */
[----:B------:R-:W-:-:S05]  /*6030*/  LOP3.LUT R3, R0, R3, RZ, 0xfc, !PT ;  /* 0x0000000300037212 */ /* 0x000fca00078efcff */
[----:B------:R0:W-:Y:S01]  /*6040*/  STG.E.U8 desc[UR36][R4.64], R3 ;  /* 0x0000000304007986 */ /* 0x0001e2000c101124 */
[----:B------:R-:W-:Y:S05]  /*6050*/  BRA `(.L_x_6409) ;  /* 0x0000000400e47947 */ /* 0x000fea0003800000 */
.L_x_6419:
[----:B------:R-:W-:Y:S01]  /*6060*/  UMOV UR4, 0xf0000000 ;  /* 0xf000000000047882 */ /* 0x000fe20000000000 */
[----:B------:R-:W-:Y:S01]  /*6070*/  UMOV UR5, 0x380fffff ;  /* 0x380fffff00057882 */ /* 0x000fe20000000000 */
[----:B-----5:R-:W0:Y:S01]  /*6080*/  F2F.F32.F64 R0, R28 ;  /* 0x0000001c00007310 */ /* 0x020e220000301000 */
[----:B------:R-:W-:-:S14]  /*6090*/  DSETP.GEU.AND P0, PT, |R28|, UR4, PT ;  /* 0x000000041c007e2a */ /* 0x000fdc000bf0e200 */
[----:B0-----:R-:W-:-:S05]  /*60a0*/  @!P0 FMUL R0, R0, 1.175494350822287508e-38 ;  /* 0x0080000000008820 */ /* 0x001fca0000400000 */
[----:B------:R-:W-:-:S05]  /*60b0*/  F2FP.BF16.F32.PACK_AB R0, RZ, R0 ;  /* 0x00000000ff00723e */ /* 0x000fca00000010ff */
[----:B------:R0:W-:Y:S01]  /*60c0*/  STG.E.U16 desc[UR36][R4.64], R0 ;  /* 0x0000000004007986 */ /* 0x0001e2000c101524 */
[----:B------:R-:W-:Y:S05]  /*60d0*/  BRA `(.L_x_6409) ;  /* 0x0000000400c47947 */ /* 0x000fea0003800000 */
.L_x_6416:
        /* <DEDUP_REMOVED lines=8> */
[----:B-----5:R-:W0:Y:S02]  /*6160*/  F2I.U32.F64.TRUNC R29, R28 ;  /* 0x0000001c001d7311 */ /* 0x020e24000030d000 */
[----:B0-----:R0:W-:Y:S01]  /*6170*/  STG.E.U16 desc[UR36][R4.64], R29 ;  /* 0x0000001d04007986 */ /* 0x0011e2000c101524 */
[----:B------:R-:W-:Y:S05]  /*6180*/  BRA `(.L_x_6409) ;  /* 0x0000000400987947 */ /* 0x000fea0003800000 */
.L_x_6428:
[----:B------:R-:W-:Y:S01]  /*6190*/  UMOV UR4, 0xf0000000 ;  /* 0xf000000000047882 */ /* 0x000fe20000000000 */
[----:B------:R-:W-:Y:S01]  /*61a0*/  UMOV UR5, 0x380fffff ;  /* 0x380fffff00057882 */ /* 0x000fe20000000000 */
[----:B-----5:R-:W0:Y:S01]  /*61b0*/  F2F.F32.F64 R7, R28 ;  /* 0x0000001c00077310 */ /* 0x020e220000301000 */
        /* <DEDUP_REMOVED lines=18> */
.L_x_6431:
[----:B------:R-:W-:-:S04]  /*62e0*/  LOP3.LUT R0, R7, 0x80000000, RZ, 0xc0, !PT ;  /* 0x8000000007007812 */ /* 0x000fc800078ec0ff */
[----:B------:R-:W-:-:S04]  /*62f0*/  SHF.R.U32.HI R0, RZ, 0x18, R0 ;  /* 0x00000018ff007819 */ /* 0x000fc80000011600 */
[----:B------:R-:W-:-:S07]  /*6300*/  LOP3.LUT R0, R3, R0, RZ, 0xfc, !PT ;  /* 0x0000000003007212 */ /* 0x000fce00078efcff */
.L_x_6430:
[----:B------:R-:W-:Y:S05]  /*6310*/  BSYNC B0 ;  /* 0x0000000000007941 */ /* 0x000fea0003800000 */
.L_x_6429:
[----:B------:R0:W-:Y:S01]  /*6320*/  STG.E.U8 desc[UR36][R4.64], R0 ;  /* 0x0000000004007986 */ /* 0x0001e2000c101124 */
[----:B------:R-:W-:Y:S05]  /*6330*/  BRA `(.L_x_6409) ;  /* 0x00000004002c7947 */ /* 0x000fea0003800000 */
.L_x_6427:
        /* <DEDUP_REMOVED lines=21> */
.L_x_6434:
[----:B------:R-:W-:-:S04]  /*6490*/  LOP3.LUT R0, R7, 0x80000000, RZ, 0xc0, !PT ;  /* 0x8000000007007812 */ /* 0x000fc800078ec0ff */
[----:B------:R-:W-:-:S04]  /*64a0*/  SHF.R.U32.HI R0, RZ, 0x18, R0 ;  /* 0x00000018ff007819 */ /* 0x000fc80000011600 */
[----:B------:R-:W-:-:S07]  /*64b0*/  LOP3.LUT R0, R3, R0, RZ, 0xfc, !PT ;  /* 0x0000000003007212 */ /* 0x000fce00078efcff */
.L_x_6433:
[----:B------:R-:W-:Y:S05]  /*64c0*/  BSYNC B0 ;  /* 0x0000000000007941 */ /* 0x000fea0003800000 */
.L_x_6432:
[----:B------:R0:W-:Y:S01]  /*64d0*/  STG.E.U8 desc[UR36][R4.64], R0 ;  /* 0x0000000004007986 */ /* 0x0001e2000c101124 */
[----:B------:R-:W-:Y:S05]  /*64e0*/  BRA `(.L_x_6409) ;  /* 0x0000000000c07947 */ /* 0x000fea0003800000 */
.L_x_6426:
        /* <DEDUP_REMOVED lines=26> */
.L_x_6408:
        /* <DEDUP_REMOVED lines=16> */
.L_x_6437:
[----:B------:R-:W-:Y:S05]  /*6790*/  BRA `(.L_x_6409) ;  /* 0x0000000000147947 */ /* 0x000fea0003800000 */
.L_x_6436:
[----:B-----5:R-:W0:Y:S02]  /*67a0*/  F2I.U64.F64.TRUNC R28, R28 ;  /* 0x0000001c001c7311 */ /* 0x020e24000030d800 */
[----:B0-----:R0:W-:Y:S01]  /*67b0*/  STG.E.64 desc[UR36][R4.64], R28 ;  /* 0x0000001c04007986 */ /* 0x0011e2000c101b24 */
[----:B------:R-:W-:Y:S05]  /*67c0*/  BRA `(.L_x_6409) ;  /* 0x0000000000087947 */ /* 0x000fea0003800000 */
.L_x_6435:
[----:B-----5:R-:W0:Y:S02]  /*67d0*/  F2I.U32.F64.TRUNC R29, R28 ;  /* 0x0000001c001d7311 */ /* 0x020e24000030d000 */
[----:B0-----:R0:W-:Y:S02]  /*67e0*/  STG.E desc[UR36][R4.64], R29 ;  /* 0x0000001d04007986 */ /* 0x0011e4000c101924 */
.L_x_6409:
[----:B------:R-:W-:-:S05]  /*67f0*/  VIADD R22, R22, 0x80 ;  /* 0x0000008016167836 */ /* 0x000fca0000000000 */
[----:B------:R-:W-:-:S13]  /*6800*/  ISETP.GE.AND P0, PT, R22, R19, PT ;  /* 0x000000131600720c */ /* 0x000fda0003f06270 */
        /* <DEDUP_REMOVED lines=22> */
.L_x_6441:
[----:B------:R-:W0:Y:S02]  /*6970*/  F2I.S64.F64.TRUNC R24, R24 ;  /* 0x0000001800187311 */ /* 0x000e24000030d900 */
[----:B0-----:R-:W-:-:S05]  /*6980*/  IMAD.MOV.U32 R3, RZ, RZ, R24 ;  /* 0x000000ffff037224 */ /* 0x001fca00078e0018 */
[----:B------:R0:W-:Y:S01]  /*6990*/  STG.E.U8 desc[UR36][R4.64], R3 ;  /* 0x0000000304007986 */ /* 0x0001e2000c101124 */
[----:B------:R-:W-:Y:S05]  /*69a0*/  BRA `(.L_x_6443) ;  /* 0x0000000c00f07947 */ /* 0x000fea0003800000 */
.L_x_6440:
        /* <DEDUP_REMOVED lines=9> */
.L_x_6445:
[----:B------:R-:W0:Y:S02]  /*6a40*/  F2I.F64.TRUNC R25, R24 ;  /* 0x0000001800197311 */ /* 0x000e24000030d100 */
[----:B0-----:R0:W-:Y:S01]  /*6a50*/  STG.E desc[UR36][R4.64], R25 ;  /* 0x0000001904007986 */ /* 0x0011e2000c101924 */
[----:B------:R-:W-:Y:S05]  /*6a60*/  BRA `(.L_x_6443) ;  /* 0x0000000c00c07947 */ /* 0x000fea0003800000 */
.L_x_6444:
[----:B------:R-:W0:Y:S02]  /*6a70*/  F2I.F64.TRUNC R25, R24 ;  /* 0x0000001800197311 */ /* 0x000e24000030d100 */
[----:B0-----:R0:W-:Y:S01]  /*6a80*/  STG.E.U16 desc[UR36][R4.64], R25 ;  /* 0x0000001904007986 */ /* 0x0011e2000c101524 */
[----:B------:R-:W-:Y:S05]  /*6a90*/  BRA `(.L_x_6443) ;  /* 0x0000000c00b47947 */ /* 0x000fea0003800000 */
.L_x_6439:
        /* <DEDUP_REMOVED lines=13> */
.L_x_6447:
        /* <DEDUP_REMOVED lines=8> */
.L_x_6446:
        /* <DEDUP_REMOVED lines=14> */
.L_x_6449:
        /* <DEDUP_REMOVED lines=9> */
.L_x_6448:
[----:B------:R0:W-:Y:S01]  /*6d60*/  STG.E.64 desc[UR36][R4.64], R24 ;  /* 0x0000001804007986 */ /* 0x0001e2000c101b24 */
[----:B------:R-:W-:Y:S05]  /*6d70*/  BRA `(.L_x_6443) ;  /* 0x0000000800fc7947 */ /* 0x000fea0003800000 */
.L_x_6438:
        /* <DEDUP_REMOVED lines=12> */
.L_x_6452:
[----:B------:R-:W-:-:S05]  /*6e40*/  CS2R R26, SRZ ;  /* 0x00000000001a7805 */ /* 0x000fca000001ff00 */
[----:B------:R0:W-:Y:S01]  /*6e50*/  STG.E.128 desc[UR36][R4.64], R24 ;  /* 0x0000001804007986 */ /* 0x0001e2000c101d24 */
[----:B------:R-:W-:Y:S05]  /*6e60*/  BRA `(.L_x_6443) ;  /* 0x0000000800c07947 */ /* 0x000fea0003800000 */
.L_x_6451:
        /* <DEDUP_REMOVED lines=25> */
.L_x_6456:
[----:B------:R-:W-:Y:S05]  /*7000*/  BSYNC B0 ;  /* 0x0000000000007941 */ /* 0x000fea0003800000 */
.L_x_6455:
[----:B------:R-:W-:-:S05]  /*7010*/  LOP3.LUT R7, R0, R7, RZ, 0xfc, !PT ;  /* 0x0000000700077212 */ /* 0x000fca00078efcff */
[----:B------:R0:W-:Y:S01]  /*7020*/  STG.E.U8 desc[UR36][R4.64], R7 ;  /* 0x0000000704007986 */ /* 0x0001e2000c101124 */
[----:B------:R-:W-:Y:S05]  /*7030*/  BRA `(.L_x_6443) ;  /* 0x00000008004c7947 */ /* 0x000fea0003800000 */
.L_x_6454:
        /* <DEDUP_REMOVED lines=17> */
.L_x_6458:
[----:B------:R-:W-:Y:S01]  /*7150*/  IMAD.MOV.U32 R0, RZ, RZ, 0x7f ;  /* 0x0000007fff007424 */ /* 0x000fe200078e00ff */
[----:B------:R-:W-:-:S04]  /*7160*/  ISETP.GT.U32.AND P0, PT, R3, 0x7f800000, PT ;  /* 0x7f8000000300780c */ /* 0x000fc80003f04070 */
[----:B------:R-:W-:-:S09]  /*7170*/  SEL R0, R0, 0x7c, P0 ;  /* 0x0000007c00007807 */ /* 0x000fd20000000000 */
.L_x_6459:
[----:B------:R-:W-:Y:S05]  /*7180*/  BSYNC B0 ;  /* 0x0000000000007941 */ /* 0x000fea0003800000 */
.L_x_6457:
[----:B------:R-:W-:-:S04]  /*7190*/  LOP3.LUT R3, R7, 0x80000000, RZ, 0xc0, !PT ;  /* 0x8000000007037812 */ /* 0x000fc800078ec0ff */
[----:B------:R-:W-:-:S04]  /*71a0*/  SHF.R.U32.HI R3, RZ, 0x18, R3 ;  /* 0x00000018ff037819 */ /* 0x000fc80000011603 */
[----:B------:R-:W-:-:S05]  /*71b0*/  LOP3.LUT R3, R0, R3, RZ, 0xfc, !PT ;  /* 0x0000000300037212 */ /* 0x000fca00078efcff */
[----:B------:R0:W-:Y:S01]  /*71c0*/  STG.E.U8 desc[UR36][R4.64], R3 ;  /* 0x0000000304007986 */ /* 0x0001e2000c101124 */
[----:B------:R-:W-:Y:S05]  /*71d0*/  BRA `(.L_x_6443) ;  /* 0x0000000400e47947 */ /* 0x000fea0003800000 */
.L_x_6453:
        /* <DEDUP_REMOVED lines=8> */
.L_x_6450:
        /* <DEDUP_REMOVED lines=11> */
.L_x_6462:
        /* <DEDUP_REMOVED lines=21> */
.L_x_6465:
[----:B------:R-:W-:-:S04]  /*7460*/  LOP3.LUT R0, R7, 0x80000000, RZ, 0xc0, !PT ;  /* 0x8000000007007812 */ /* 0x000fc800078ec0ff */
[----:B------:R-:W-:-:S04]  /*7470*/  SHF.R.U32.HI R0, RZ, 0x18, R0 ;  /* 0x00000018ff007819 */ /* 0x000fc80000011600 */
[----:B------:R-:W-:-:S07]  /*7480*/  LOP3.LUT R0, R3, R0, RZ, 0xfc, !PT ;  /* 0x0000000003007212 */ /* 0x000fce00078efcff */
.L_x_6464:
[----:B------:R-:W-:Y:S05]  /*7490*/  BSYNC B0 ;  /* 0x0000000000007941 */ /* 0x000fea0003800000 */
.L_x_6463:
[----:B------:R3:W-:Y:S01]  /*74a0*/  STG.E.U8 desc[UR36][R4.64], R0 ;  /* 0x0000000004007986 */ /* 0x0007e2000c101124 */
[----:B------:R-:W-:Y:S05]  /*74b0*/  BRA `(.L_x_6443) ;  /* 0x00000004002c7947 */ /* 0x000fea0003800000 */
.L_x_6461:
        /* <DEDUP_REMOVED lines=21> */
.L_x_6468:
[----:B------:R-:W-:-:S04]  /*7610*/  LOP3.LUT R0, R7, 0x80000000, RZ, 0xc0, !PT ;  /* 0x8000000007007812 */ /* 0x000fc800078ec0ff */
[----:B------:R-:W-:-:S04]  /*7620*/  SHF.R.U32.HI R0, RZ, 0x18, R0 ;  /* 0x00000018ff007819 */ /* 0x000fc80000011600 */
[----:B------:R-:W-:-:S07]  /*7630*/  LOP3.LUT R0, R3, R0, RZ, 0xfc, !PT ;  /* 0x0000000003007212 */ /* 0x000fce00078efcff */
.L_x_6467:
[----:B------:R-:W-:Y:S05]  /*7640*/  BSYNC B0 ;  /* 0x0000000000007941 */ /* 0x000fea0003800000 */
.L_x_6466:
[----:B------:R0:W-:Y:S01]  /*7650*/  STG.E.U8 desc[UR36][R4.64], R0 ;  /* 0x0000000004007986 */ /* 0x0001e2000c101124 */
[----:B------:R-:W-:Y:S05]  /*7660*/  BRA `(.L_x_6443) ;  /* 0x0000000000c07947 */ /* 0x000fea0003800000 */
.L_x_6460:
        /* <DEDUP_REMOVED lines=26> */
.L_x_6442:
        /* <DEDUP_REMOVED lines=15> */
[----:B0---4-:R-:W-:Y:S05]  /*7900*/  CALL.ABS.NOINC R14 ;  /* 0x000000000e007343 */ /* 0x011fea0003c00000 */
.L_x_6471:
[----:B------:R-:W-:Y:S05]  /*7910*/  BRA `(.L_x_6443) ;  /* 0x0000000000147947 */ /* 0x000fea0003800000 */
.L_x_6470:
[----:B------:R-:W0:Y:S02]  /*7920*/  F2I.U64.F64.TRUNC R24, R24 ;  /* 0x0000001800187311 */ /* 0x000e24000030d800 */
[----:B0-----:R1:W-:Y:S01]  /*7930*/  STG.E.64 desc[UR36][R4.64], R24 ;  /* 0x0000001804007986 */ /* 0x0013e2000c101b24 */
[----:B------:R-:W-:Y:S05]  /*7940*/  BRA `(.L_x_6443) ;  /* 0x0000000000087947 */ /* 0x000fea0003800000 */
.L_x_6469:
[----:B------:R-:W0:Y:S02]  /*7950*/  F2I.U32.F64.TRUNC R25, R24 ;  /* 0x0000001800197311 */ /* 0x000e24000030d000 */
[----:B0-----:R2:W-:Y:S02]  /*7960*/  STG.E desc[UR36][R4.64], R25 ;  /* 0x0000001904007986 */ /* 0x0015e4000c101924 */
.L_x_6443:
[----:B------:R-:W-:-:S07]  /*7970*/  VIADD R22, R22, 0x80 ;  /* 0x0000008016167836 */ /* 0x000fce0000000000 */
.L_x_6403:
[----:B------:R-:W-:Y:S05]  /*7980*/  BSYNC B6 ;  /* 0x0000000000067941 */ /* 0x000fea0003800000 */
.L_x_6402:
[----:B------:R-:W-:-:S13]  /*7990*/  ISETP.GE.AND P0, PT, R22, R19, PT ;  /* 0x000000131600720c */ /* 0x000fda0003f06270 */
[----:B------:R-:W-:Y:S05]  /*79a0*/  @P0 EXIT ;  /* 0x000000000000094d */ /* 0x000fea0003800000 */
[----:B0123--:R-:W0:Y:S01]  /*79b0*/  LDC.64 R4, c[0x0][0x240] ;  /* 0x00009000ff047b82 */ /* 0x00fe220000000a00 */
        /* <DEDUP_REMOVED lines=17> */
[----:B0-----:R-:W-:Y:S01]  /*7ad0*/  STG.E.U8 desc[UR36][R4.64], R17 ;  /* 0x0000001104007986 */ /* 0x001fe2000c101124 */
[----:B------:R-:W-:Y:S05]  /*7ae0*/  EXIT ;  /* 0x000000000000794d */ /* 0x000fea0003800000 */
.L_x_6475:
[----:B-----5:R-:W0:Y:S02]  /*7af0*/  F2I.S64.F64.TRUNC R16, R16 ;  /* 0x0000001000107311 */ /* 0x020e24000030d900 */
[----:B0-----:R-:W-:-:S05]  /*7b00*/  IMAD.MOV.U32 R3, RZ, RZ, R16 ;  /* 0x000000ffff037224 */ /* 0x001fca00078e0010 */
[----:B------:R-:W-:Y:S01]  /*7b10*/  STG.E.U8 desc[UR36][R4.64], R3 ;  /* 0x0000000304007986 */ /* 0x000fe2000c101124 */
[----:B------:R-:W-:Y:S05]  /*7b20*/  EXIT ;  /* 0x000000000000794d */ /* 0x000fea0003800000 */
.L_x_6474:
[----:B------:R-:W-:-:S13]  /*7b30*/  ISETP.NE.AND P0, PT, R0, 0x2, PT ;  /* 0x000000020000780c */ /* 0x000fda0003f05270 */
[----:B------:R-:W-:Y:S05]  /*7b40*/  @!P0 BRA `(.L_x_6477) ;  /* 0x0000000000288947 */ /* 0x000fea0003800000 */
[----:B------:R-:W-:-:S13]  /*7b50*/  ISETP.NE.AND P0, PT, R0, 0x3, PT ;  /* 0x000000030000780c */ /* 0x000fda0003f05270 */
[----:B------:R-:W-:Y:S05]  /*7b60*/  @!P0 BRA `(.L_x_6478) ;  /* 0x0000000000148947 */ /* 0x000fea0003800000 */
[----:B------:R-:W-:-:S13]  /*7b70*/  ISETP.NE.AND P0, PT, R0, 0x4, PT ;  /* 0x000000040000780c */ /* 0x000fda0003f05270 */
[----:B------:R-:W-:Y:S05]  /*7b80*/  @P0 BRA `(.L_x_6476) ;  /* 0x0000000c00880947 */ /* 0x000fea0003800000 */
[----:B-----5:R-:W0:Y:S02]  /*7b90*/  F2I.S64.F64.TRUNC R16, R16 ;  /* 0x0000001000107311 */ /* 0x020e24000030d900 */
[----:B0-----:R-:W-:Y:S01]  /*7ba0*/  STG.E.64 desc[UR36][R4.64], R16 ;  /* 0x0000001004007986 */ /* 0x001fe2000c101b24 */
[----:B------:R-:W-:Y:S05]  /*7bb0*/  EXIT ;  /* 0x000000000000794d */ /* 0x000fea0003800000 */
.L_x_6478:
[----:B-----5:R-:W0:Y:S02]  /*7bc0*/  F2I.F64.TRUNC R17, R16 ;  /* 0x0000001000117311 */ /* 0x020e24000030d100 */
[----:B0-----:R-:W-:Y:S01]  /*7bd0*/  STG.E desc[UR36][R4.64], R17 ;  /* 0x0000001104007986 */ /* 0x001fe2000c101924 */
[----:B------:R-:W-:Y:S05]  /*7be0*/  EXIT ;  /* 0x000000000000794d */ /* 0x000fea0003800000 */
.L_x_6477:
[----:B-----5:R-:W0:Y:S02]  /*7bf0*/  F2I.F64.TRUNC R17, R16 ;  /* 0x0000001000117311 */ /* 0x020e24000030d100 */
[----:B0-----:R-:W-:Y:S01]  /*7c00*/  STG.E.U16 desc[UR36][R4.64], R17 ;  /* 0x0000001104007986 */ /* 0x001fe2000c101524 */
[----:B------:R-:W-:Y:S05]  /*7c10*/  EXIT ;  /* 0x000000000000794d */ /* 0x000fea0003800000 */
.L_x_6473:
        /* <DEDUP_REMOVED lines=11> */
[----:B------:R-:W-:Y:S01]  /*7cd0*/  STG.E desc[UR36][R4.64], R3 ;  /* 0x0000000304007986 */ /* 0x000fe2000c101924 */
[----:B------:R-:W-:Y:S05]  /*7ce0*/  EXIT ;  /* 0x000000000000794d */ /* 0x000fea0003800000 */
.L_x_6480:
[----:B------:R-:W-:Y:S01]  /*7cf0*/  UMOV UR4, 0xf0000000 ;  /* 0xf000000000047882 */ /* 0x000fe20000000000 */
[----:B------:R-:W-:Y:S01]  /*7d00*/  UMOV UR5, 0x380fffff ;  /* 0x380fffff00057882 */ /* 0x000fe20000000000 */
[----:B-----5:R-:W0:Y:S01]  /*7d10*/  F2F.F32.F64 R0, R16 ;  /* 0x0000001000007310 */ /* 0x020e220000301000 */
[----:B------:R-:W-:-:S14]  /*7d20*/  DSETP.GEU.AND P0, PT, |R16|, UR4, PT ;  /* 0x0000000410007e2a */ /* 0x000fdc000bf0e200 */
[----:B0-----:R-:W-:-:S05]  /*7d30*/  @!P0 FMUL R0, R0, 1.175494350822287508e-38 ;  /* 0x0080000000008820 */ /* 0x001fca0000400000 */
[----:B------:R-:W-:-:S05]  /*7d40*/  F2FP.F16.F32.PACK_AB R0, RZ, R0 ;  /* 0x00000000ff00723e */ /* 0x000fca00000000ff */
[----:B------:R-:W-:Y:S01]  /*7d50*/  STG.E.U16 desc[UR36][R4.64], R0 ;  /* 0x0000000004007986 */ /* 0x000fe2000c101524 */
[----:B------:R-:W-:Y:S05]  /*7d60*/  EXIT ;  /* 0x000000000000794d */ /* 0x000fea0003800000 */
.L_x_6479:
        /* <DEDUP_REMOVED lines=12> */
[----:B------:R-:W-:Y:S01]  /*7e30*/  STG.E.64 desc[UR36][R4.64], R2 ;  /* 0x0000000204007986 */ /* 0x000fe2000c101b24 */
[----:B------:R-:W-:Y:S05]  /*7e40*/  EXIT ;  /* 0x000000000000794d */ /* 0x000fea0003800000 */
.L_x_6482:
[----:B------:R-:W-:Y:S01]  /*7e50*/  UMOV UR4, 0xf0000000 ;  /* 0xf000000000047882 */ /* 0x000fe20000000000 */
[----:B------:R-:W-:Y:S01]  /*7e60*/  UMOV UR5, 0x380fffff ;  /* 0x380fffff00057882 */ /* 0x000fe20000000000 */
[----:B-----5:R-:W0:Y:S01]  /*7e70*/  F2F.F32.F64 R0, R16 ;  /* 0x0000001000007310 */ /* 0x020e220000301000 */
[----:B------:R-:W-:-:S14]  /*7e80*/  DSETP.GEU.AND P0, PT, |R16|, UR4, PT ;  /* 0x0000000410007e2a */ /* 0x000fdc000bf0e200 */
[----:B0-----:R-:W-:-:S05]  /*7e90*/  @!P0 FMUL R0, R0, 1.175494350822287508e-38 ;  /* 0x0080000000008820 */ /* 0x001fca0000400000 */
[----:B------:R-:W-:-:S04]  /*7ea0*/  F2FP.F16.F32.PACK_AB R3, RZ, R0 ;  /* 0x00000000ff03723e */ /* 0x000fc800000000ff */
[----:B------:R-:W-:-:S05]  /*7eb0*/  PRMT R3, R3, 0x5410, RZ ;  /* 0x0000541003037816 */ /* 0x000fca00000000ff */
[----:B------:R-:W-:Y:S01]  /*7ec0*/  STG.E desc[UR36][R4.64], R3 ;  /* 0x0000000304007986 */ /* 0x000fe2000c101924 */
[----:B------:R-:W-:Y:S05]  /*7ed0*/  EXIT ;  /* 0x000000000000794d */ /* 0x000fea0003800000 */
.L_x_6481:
[----:B-----5:R-:W-:Y:S01]  /*7ee0*/  STG.E.64 desc[UR36][R4.64], R16 ;  /* 0x0000001004007986 */ /* 0x020fe2000c101b24 */
[----:B------:R-:W-:Y:S05]  /*7ef0*/  EXIT ;  /* 0x000000000000794d */ /* 0x000fea0003800000 */
.L_x_6472:
        /* <DEDUP_REMOVED lines=10> */
[----:B------:R-:W-:Y:S01]  /*7fa0*/  STG.E.U8 desc[UR36][R4.64], R3 ;  /* 0x0000000304007986 */ /* 0x000fe2000c101124 */
[----:B------:R-:W-:Y:S05]  /*7fb0*/  EXIT ;  /* 0x000000000000794d */ /* 0x000fea0003800000 */
.L_x_6485:
[----:B------:R-:W-:-:S05]  /*7fc0*/  CS2R R18, SRZ ;  /* 0x0000000000127805 */ /* 0x000fca000001ff00 */
[----:B-----5:R-:W-:Y:S01]  /*7fd0*/  STG.E.128 desc[UR36][R4.64], R16 ;  /* 0x0000001004007986 */ /* 0x020fe2000c101d24 */
[----:B------:R-:W-:Y:S05]  /*7fe0*/  EXIT ;  /* 0x000000000000794d */ /* 0x000fea0003800000 */
.L_x_6484:
        /* <DEDUP_REMOVED lines=25> */
.L_x_6489:
[----:B------:R-:W-:Y:S05]  /*8180*/  BSYNC B0 ;  /* 0x0000000000007941 */ /* 0x000fea0003800000 */
.L_x_6488:
[----:B------:R-:W-:-:S05]  /*8190*/  LOP3.LUT R3, R0, R3, RZ, 0xfc, !PT ;  /* 0x0000000300037212 */ /* 0x000fca00078efcff */
[----:B------:R-:W-:Y:S01]  /*81a0*/  STG.E.U8 desc[UR36][R4.64], R3 ;  /* 0x0000000304007986 */ /* 0x000fe2000c101124 */
[----:B------:R-:W-:Y:S05]  /*81b0*/  EXIT ;  /* 0x000000000000794d */ /* 0x000fea0003800000 */
.L_x_6487:
        /* <DEDUP_REMOVED lines=17> */
.L_x_6491:
[----:B------:R-:W-:Y:S01]  /*82d0*/  IMAD.MOV.U32 R0, RZ, RZ, 0x7f ;  /* 0x0000007fff007424 */ /* 0x000fe200078e00ff */
[----:B------:R-:W-:-:S04]  /*82e0*/  ISETP.GT.U32.AND P0, PT, R2, 0x7f800000, PT ;  /* 0x7f8000000200780c */ /* 0x000fc80003f04070 */
[----:B------:R-:W-:-:S09]  /*82f0*/  SEL R0, R0, 0x7c, P0 ;  /* 0x0000007c00007807 */ /* 0x000fd20000000000 */
.L_x_6492:
[----:B------:R-:W-:Y:S05]  /*8300*/  BSYNC B0 ;  /* 0x0000000000007941 */ /* 0x000fea0003800000 */
.L_x_6490:
[----:B------:R-:W-:-:S04]  /*8310*/  LOP3.LUT R2, R3, 0x80000000, RZ, 0xc0, !PT ;  /* 0x8000000003027812 */ /* 0x000fc800078ec0ff */
[----:B------:R-:W-:-:S04]  /*8320*/  SHF.R.U32.HI R3, RZ, 0x18, R2 ;  /* 0x00000018ff037819 */ /* 0x000fc80000011602 */
[----:B------:R-:W-:-:S05]  /*8330*/  LOP3.LUT R3, R0, R3, RZ, 0xfc, !PT ;  /* 0x0000000300037212 */ /* 0x000fca00078efcff */
[----:B------:R-:W-:Y:S01]  /*8340*/  STG.E.U8 desc[UR36][R4.64], R3 ;  /* 0x0000000304007986 */ /* 0x000fe2000c101124 */
[----:B------:R-:W-:Y:S05]  /*8350*/  EXIT ;  /* 0x000000000000794d */ /* 0x000fea0003800000 */
.L_x_6486:
[----:B------:R-:W-:Y:S01]  /*8360*/  UMOV UR4, 0xf0000000 ;  /* 0xf000000000047882 */ /* 0x000fe20000000000 */
[----:B------:R-:W-:Y:S01]  /*8370*/  UMOV UR5, 0x380fffff ;  /* 0x380fffff00057882 */ /* 0x000fe20000000000 */
[----:B-----5:R-:W0:Y:S01]  /*8380*/  F2F.F32.F64 R0, R16 ;  /* 0x0000001000007310 */ /* 0x020e220000301000 */
[----:B------:R-:W-:-:S14]  /*8390*/  DSETP.GEU.AND P0, PT, |R16|, UR4, PT ;  /* 0x0000000410007e2a */ /* 0x000fdc000bf0e200 */
[----:B0-----:R-:W-:-:S05]  /*83a0*/  @!P0 FMUL R0, R0, 1.175494350822287508e-38 ;  /* 0x0080000000008820 */ /* 0x001fca0000400000 */
[----:B------:R-:W-:-:S05]  /*83b0*/  F2FP.BF16.F32.PACK_AB R0, RZ, R0 ;  /* 0x00000000ff00723e */ /* 0x000fca00000010ff */
[----:B------:R-:W-:Y:S01]  /*83c0*/  STG.E.U16 desc[UR36][R4.64], R0 ;  /* 0x0000000004007986 */ /* 0x000fe2000c101524 */
[----:B------:R-:W-:Y:S05]  /*83d0*/  EXIT ;  /* 0x000000000000794d */ /* 0x000fea0003800000 */
.L_x_6483:
        /* <DEDUP_REMOVED lines=9> */
[----:B0-----:R-:W-:Y:S01]  /*8470*/  STG.E.U16 desc[UR36][R4.64], R17 ;  /* 0x0000001104007986 */ /* 0x001fe2000c101524 */
[----:B------:R-:W-:Y:S05]  /*8480*/  EXIT ;  /* 0x000000000000794d */ /* 0x000fea0003800000 */
.L_x_6495:
        /* <DEDUP_REMOVED lines=21> */
.L_x_6498:
[----:B------:R-:W-:-:S04]  /*85e0*/  LOP3.LUT R2, R7, 0x80000000, RZ, 0xc0, !PT ;  /* 0x8000000007027812 */ /* 0x000fc800078ec0ff */
[----:B------:R-:W-:-:S04]  /*85f0*/  SHF.R.U32.HI R3, RZ, 0x18, R2 ;  /* 0x00000018ff037819 */ /* 0x000fc80000011602 */
[----:B------:R-:W-:-:S04]  /*8600*/  LOP3.LUT R0, R0, R3, RZ, 0xfc, !PT ;  /* 0x0000000300007212 */ /* 0x000fc800078efcff */
[----:B------:R-:W-:-:S07]  /*8610*/  PRMT R2, R0, 0x7610, R2 ;  /* 0x0000761000027816 */ /* 0x000fce0000000002 */
.L_x_6497:
[----:B------:R-:W-:Y:S05]  /*8620*/  BSYNC B0 ;  /* 0x0000000000007941 */ /* 0x000fea0003800000 */
.L_x_6496:
[----:B------:R-:W-:Y:S01]  /*8630*/  STG.E.U8 desc[UR36][R4.64], R2 ;  /* 0x0000000204007986 */ /* 0x000fe2000c101124 */
[----:B------:R-:W-:Y:S05]  /*8640*/  EXIT ;  /* 0x000000000000794d */ /* 0x000fea0003800000 */
.L_x_6494:
        /* <DEDUP_REMOVED lines=21> */
.L_x_6501:
[----:B------:R-:W-:-:S04]  /*87a0*/  LOP3.LUT R2, R7, 0x80000000, RZ, 0xc0, !PT ;  /* 0x8000000007027812 */ /* 0x000fc800078ec0ff */
[----:B------:R-:W-:-:S04]  /*87b0*/  SHF.R.U32.HI R3, RZ, 0x18, R2 ;  /* 0x00000018ff037819 */ /* 0x000fc80000011602 */
[----:B------:R-:W-:-:S04]  /*87c0*/  LOP3.LUT R0, R0, R3, RZ, 0xfc, !PT ;  /* 0x0000000300007212 */ /* 0x000fc800078efcff */
[----:B------:R-:W-:-:S07]  /*87d0*/  PRMT R2, R0, 0x7610, R2 ;  /* 0x0000761000027816 */ /* 0x000fce0000000002 */
.L_x_6500:
[----:B------:R-:W-:Y:S05]  /*87e0*/  BSYNC B0 ;  /* 0x0000000000007941 */ /* 0x000fea0003800000 */
.L_x_6499:
[----:B------:R-:W-:Y:S01]  /*87f0*/  STG.E.U8 desc[UR36][R4.64], R2 ;  /* 0x0000000204007986 */ /* 0x000fe2000c101124 */
[----:B------:R-:W-:Y:S05]  /*8800*/  EXIT ;  /* 0x000000000000794d */ /* 0x000fea0003800000 */
.L_x_6493:
        /* <DEDUP_REMOVED lines=26> */
.L_x_6476:
        /* <DEDUP_REMOVED lines=15> */
[----:B-1--45:R-:W-:Y:S05]  /*8aa0*/  CALL.ABS.NOINC R2 ;  /* 0x0000000002007343 */ /* 0x032fea0003c00000 */
.L_x_6504:
[----:B------:R-:W-:Y:S05]  /*8ab0*/  EXIT ;  /* 0x000000000000794d */ /* 0x000fea0003800000 */
.L_x_6503:
[----:B-----5:R-:W0:Y:S02]  /*8ac0*/  F2I.U64.F64.TRUNC R16, R16 ;  /* 0x0000001000107311 */ /* 0x020e24000030d800 */
[----:B0-----:R-:W-:Y:S01]  /*8ad0*/  STG.E.64 desc[UR36][R4.64], R16 ;  /* 0x0000001004007986 */ /* 0x001fe2000c101b24 */
[----:B------:R-:W-:Y:S05]  /*8ae0*/  EXIT ;  /* 0x000000000000794d */ /* 0x000fea0003800000 */
.L_x_6502:
[----:B-----5:R-:W0:Y:S02]  /*8af0*/  F2I.U32.F64.TRUNC R17, R16 ;  /* 0x0000001000117311 */ /* 0x020e24000030d000 */
[----:B0-----:R-:W-:Y:S01]  /*8b00*/  STG.E desc[UR36][R4.64], R17 ;  /* 0x0000001104007986 */ /* 0x001fe2000c101924 */
[----:B------:R-:W-:Y:S05]  /*8b10*/  EXIT ;  /* 0x000000000000794d */ /* 0x000fea0003800000 */
.L_x_6505:
        /* <DEDUP_REMOVED lines=14> */
.L_x_6654:


//--------------------- .text._ZN2at6native18elementwise_kernelILi128ELi2EZNS0_22gpu_kernel_impl_nocastIZZZNS0_66_GLOBAL__N__a0cfb035_28_ActivationHardswishKernel_cu_f5210f67_355216hardswish_kernelERNS_14TensorIteratorEENKUlvE_clEvENKUlvE_clEvEUldE_EEvRNS_18TensorIteratorBaseERKT_EUliE_EEviT1_ --------------------------
	.section	.text._ZN2at6native18elementwise_kernelILi128ELi2EZNS0_22gpu_kernel_impl_nocastIZZZNS0_66_GLOBAL__N__a0cfb035_28_ActivationHardswishKernel_cu_f5210f67_355216hardswish_kernelERNS_14TensorIteratorEENKUlvE_clEvENKUlvE_clEvEUldE_EEvRNS_18TensorIteratorBaseERKT_EUliE_EEviT1_,"ax",@progbits
	.align	128
        .global         _ZN2at6native18elementwise_kernelILi128ELi2EZNS0_22gpu_kernel_impl_nocastIZZZNS0_66_GLOBAL__N__a0cfb035_28_ActivationHardswishKernel_cu_f5210f67_355216hardswish_kernelERNS_14TensorIteratorEENKUlvE_clEvENKUlvE_clEvEUldE_EEvRNS_18TensorIteratorBaseERKT_EUliE_EEviT1_
        .type           _ZN2at6native18elementwise_kernelILi128ELi2EZNS0_22gpu_kernel_impl_nocastIZZZNS0_66_GLOBAL__N__a0cfb035_28_ActivationHardswishKernel_cu_f5210f67_355216hardswish_kernelERNS_14TensorIteratorEENKUlvE_clEvENKUlvE_clEvEUldE_EEvRNS_18TensorIteratorBaseERKT_EUliE_EEviT1_,@function
        .size           _ZN2at6native18elementwise_kernelILi128ELi2EZNS0_22gpu_kernel_impl_nocastIZZZNS0_66_GLOBAL__N__a0cfb035_28_ActivationHardswishKernel_cu_f5210f67_355216hardswish_kernelERNS_14TensorIteratorEENKUlvE_clEvENKUlvE_clEvEUldE_EEvRNS_18TensorIteratorBaseERKT_EUliE_EEviT1_,(.L_x_6655 - _ZN2at6native18elementwise_kernelILi128ELi2EZNS0_22gpu_kernel_impl_nocastIZZZNS0_66_GLOBAL__N__a0cfb035_28_ActivationHardswishKernel_cu_f5210f67_355216hardswish_kernelERNS_14TensorIteratorEENKUlvE_clEvENKUlvE_clEvEUldE_EEvRNS_18TensorIteratorBaseERKT_EUliE_EEviT1_)
        .other          _ZN2at6native18elementwise_kernelILi128ELi2EZNS0_22gpu_kernel_impl_nocastIZZZNS0_66_GLOBAL__N__a0cfb035_28_ActivationHardswishKernel_cu_f5210f67_355216hardswish_kernelERNS_14TensorIteratorEENKUlvE_clEvENKUlvE_clEvEUldE_EEvRNS_18TensorIteratorBaseERKT_EUliE_EEviT1_,@"STO_CUDA_ENTRY STV_DEFAULT"
_ZN2at6native18elementwise_kernelILi128ELi2EZNS0_22gpu_kernel_impl_nocastIZZZNS0_66_GLOBAL__N__a0cfb035_28_ActivationHardswishKernel_cu_f5210f67_355216hardswish_kernelERNS_14TensorIteratorEENKUlvE_clEvENKUlvE_clEvEUldE_EEvRNS_18TensorIteratorBaseERKT_EUliE_EEviT1_:
.text._ZN2at6native18elementwise_kernelILi128ELi2EZNS0_22gpu_kernel_impl_nocastIZZZNS0_66_GLOBAL__N__a0cfb035_28_ActivationHardswishKernel_cu_f5210f67_355216hardswish_kernelERNS_14TensorIteratorEENKUlvE_clEvENKUlvE_clEvEUldE_EEvRNS_18TensorIteratorBaseERKT_EUliE_EEviT1_:
        /* <DEDUP_REMOVED lines=11> */
[----:B------:R-:W-:Y:S02]  /*00b0*/  CS2R R2, SRZ ;  /* 0x0000000000027805 */ /* 0x000fe4000001ff00 */
        /* <DEDUP_REMOVED lines=287> */
[C---:B------:R-:W-:Y:S01]  /*12b0*/  IADD3 R11, -R9.reuse, RZ, RZ ;  /* 0x000000ff090b7210 */ /* 0x040fe20007ffe1ff */
[----:B------:R-:W1:Y:S08]  /*12c0*/  @P0 LDC R15, c[0x0][0x33c] ;  /* 0x0000cf00ff0f0b82 */ /* 0x000e700000000800 */
[----:B------:R-:W2:Y:S01]  /*12d0*/  @P0 LDC.64 R6, c[0x0][0x408] ;  /* 0x00010200ff060b82 */ /* 0x000ea20000000a00 */
[----:B0-----:R-:W-:-:S05]  /*12e0*/  @P0 IMAD.HI.U32 R4, R9, R12, R8 ;  /* 0x0000000c09040227 */ /* 0x001fca00078e0008 */
[----:B------:R-:W-:Y:S01]  /*12f0*/  @P0 SHF.R.U32.HI R8, RZ, R13, R4 ;  /* 0x0000000dff080219 */ /* 0x000fe20000011604 */
[----:B------:R-:W-:Y:S01]  /*1300*/  IMAD R4, R11, UR8, R5 ;  /* 0x000000080b047c24 */ /* 0x000fe2000f8e0205 */
[----:B------:R-:W-:Y:S02]  /*1310*/  ULDC.64 UR8, c[0x0][0x400] ;  /* 0x0001000000087ab9 */ /* 0x000fe40000000a00 */
[----:B------:R-:W-:Y:S01]  /*1320*/  @P0 IADD3 R8, -R8, RZ, RZ ;  /* 0x000000ff08080210 */ /* 0x000fe20007ffe1ff */
[C---:B------:R-:W-:Y:S02]  /*1330*/  IMAD R3, R4.reuse, UR8, R3 ;  /* 0x0000000804037c24 */ /* 0x040fe4000f8e0203 */
[----:B------:R-:W-:Y:S02]  /*1340*/  IMAD R2, R4, UR9, R2 ;  /* 0x0000000904027c24 */ /* 0x000fe4000f8e0202 */
[----:B-1----:R-:W-:-:S04]  /*1350*/  @P0 IMAD R8, R8, R15, R9 ;  /* 0x0000000f08080224 */ /* 0x002fc800078e0209 */
[C---:B--2---:R-:W-:Y:S02]  /*1360*/  @P0 IMAD R3, R8.reuse, R6, R3 ;  /* 0x0000000608030224 */ /* 0x044fe400078e0203 */
[----:B------:R-:W-:-:S07]  /*1370*/  @P0 IMAD R2, R8, R7, R2 ;  /* 0x0000000708020224 */ /* 0x000fce00078e0202 */
.L_x_6508:
[----:B------:R-:W-:Y:S02]  /*1380*/  ULDC.64 UR8, c[0x0][0x418] ;  /* 0x0001060000087ab9 */ /* 0x000fe40000000a00 */
[----:B------:R-:W-:-:S04]  /*1390*/  IADD3 R4, P0, R2, UR8, RZ ;  /* 0x0000000802047c10 */ /* 0x000fc8000ff1e0ff */
[----:B------:R-:W-:Y:S01]  /*13a0*/  IADD3.X R5, RZ, UR9, RZ, P0, !PT ;  /* 0x00000009ff057c10 */ /* 0x000fe200087fe4ff */
[----:B------:R-:W-:-:S05]  /*13b0*/  ULDC.64 UR8, c[0x0][0x420] ;  /* 0x0001080000087ab9 */ /* 0x000fca0000000a00 */
[----:B------:R-:W2:Y:S01]  /*13c0*/  LDG.E.64 R4, desc[UR4][R4.64] ;  /* 0x0000000404047981 */ /* 0x000ea2000c1e1b00 */
[----:B------:R-:W-:Y:S01]  /*13d0*/  UMOV UR10, 0x60000000 ;  /* 0x60000000000a7882 */ /* 0x000fe20000000000 */
[----:B------:R-:W-:Y:S01]  /*13e0*/  UMOV UR11, 0x3fc55555 ;  /* 0x3fc55555000b7882 */ /* 0x000fe20000000000 */
[----:B--2---:R-:W-:-:S08]  /*13f0*/  DADD R6, R4, 3 ;  /* 0x4008000004067429 */ /* 0x004fd00000000000 */
[----:B------:R-:W-:Y:S01]  /*1400*/  DSETP.GEU.AND P0, PT, R6, UR8, PT ;  /* 0x0000000806007e2a */ /* 0x000fe2000bf0e000 */
[----:B------:R-:W-:-:S05]  /*1410*/  ULDC.64 UR8, c[0x0][0x420] ;  /* 0x0001080000087ab9 */ /* 0x000fca0000000a00 */
[----:B------:R-:W-:Y:S02]  /*1420*/  FSEL R6, R6, UR8, P0 ;  /* 0x0000000806067c08 */ /* 0x000fe40008000000 */
[----:B------:R-:W-:Y:S01]  /*1430*/  FSEL R7, R7, UR9, P0 ;  /* 0x0000000907077c08 */ /* 0x000fe20008000000 */
[----:B------:R-:W-:-:S05]  /*1440*/  ULDC.64 UR8, c[0x0][0x438] ;  /* 0x00010e0000087ab9 */ /* 0x000fca0000000a00 */
[----:B------:R-:W-:Y:S01]  /*1450*/  DSETP.GT.AND P0, PT, R6, UR8, PT ;  /* 0x0000000806007e2a */ /* 0x000fe2000bf04000 */
[----:B------:R-:W-:-:S13]  /*1460*/  ULDC.64 UR8, c[0x0][0x410] ;  /* 0x0001040000087ab9 */ /* 0x000fda0000000a00 */
[----:B------:R-:W0:Y:S08]  /*1470*/  @P0 LDC R6, c[0x0][0x438] ;  /* 0x00010e00ff060b82 */ /* 0x000e300000000800 */
[----:B------:R-:W0:Y:S01]  /*1480*/  @P0 LDC R7, c[0x0][0x43c] ;  /* 0x00010f00ff070b82 */ /* 0x000e220000000800 */
[----:B------:R-:W-:-:S05]  /*1490*/  IADD3 R2, P0, R3, UR8, RZ ;  /* 0x0000000803027c10 */ /* 0x000fca000ff1e0ff */
[----:B------:R-:W-:Y:S01]  /*14a0*/  IMAD.X R3, RZ, RZ, UR9, P0 ;  /* 0x00000009ff037e24 */ /* 0x000fe200080e06ff */
[----:B0-----:R-:W-:Y:S01]  /*14b0*/  DMUL R4, R4, R6 ;  /* 0x0000000604047228 */ /* 0x001fe20000000000 */
[----:B------:R-:W-:-:S07]  /*14c0*/  IADD3 R7, R0, 0x80, RZ ;  /* 0x0000008000077810 */ /* 0x000fce0007ffe0ff */
[----:B------:R-:W-:-:S07]  /*14d0*/  DMUL R4, R4, UR10 ;  /* 0x0000000a04047c28 */ /* 0x000fce0008000000 */
[----:B------:R0:W-:Y:S04]  /*14e0*/  STG.E.64 desc[UR4][R2.64], R4 ;  /* 0x0000000402007986 */ /* 0x0001e8000c101b04 */
.L_x_6507:
[----:B------:R-:W-:Y:S05]  /*14f0*/  BSYNC B0 ;  /* 0x0000000000007941 */ /* 0x000fea0003800000 */
.L_x_6506:
[----:B------:R-:W-:-:S13]  /*1500*/  ISETP.GE.AND P0, PT, R7, UR6, PT ;  /* 0x0000000607007c0c */ /* 0x000fda000bf06270 */
[----:B------:R-:W-:Y:S05]  /*1510*/  @P0 EXIT ;  /* 0x000000000000094d */ /* 0x000fea0003800000 */
[----:B------:R-:W1:Y:S01]  /*1520*/  LDC R8, c[0x0][0x218] ;  /* 0x00008600ff087b82 */ /* 0x000e620000000800 */
[----:B0-----:R-:W-:Y:S01]  /*1530*/  HFMA2.MMA R3, -RZ, RZ, 0, 0 ;  /* 0x00000000ff037435 */ /* 0x001fe200000001ff */
[----:B------:R-:W-:Y:S02]  /*1540*/  MOV R0, RZ ;  /* 0x000000ff00007202 */ /* 0x000fe40000000f00 */
[----:B-1----:R-:W-:-:S13]  /*1550*/  ISETP.NE.AND P0, PT, R8, RZ, PT ;  /* 0x000000ff0800720c */ /* 0x002fda0003f05270 */
[----:B------:R-:W-:Y:S05]  /*1560*/  @!P0 BRA `(.L_x_6509) ;  /* 0x0000001000a88947 */ /* 0x000fea0003800000 */
[----:B------:R-:W-:Y:S01]  /*1570*/  MOV R2, RZ ;  /* 0x000000ff00027202 */ /* 0x000fe20000000f00 */
[----:B------:R-:W-:Y:S01]  /*1580*/  ULDC.64 UR6, c[0x0][0x220] ;  /* 0x0000880000067ab9 */ /* 0x000fe20000000a00 */
[----:B------:R-:W-:Y:S02]  /*1590*/  MOV R3, R7 ;  /* 0x0000000700037202 */ /* 0x000fe40000000f00 */
        /* <DEDUP_REMOVED lines=283> */
[----:B------:R-:W-:Y:S01]  /*2750*/  IADD3 R4, -R7, RZ, RZ ;  /* 0x000000ff07047210 */ /* 0x000fe20007ffe1ff */
[----:B------:R-:W1:Y:S04]  /*2760*/  @P0 LDC R11, c[0x0][0x33c] ;  /* 0x0000cf00ff0b0b82 */ /* 0x000e680000000800 */
[----:B------:R-:W-:-:S04]  /*2770*/  IMAD R4, R4, UR8, R5 ;  /* 0x0000000804047c24 */ /* 0x000fc8000f8e0205 */
        /* <DEDUP_REMOVED lines=9> */
.L_x_6509:
        /* <DEDUP_REMOVED lines=17> */
[----:B------:R-:W-:-:S04]  /*2920*/  IADD3 R2, P0, R3, UR6, RZ ;  /* 0x0000000603027c10 */ /* 0x000fc8000ff1e0ff */
[----:B------:R-:W-:Y:S01]  /*2930*/  IADD3.X R3, RZ, UR7, RZ, P0, !PT ;  /* 0x00000007ff037c10 */ /* 0x000fe200087fe4ff */
[----:B0-----:R-:W-:-:S08]  /*2940*/  DMUL R4, R4, R6 ;  /* 0x0000000604047228 */ /* 0x001fd00000000000 */
[----:B------:R-:W-:-:S07]  /*2950*/  DMUL R4, R4, UR8 ;  /* 0x0000000804047c28 */ /* 0x000fce0008000000 */
[----:B------:R-:W-:Y:S01]  /*2960*/  STG.E.64 desc[UR4][R2.64], R4 ;  /* 0x0000000402007986 */ /* 0x000fe2000c101b04 */
[----:B------:R-:W-:Y:S05]  /*2970*/  EXIT ;  /* 0x000000000000794d */ /* 0x000fea0003800000 */
.L_x_6510:
        /* <DEDUP_REMOVED lines=16> */
.L_x_6655:


//--------------------- .text._ZN2at6native27unrolled_elementwise_kernelIZZZNS0_66_GLOBAL__N__a0cfb035_28_ActivationHardswishKernel_cu_f5210f67_355216hardswish_kernelERNS_14TensorIteratorEENKUlvE_clEvENKUlvE_clEvEUldE_St5arrayIPcLm2EELi4E23TrivialOffsetCalculatorILi1EjESC_NS0_6memory15LoadWithoutCastENSD_16StoreWithoutCastEEEviT_T0_T2_T3_T4_T5_ --------------------------
	.section	.text._ZN2at6native27unrolled_elementwise_kernelIZZZNS0_66_GLOBAL__N__a0cfb035_28_ActivationHardswishKernel_cu_f5210f67_355216hardswish_kernelERNS_14TensorIteratorEENKUlvE_clEvENKUlvE_clEvEUldE_St5arrayIPcLm2EELi4E23TrivialOffsetCalculatorILi1EjESC_NS0_6memory15LoadWithoutCastENSD_16StoreWithoutCastEEEviT_T0_T2_T3_T4_T5_,"ax",@progbits
	.align	128
        .global         _ZN2at6native27unrolled_elementwise_kernelIZZZNS0_66_GLOBAL__N__a0cfb035_28_ActivationHardswishKernel_cu_f5210f67_355216hardswish_kernelERNS_14TensorIteratorEENKUlvE_clEvENKUlvE_clEvEUldE_St5arrayIPcLm2EELi4E23TrivialOffsetCalculatorILi1EjESC_NS0_6memory15LoadWithoutCastENSD_16StoreWithoutCastEEEviT_T0_T2_T3_T4_T5_
        .type           _ZN2at6native27unrolled_elementwise_kernelIZZZNS0_66_GLOBAL__N__a0cfb035_28_ActivationHardswishKernel_cu_f5210f67_355216hardswish_kernelERNS_14TensorIteratorEENKUlvE_clEvENKUlvE_clEvEUldE_St5arrayIPcLm2EELi4E23TrivialOffsetCalculatorILi1EjESC_NS0_6memory15LoadWithoutCastENSD_16StoreWithoutCastEEEviT_T0_T2_T3_T4_T5_,@function
        .size           _ZN2at6native27unrolled_elementwise_kernelIZZZNS0_66_GLOBAL__N__a0cfb035_28_ActivationHardswishKernel_cu_f5210f67_355216hardswish_kernelERNS_14TensorIteratorEENKUlvE_clEvENKUlvE_clEvEUldE_St5arrayIPcLm2EELi4E23TrivialOffsetCalculatorILi1EjESC_NS0_6memory15LoadWithoutCastENSD_16StoreWithoutCastEEEviT_T0_T2_T3_T4_T5_,(.L_x_6656 - _ZN2at6native27unrolled_elementwise_kernelIZZZNS0_66_GLOBAL__N__a0cfb035_28_ActivationHardswishKernel_cu_f5210f67_355216hardswish_kernelERNS_14TensorIteratorEENKUlvE_clEvENKUlvE_clEvEUldE_St5arrayIPcLm2EELi4E23TrivialOffsetCalculatorILi1EjESC_NS0_6memory15LoadWithoutCastENSD_16StoreWithoutCastEEEviT_T0_T2_T3_T4_T5_)
        .other          _ZN2at6native27unrolled_elementwise_kernelIZZZNS0_66_GLOBAL__N__a0cfb035_28_ActivationHardswishKernel_cu_f5210f67_355216hardswish_kernelERNS_14TensorIteratorEENKUlvE_clEvENKUlvE_clEvEUldE_St5arrayIPcLm2EELi4E23TrivialOffsetCalculatorILi1EjESC_NS0_6memory15LoadWithoutCastENSD_16StoreWithoutCastEEEviT_T0_T2_T3_T4_T5_,@"STO_CUDA_ENTRY STV_DEFAULT"
_ZN2at6native27unrolled_elementwise_kernelIZZZNS0_66_GLOBAL__N__a0cfb035_28_ActivationHardswishKernel_cu_f5210f67_355216hardswish_kernelERNS_14TensorIteratorEENKUlvE_clEvENKUlvE_clEvEUldE_St5arrayIPcLm2EELi4E23TrivialOffsetCalculatorILi1EjESC_NS0_6memory15LoadWithoutCastENSD_16StoreWithoutCastEEEviT_T0_T2_T3_T4_T5_:
.text._ZN2at6native27unrolled_elementwise_kernelIZZZNS0_66_GLOBAL__N__a0cfb035_28_ActivationHardswishKernel_cu_f5210f67_355216hardswish_kernelERNS_14TensorIteratorEENKUlvE_clEvENKUlvE_clEvEUldE_St5arrayIPcLm2EELi4E23TrivialOffsetCalculatorILi1EjESC_NS0_6memory15LoadWithoutCastENSD_16StoreWithoutCastEEEviT_T0_T2_T3_T4_T5_:
[----:B------:R-:W-:Y:S01]  /*0000*/  LDC R1, c[0x0][0x28] ;  /* 0x00000a00ff017b82 */ /* 0x000fe20000000800 */
[----:B------:R-:W0:Y:S07]  /*0010*/  S2R R0, SR_CTAID.X ;  /* 0x0000000000007919 */ /* 0x000e2e0000002500 */
[----:B------:R-:W0:Y:S01]  /*0020*/  LDC R3, c[0x0][0x210] ;  /* 0x00008400ff037b82 */ /* 0x000e220000000800 */
[----:B------:R-:W-:Y:S01]  /*0030*/  CS2R R10, SRZ ;  /* 0x00000000000a7805 */ /* 0x000fe2000001ff00 */
        /* <DEDUP_REMOVED lines=8> */
[----:B------:R-:W-:Y:S01]  /*00c0*/  @!P1 IMAD R9, R0, 0x200, R7 ;  /* 0x0000020000099824 */ /* 0x000fe200078e0207 */
[----:B------:R-:W1:Y:S01]  /*00d0*/  @!P1 LDC.64 R14, c[0x0][0x248] ;  /* 0x00009200ff0e9b82 */ /* 0x000e620000000a00 */
[----:B------:R-:W-:-:S05]  /*00e0*/  @!P1 VIADD R7, R7, 0x80 ;  /* 0x0000008007079836 */ /* 0x000fca0000000000 */
[----:B------:R-:W-:-:S13]  /*00f0*/  ISETP.GE.AND P3, PT, R7, R4, PT ;  /* 0x000000040700720c */ /* 0x000fda0003f66270 */
[----:B------:R-:W-:Y:S01]  /*0100*/  @!P3 LEA R21, R0, R7, 0x9 ;  /* 0x000000070015b211 */ /* 0x000fe200078e48ff */
[----:B------:R-:W-:Y:S01]  /*0110*/  @!P3 VIADD R7, R7, 0x80 ;  /* 0x000000800707b836 */ /* 0x000fe20000000000 */
[----:B------:R-:W2:Y:S01]  /*0120*/  @!P3 LDC.64 R2, c[0x0][0x248] ;  /* 0x00009200ff02bb82 */ /* 0x000ea20000000a00 */
[----:B-1----:R-:W-:-:S03]  /*0130*/  @!P1 IMAD.WIDE.U32 R14, R9, 0x8, R14 ;  /* 0x00000008090e9825 */ /* 0x002fc600078e000e */
[----:B------:R-:W-:-:S04]  /*0140*/  ISETP.GE.AND P2, PT, R7, R4, PT ;  /* 0x000000040700720c */ /* 0x000fc80003f46270 */
[----:B------:R-:W1:Y:S01]  /*0150*/  @!P0 LDC.64 R8, c[0x0][0x248] ;  /* 0x00009200ff088b82 */ /* 0x000e620000000a00 */
[C---:B------:R-:W-:Y:S01]  /*0160*/  @!P0 IMAD R13, R0.reuse, 0x200, R5 ;  /* 0x00000200000d8824 */ /* 0x040fe200078e0205 */
[----:B------:R-:W-:Y:S01]  /*0170*/  IADD3 R25, R5, 0x80, RZ ;  /* 0x0000008005197810 */ /* 0x000fe20007ffe0ff */
[----:B------:R3:W5:Y:S06]  /*0180*/  @!P1 LDG.E.64 R10, desc[UR4][R14.64] ;  /* 0x000000040e0a9981 */ /* 0x00076c000c1e1b00 */
[----:B------:R-:W4:Y:S01]  /*0190*/  @!P2 LDC.64 R16, c[0x0][0x248] ;  /* 0x00009200ff10ab82 */ /* 0x000f220000000a00 */
[----:B------:R-:W-:-:S02]  /*01a0*/  @!P2 IMAD R7, R0, 0x200, R7 ;  /* 0x000002000007a824 */ /* 0x000fc400078e0207 */
[----:B--2---:R-:W-:Y:S01]  /*01b0*/  @!P3 IMAD.WIDE.U32 R20, R21, 0x8, R2 ;  /* 0x000000081514b825 */ /* 0x004fe200078e0002 */
[----:B------:R-:W-:Y:S01]  /*01c0*/  CS2R R2, SRZ ;  /* 0x0000000000027805 */ /* 0x000fe2000001ff00 */
[----:B------:R-:W-:Y:S02]  /*01d0*/  BSSY B0, `(.L_x_6511) ;  /* 0x0000020000007945 */ /* 0x000fe40003800000 */
[----:B------:R-:W-:Y:S02]  /*01e0*/  VIADD R23, R5, 0x100 ;  /* 0x0000010005177836 */ /* 0x000fe40000000000 */
[----:B-1----:R-:W-:Y:S01]  /*01f0*/  @!P0 IMAD.WIDE.U32 R8, R13, 0x8, R8 ;  /* 0x000000080d088825 */ /* 0x002fe200078e0008 */
[----:B------:R-:W-:-:S03]  /*0200*/  CS2R R12, SRZ ;  /* 0x00000000000c7805 */ /* 0x000fc6000001ff00 */
[----:B----4-:R-:W-:Y:S01]  /*0210*/  @!P2 IMAD.WIDE.U32 R16, R7, 0x8, R16 ;  /* 0x000000080710a825 */ /* 0x010fe200078e0010 */
[----:B------:R-:W-:Y:S02]  /*0220*/  CS2R R6, SRZ ;  /* 0x0000000000067805 */ /* 0x000fe4000001ff00 */
[----:B------:R-:W5:Y:S01]  /*0230*/  @!P0 LDG.E.64 R12, desc[UR4][R8.64] ;  /* 0x00000004080c8981 */ /* 0x000f62000c1e1b00 */
[----:B---3--:R-:W-:Y:S01]  /*0240*/  VIADD R15, R5, 0x180 ;  /* 0x00000180050f7836 */ /* 0x008fe20000000000 */
[-C--:B------:R-:W-:Y:S02]  /*0250*/  ISETP.GE.AND P4, PT, R25, R4.reuse, PT ;  /* 0x000000041900720c */ /* 0x080fe40003f86270 */
[----:B------:R-:W5:Y:S04]  /*0260*/  @!P2 LDG.E.64 R2, desc[UR4][R16.64] ;  /* 0x000000041002a981 */ /* 0x000f68000c1e1b00 */
[----:B------:R1:W5:Y:S01]  /*0270*/  @!P3 LDG.E.64 R6, desc[UR4][R20.64] ;  /* 0x000000041406b981 */ /* 0x000362000c1e1b00 */
[----:B------:R-:W-:-:S02]  /*0280*/  ISETP.GE.AND P1, PT, R23, R4, PT ;  /* 0x000000041700720c */ /* 0x000fc40003f26270 */
[----:B------:R-:W-:Y:S01]  /*0290*/  ISETP.GE.AND P2, PT, R15, R4, PT ;  /* 0x000000040f00720c */ /* 0x000fe20003f46270 */
[----:B-1----:R-:W-:Y:S01]  /*02a0*/  @!P0 IMAD R21, R0, 0x200, R5 ;  /* 0x0000020000158824 */ /* 0x002fe200078e0205 */
[----:B------:R-:W-:-:S03]  /*02b0*/  @!P0 MOV R5, R25 ;  /* 0x0000001900058202 */ /* 0x000fc60000000f00 */
[----:B0-----:R-:W-:Y:S01]  /*02c0*/  @!P0 IMAD.WIDE.U32 R8, R21, 0x8, R18 ;  /* 0x0000000815088825 */ /* 0x001fe200078e0012 */
[----:B------:R-:W-:Y:S01]  /*02d0*/  ISETP.GE.AND P3, PT, R5, R4, PT ;  /* 0x000000040500720c */ /* 0x000fe20003f66270 */
[----:B------:R-:W-:-:S12]  /*02e0*/  @P0 BRA `(.L_x_6512) ;  /* 0x0000000000380947 */ /* 0x000fd80003800000 */
        /* <DEDUP_REMOVED lines=10> */
[----:B------:R-:W0:Y:S08]  /*0390*/  @P5 LDC R14, c[0x0][0x230] ;  /* 0x00008c00ff0e5b82 */ /* 0x000e300000000800 */
[----:B------:R-:W0:Y:S02]  /*03a0*/  @P5 LDC R15, c[0x0][0x234] ;  /* 0x00008d00ff0f5b82 */ /* 0x000e240000000800 */
[----:B0-----:R-:W-:-:S08]  /*03b0*/  DMUL R12, R12, R14 ;  /* 0x0000000e0c0c7228 */ /* 0x001fd00000000000 */
[----:B------:R-:W-:-:S11]  /*03c0*/  DMUL R12, R12, UR6 ;  /* 0x000000060c0c7c28 */ /* 0x000fd60008000000 */
.L_x_6512:
[----:B------:R-:W-:Y:S05]  /*03d0*/  BSYNC B0 ;  /* 0x0000000000007941 */ /* 0x000fea0003800000 */
.L_x_6511:
        /* <DEDUP_REMOVED lines=16> */
.L_x_6514:
[----:B------:R-:W-:Y:S05]  /*04e0*/  BSYNC B0 ;  /* 0x0000000000007941 */ /* 0x000fea0003800000 */
.L_x_6513:
        /* <DEDUP_REMOVED lines=16> */
.L_x_6516:
[----:B------:R-:W-:Y:S05]  /*05f0*/  BSYNC B0 ;  /* 0x0000000000007941 */ /* 0x000fea0003800000 */
.L_x_6515:
        /* <DEDUP_REMOVED lines=16> */
.L_x_6518:
[----:B------:R-:W-:Y:S05]  /*0700*/  BSYNC B0 ;  /* 0x0000000000007941 */ /* 0x000fea0003800000 */
.L_x_6517:
[----:B-----5:R0:W-:Y:S01]  /*0710*/  @!P0 STG.E.64 desc[UR4][R8.64], R12 ;  /* 0x0000000c08008986 */ /* 0x0201e2000c101b04 */
[----:B------:R-:W-:Y:S04]  /*0720*/  BSSY B0, `(.L_x_6519) ;  /* 0x000000c000007945 */ /* 0x000fe80003800000 */
[----:B------:R-:W-:Y:S05]  /*0730*/  @P3 BRA `(.L_x_6520) ;  /* 0x0000000000283947 */ /* 0x000fea0003800000 */
[----:B0-----:R-:W0:Y:S01]  /*0740*/  LDC.64 R8, c[0x0][0x240] ;  /* 0x00009000ff087b82 */ /* 0x001e220000000a00 */
[----:B------:R-:W-:Y:S02]  /*0750*/  IMAD R13, R0, 0x200, R5 ;  /* 0x00000200000d7824 */ /* 0x000fe400078e0205 */
[----:B------:R-:W-:-:S05]  /*0760*/  VIADD R5, R5, 0x80 ;  /* 0x0000008005057836 */ /* 0x000fca0000000000 */
[----:B------:R-:W-:-:S13]  /*0770*/  ISETP.GE.AND P0, PT, R5, R4, PT ;  /* 0x000000040500720c */ /* 0x000fda0003f06270 */
[----:B------:R-:W-:Y:S01]  /*0780*/  @!P0 IMAD R15, R0, 0x200, R5 ;  /* 0x00000200000f8824 */ /* 0x000fe200078e0205 */
[----:B------:R-:W-:Y:S01]  /*0790*/  @!P0 IADD3 R5, R5, 0x80, RZ ;  /* 0x0000008005058810 */ /* 0x000fe20007ffe0ff */
[----:B0-----:R-:W-:-:S04]  /*07a0*/  IMAD.WIDE.U32 R12, R13, 0x8, R8 ;  /* 0x000000080d0c7825 */ /* 0x001fc800078e0008 */
[----:B------:R-:W-:Y:S01]  /*07b0*/  @!P0 IMAD.WIDE.U32 R8, R15, 0x8, R8 ;  /* 0x000000080f088825 */ /* 0x000fe200078e0008 */
[----:B------:R1:W-:Y:S04]  /*07c0*/  STG.E.64 desc[UR4][R12.64], R10 ;  /* 0x0000000a0c007986 */ /* 0x0003e8000c101b04 */
[----:B------:R1:W-:Y:S02]  /*07d0*/  @!P0 STG.E.64 desc[UR4][R8.64], R6 ;  /* 0x0000000608008986 */ /* 0x0003e4000c101b04 */
.L_x_6520:
[----:B------:R-:W-:Y:S05]  /*07e0*/  BSYNC B0 ;  /* 0x0000000000007941 */ /* 0x000fea0003800000 */
.L_x_6519:
[----:B------:R-:W-:-:S13]  /*07f0*/  ISETP.GE.AND P0, PT, R5, R4, PT ;  /* 0x000000040500720c */ /* 0x000fda0003f06270 */
[----:B------:R-:W-:Y:S05]  /*0800*/  @P0 EXIT ;  /* 0x000000000000094d */ /* 0x000fea0003800000 */
[----:B-1----:R-:W1:Y:S01]  /*0810*/  LDC.64 R6, c[0x0][0x240] ;  /* 0x00009000ff067b82 */ /* 0x002e620000000a00 */
[----:B------:R-:W-:-:S04]  /*0820*/  IMAD R5, R0, 0x200, R5 ;  /* 0x0000020000057824 */ /* 0x000fc800078e0205 */
[----:B-1----:R-:W-:-:S05]  /*0830*/  IMAD.WIDE.U32 R4, R5, 0x8, R6 ;  /* 0x0000000805047825 */ /* 0x002fca00078e0006 */
[----:B------:R-:W-:Y:S01]  /*0840*/  STG.E.64 desc[UR4][R4.64], R2 ;  /* 0x0000000204007986 */ /* 0x000fe2000c101b04 */
[----:B------:R-:W-:Y:S05]  /*0850*/  EXIT ;  /* 0x000000000000794d */ /* 0x000fea0003800000 */
.L_x_6521:
        /* <DEDUP_REMOVED lines=10> */
.L_x_6656:


//--------------------- .text._ZN2at6native29vectorized_elementwise_kernelILi2EZZZNS0_66_GLOBAL__N__a0cfb035_28_ActivationHardswishKernel_cu_f5210f67_355216hardswish_kernelERNS_14TensorIteratorEENKUlvE_clEvENKUlvE_clEvEUldE_St5arrayIPcLm2EEEEviT0_T1_ --------------------------
	.section	.text._ZN2at6native29vectorized_elementwise_kernelILi2EZZZNS0_66_GLOBAL__N__a0cfb035_28_ActivationHardswishKernel_cu_f5210f67_355216hardswish_kernelERNS_14TensorIteratorEENKUlvE_clEvENKUlvE_clEvEUldE_St5arrayIPcLm2EEEEviT0_T1_,"ax",@progbits
	.align	128
        .global         _ZN2at6native29vectorized_elementwise_kernelILi2EZZZNS0_66_GLOBAL__N__a0cfb035_28_ActivationHardswishKernel_cu_f5210f67_355216hardswish_kernelERNS_14TensorIteratorEENKUlvE_clEvENKUlvE_clEvEUldE_St5arrayIPcLm2EEEEviT0_T1_
        .type           _ZN2at6native29vectorized_elementwise_kernelILi2EZZZNS0_66_GLOBAL__N__a0cfb035_28_ActivationHardswishKernel_cu_f5210f67_355216hardswish_kernelERNS_14TensorIteratorEENKUlvE_clEvENKUlvE_clEvEUldE_St5arrayIPcLm2EEEEviT0_T1_,@function
        .size           _ZN2at6native29vectorized_elementwise_kernelILi2EZZZNS0_66_GLOBAL__N__a0cfb035_28_ActivationHardswishKernel_cu_f5210f67_355216hardswish_kernelERNS_14TensorIteratorEENKUlvE_clEvENKUlvE_clEvEUldE_St5arrayIPcLm2EEEEviT0_T1_,(.L_x_6657 - _ZN2at6native29vectorized_elementwise_kernelILi2EZZZNS0_66_GLOBAL__N__a0cfb035_28_ActivationHardswishKernel_cu_f5210f67_355216hardswish_kernelERNS_14TensorIteratorEENKUlvE_clEvENKUlvE_clEvEUldE_St5arrayIPcLm2EEEEviT0_T1_)
        .other          _ZN2at6native29vectorized_elementwise_kernelILi2EZZZNS0_66_GLOBAL__N__a0cfb035_28_ActivationHardswishKernel_cu_f5210f67_355216hardswish_kernelERNS_14TensorIteratorEENKUlvE_clEvENKUlvE_clEvEUldE_St5arrayIPcLm2EEEEviT0_T1_,@"STO_CUDA_ENTRY STV_DEFAULT"
_ZN2at6native29vectorized_elementwise_kernelILi2EZZZNS0_66_GLOBAL__N__a0cfb035_28_ActivationHardswishKernel_cu_f5210f67_355216hardswish_kernelERNS_14TensorIteratorEENKUlvE_clEvENKUlvE_clEvEUldE_St5arrayIPcLm2EEEEviT0_T1_:
.text._ZN2at6native29vectorized_elementwise_kernelILi2EZZZNS0_66_GLOBAL__N__a0cfb035_28_ActivationHardswishKernel_cu_f5210f67_355216hardswish_kernelERNS_14TensorIteratorEENKUlvE_clEvENKUlvE_clEvEUldE_St5arrayIPcLm2EEEEviT0_T1_:
        /* <DEDUP_REMOVED lines=10> */
[----:B------:R-:W-:Y:S01]  /*00a0*/  ULDC.64 UR6, c[0x0][0x218] ;  /* 0x0000860000067ab9 */ /* 0x000fe20000000a00 */
[----:B------:R-:W-:Y:S01]  /*00b0*/  ULDC.64 UR8, c[0x0][0x218] ;  /* 0x0000860000087ab9 */ /* 0x000fe20000000a00 */
[----:B------:R-:W-:Y:S01]  /*00c0*/  ULDC.64 UR10, c[0x0][0x230] ;  /* 0x00008c00000a7ab9 */ /* 0x000fe20000000a00 */
[----:B------:R-:W-:Y:S01]  /*00d0*/  ULDC.64 UR12, c[0x0][0x230] ;  /* 0x00008c00000c7ab9 */ /* 0x000fe20000000a00 */
[----:B-1----:R-:W-:-:S04]  /*00e0*/  IMAD.WIDE R4, R2, 0x8, R4 ;  /* 0x0000000802047825 */ /* 0x002fc800078e0204 */
[----:B0-----:R-:W-:-:S05]  /*00f0*/  IMAD.WIDE.U32 R22, R0, 0x10, R4 ;  /* 0x0000001000167825 */ /* 0x001fca00078e0004 */
[----:B------:R-:W2:Y:S04]  /*0100*/  LDG.E.128 R16, desc[UR4][R22.64] ;  /* 0x0000000416107981 */ /* 0x000ea8000c1e1d00 */
[----:B------:R-:W3:Y:S04]  /*0110*/  LDG.E.128 R8, desc[UR4][R22.64+0x800] ;  /* 0x0008000416087981 */ /* 0x000ee8000c1e1d00 */
[----:B------:R-:W4:Y:S04]  /*0120*/  LDG.E.128 R4, desc[UR4][R22.64+0x1000] ;  /* 0x0010000416047981 */ /* 0x000f28000c1e1d00 */
[----:B------:R3:W5:Y:S01]  /*0130*/  LDG.E.128 R12, desc[UR4][R22.64+0x1800] ;  /* 0x00180004160c7981 */ /* 0x000762000c1e1d00 */
[----:B--2---:R-:W-:-:S02]  /*0140*/  DADD R20, R16, 3 ;  /* 0x4008000010147429 */ /* 0x004fc40000000000 */
[----:B------:R-:W-:Y:S02]  /*0150*/  DADD R24, R18, 3 ;  /* 0x4008000012187429 */ /* 0x000fe40000000000 */
[----:B---3--:R-:W-:-:S04]  /*0160*/  DADD R22, R8, 3 ;  /* 0x4008000008167429 */ /* 0x008fc80000000000 */
[----:B------:R-:W-:Y:S02]  /*0170*/  DSETP.GEU.AND P0, PT, R20, UR6, PT ;  /* 0x0000000614007e2a */ /* 0x000fe4000bf0e000 */
[----:B------:R-:W-:-:S04]  /*0180*/  DSETP.GEU.AND P1, PT, R24, UR6, PT ;  /* 0x0000000618007e2a */ /* 0x000fc8000bf2e000 */
[----:B------:R-:W-:Y:S02]  /*0190*/  FSEL R26, R20, UR8, P0 ;  /* 0x00000008141a7c08 */ /* 0x000fe40008000000 */
[----:B------:R-:W-:Y:S02]  /*01a0*/  FSEL R27, R21, UR9, P0 ;  /* 0x00000009151b7c08 */ /* 0x000fe40008000000 */
[----:B------:R-:W-:Y:S02]  /*01b0*/  FSEL R20, R24, UR8, P1 ;  /* 0x0000000818147c08 */ /* 0x000fe40008800000 */
[----:B------:R-:W-:Y:S02]  /*01c0*/  FSEL R21, R25, UR9, P1 ;  /* 0x0000000919157c08 */ /* 0x000fe40008800000 */
[----:B------:R-:W-:-:S04]  /*01d0*/  DSETP.GT.AND P0, PT, R26, UR10, PT ;  /* 0x0000000a1a007e2a */ /* 0x000fc8000bf04000 */
[----:B------:R-:W-:Y:S02]  /*01e0*/  DSETP.GT.AND P1, PT, R20, UR10, PT ;  /* 0x0000000a14007e2a */ /* 0x000fe4000bf24000 */
[----:B------:R-:W-:Y:S02]  /*01f0*/  FSEL R24, R26, UR12, !P0 ;  /* 0x0000000c1a187c08 */ /* 0x000fe4000c000000 */
[----:B------:R-:W-:Y:S01]  /*0200*/  FSEL R25, R27, UR13, !P0 ;  /* 0x0000000d1b197c08 */ /* 0x000fe2000c000000 */
[----:B------:R-:W-:Y:S01]  /*0210*/  DSETP.GEU.AND P0, PT, R22, UR6, PT ;  /* 0x0000000616007e2a */ /* 0x000fe2000bf0e000 */
[----:B------:R-:W-:Y:S02]  /*0220*/  FSEL R20, R20, UR12, !P1 ;  /* 0x0000000c14147c08 */ /* 0x000fe4000c800000 */
[----:B------:R-:W-:Y:S02]  /*0230*/  FSEL R21, R21, UR13, !P1 ;  /* 0x0000000d15157c08 */ /* 0x000fe4000c800000 */
[----:B------:R-:W-:Y:S01]  /*0240*/  DMUL R16, R16, R24 ;  /* 0x0000001810107228 */ /* 0x000fe20000000000 */
[----:B------:R-:W-:Y:S01]  /*0250*/  FSEL R26, R22, UR8, P0 ;  /* 0x00000008161a7c08 */ /* 0x000fe20008000000 */
[----:B------:R-:W-:Y:S01]  /*0260*/  DADD R24, R10, 3 ;  /* 0x400800000a187429 */ /* 0x000fe20000000000 */
[----:B------:R-:W-:Y:S01]  /*0270*/  FSEL R27, R23, UR9, P0 ;  /* 0x00000009171b7c08 */ /* 0x000fe20008000000 */
[----:B------:R-:W-:-:S02]  /*0280*/  DMUL R18, R18, R20 ;  /* 0x0000001412127228 */ /* 0x000fc40000000000 */
[----:B----4-:R-:W-:-:S03]  /*0290*/  DADD R20, R4, 3 ;  /* 0x4008000004147429 */ /* 0x010fc60000000000 */
[----:B------:R-:W-:Y:S02]  /*02a0*/  DSETP.GT.AND P0, PT, R26, UR10, PT ;  /* 0x0000000a1a007e2a */ /* 0x000fe4000bf04000 */
[----:B------:R-:W-:-:S03]  /*02b0*/  DSETP.GEU.AND P1, PT, R24, UR6, PT ;  /* 0x0000000618007e2a */ /* 0x000fc6000bf2e000 */
[----:B------:R-:W-:Y:S01]  /*02c0*/  DSETP.GEU.AND P2, PT, R20, UR6, PT ;  /* 0x0000000614007e2a */ /* 0x000fe2000bf4e000 */
[----:B------:R-:W-:Y:S02]  /*02d0*/  FSEL R26, R26, UR12, !P0 ;  /* 0x0000000c1a1a7c08 */ /* 0x000fe4000c000000 */
[----:B------:R-:W-:Y:S02]  /*02e0*/  FSEL R22, R24, UR8, P1 ;  /* 0x0000000818167c08 */ /* 0x000fe40008800000 */
[----:B------:R-:W-:Y:S01]  /*02f0*/  FSEL R23, R25, UR9, P1 ;  /* 0x0000000919177c08 */ /* 0x000fe20008800000 */
[----:B------:R-:W-:Y:S01]  /*0300*/  DADD R24, R6, 3 ;  /* 0x4008000006187429 */ /* 0x000fe20000000000 */
[----:B------:R-:W-:Y:S02]  /*0310*/  FSEL R20, R20, UR8, P2 ;  /* 0x0000000814147c08 */ /* 0x000fe40009000000 */
[----:B------:R-:W-:Y:S02]  /*0320*/  FSEL R21, R21, UR9, P2 ;  /* 0x0000000915157c08 */ /* 0x000fe40009000000 */
[----:B------:R-:W-:Y:S01]  /*0330*/  FSEL R27, R27, UR13, !P0 ;  /* 0x0000000d1b1b7c08 */ /* 0x000fe2000c000000 */
[----:B------:R-:W-:-:S02]  /*0340*/  DSETP.GT.AND P1, PT, R22, UR10, PT ;  /* 0x0000000a16007e2a */ /* 0x000fc4000bf24000 */
[----:B------:R-:W-:Y:S02]  /*0350*/  DSETP.GEU.AND P2, PT, R24, UR6, PT ;  /* 0x0000000618007e2a */ /* 0x000fe4000bf4e000 */
[----:B------:R-:W-:Y:S02]  /*0360*/  DSETP.GT.AND P0, PT, R20, UR10, PT ;  /* 0x0000000a14007e2a */ /* 0x000fe4000bf04000 */
[----:B------:R-:W-:Y:S01]  /*0370*/  DMUL R8, R8, R26 ;  /* 0x0000001a08087228 */ /* 0x000fe20000000000 */
[----:B------:R-:W-:-:S03]  /*0380*/  FSEL R26, R22, UR12, !P1 ;  /* 0x0000000c161a7c08 */ /* 0x000fc6000c800000 */
[----:B------:R-:W-:Y:S02]  /*0390*/  FSEL R20, R20, UR12, !P0 ;  /* 0x0000000c14147c08 */ /* 0x000fe4000c000000 */
[----:B------:R-:W-:Y:S02]  /*03a0*/  FSEL R21, R21, UR13, !P0 ;  /* 0x0000000d15157c08 */ /* 0x000fe4000c000000 */
[----:B------:R-:W-:Y:S02]  /*03b0*/  FSEL R27, R23, UR13, !P1 ;  /* 0x0000000d171b7c08 */ /* 0x000fe4000c800000 */
[----:B------:R-:W-:Y:S02]  /*03c0*/  FSEL R22, R24, UR8, P2 ;  /* 0x0000000818167c08 */ /* 0x000fe40009000000 */
[----:B------:R-:W-:Y:S01]  /*03d0*/  FSEL R23, R25, UR9, P2 ;  /* 0x0000000919177c08 */ /* 0x000fe20009000000 */
[----:B-----5:R-:W-:Y:S02]  /*03e0*/  DADD R24, R12, 3 ;  /* 0x400800000c187429 */ /* 0x020fe40000000000 */
[----:B------:R-:W-:-:S02]  /*03f0*/  DMUL R4, R4, R20 ;  /* 0x0000001404047228 */ /* 0x000fc40000000000 */
[----:B------:R-:W-:Y:S02]  /*0400*/  DADD R20, R14, 3 ;  /* 0x400800000e147429 */ /* 0x000fe40000000000 */
[----:B------:R-:W-:Y:S02]  /*0410*/  DSETP.GT.AND P0, PT, R22, UR10, PT ;  /* 0x0000000a16007e2a */ /* 0x000fe4000bf04000 */
[----:B------:R-:W-:Y:S02]  /*0420*/  DMUL R10, R10, R26 ;  /* 0x0000001a0a0a7228 */ /* 0x000fe40000000000 */
[----:B------:R-:W-:Y:S02]  /*0430*/  DSETP.GEU.AND P1, PT, R24, UR6, PT ;  /* 0x0000000618007e2a */ /* 0x000fe4000bf2e000 */
[----:B------:R-:W-:Y:S02]  /*0440*/  FSEL R26, R22, UR12, !P0 ;  /* 0x0000000c161a7c08 */ /* 0x000fe4000c000000 */
[----:B------:R-:W-:Y:S01]  /*0450*/  FSEL R27, R23, UR13, !P0 ;  /* 0x0000000d171b7c08 */ /* 0x000fe2000c000000 */
[----:B------:R-:W-:Y:S01]  /*0460*/  DSETP.GEU.AND P0, PT, R20, UR6, PT ;  /* 0x0000000614007e2a */ /* 0x000fe2000bf0e000 */
[----:B------:R-:W-:Y:S01]  /*0470*/  FSEL R22, R24, UR8, P1 ;  /* 0x0000000818167c08 */ /* 0x000fe20008800000 */
[----:B------:R-:W-:Y:S01]  /*0480*/  UMOV UR6, 0x60000000 ;  /* 0x6000000000067882 */ /* 0x000fe20000000000 */
[----:B------:R-:W-:Y:S01]  /*0490*/  FSEL R23, R25, UR9, P1 ;  /* 0x0000000919177c08 */ /* 0x000fe20008800000 */
[----:B------:R-:W-:Y:S01]  /*04a0*/  UMOV UR7, 0x3fc55555 ;  /* 0x3fc5555500077882 */ /* 0x000fe20000000000 */
[----:B------:R-:W-:Y:S01]  /*04b0*/  DMUL R6, R6, R26 ;  /* 0x0000001a06067228 */ /* 0x000fe20000000000 */
[----:B------:R-:W-:Y:S01]  /*04c0*/  FSEL R24, R20, UR8, P0 ;  /* 0x0000000814187c08 */ /* 0x000fe20008000000 */
[----:B------:R-:W-:Y:S01]  /*04d0*/  DMUL R16, R16, UR6 ;  /* 0x0000000610107c28 */ /* 0x000fe20008000000 */
[----:B------:R-:W-:Y:S01]  /*04e0*/  FSEL R25, R21, UR9, P0 ;  /* 0x0000000915197c08 */ /* 0x000fe20008000000 */
[----:B------:R-:W-:Y:S01]  /*04f0*/  DSETP.GT.AND P0, PT, R22, UR10, PT ;  /* 0x0000000a16007e2a */ /* 0x000fe2000bf04000 */
[----:B------:R-:W0:Y:S01]  /*0500*/  LDC.64 R20, c[0x0][0x240] ;  /* 0x00009000ff147b82 */ /* 0x000e220000000a00 */
[----:B------:R-:W-:-:S02]  /*0510*/  DMUL R18, R18, UR6 ;  /* 0x0000000612127c28 */ /* 0x000fc40008000000 */
[----:B------:R-:W-:Y:S02]  /*0520*/  DMUL R8, R8, UR6 ;  /* 0x0000000608087c28 */ /* 0x000fe40008000000 */
[----:B------:R-:W-:Y:S01]  /*0530*/  DSETP.GT.AND P1, PT, R24, UR10, PT ;  /* 0x0000000a18007e2a */ /* 0x000fe2000bf24000 */
[----:B------:R-:W-:Y:S01]  /*0540*/  FSEL R22, R22, UR12, !P0 ;  /* 0x0000000c16167c08 */ /* 0x000fe2000c000000 */
[----:B------:R-:W-:Y:S01]  /*0550*/  DMUL R10, R10, UR6 ;  /* 0x000000060a0a7c28 */ /* 0x000fe20008000000 */
[----:B------:R-:W-:Y:S01]  /*0560*/  FSEL R23, R23, UR13, !P0 ;  /* 0x0000000d17177c08 */ /* 0x000fe2000c000000 */
[----:B------:R-:W-:Y:S02]  /*0570*/  DMUL R4, R4, UR6 ;  /* 0x0000000604047c28 */ /* 0x000fe40008000000 */
[----:B------:R-:W-:Y:S01]  /*0580*/  FSEL R24, R24, UR12, !P1 ;  /* 0x0000000c18187c08 */ /* 0x000fe2000c800000 */
[----:B------:R-:W-:Y:S01]  /*0590*/  DMUL R6, R6, UR6 ;  /* 0x0000000606067c28 */ /* 0x000fe20008000000 */
[----:B------:R-:W-:Y:S01]  /*05a0*/  FSEL R25, R25, UR13, !P1 ;  /* 0x0000000d19197c08 */ /* 0x000fe2000c800000 */
[----:B------:R-:W-:-:S05]  /*05b0*/  DMUL R12, R12, R22 ;  /* 0x000000160c0c7228 */ /* 0x000fca0000000000 */
[----:B------:R-:W-:-:S03]  /*05c0*/  DMUL R14, R14, R24 ;  /* 0x000000180e0e7228 */ /* 0x000fc60000000000 */
[----:B------:R-:W-:Y:S01]  /*05d0*/  DMUL R12, R12, UR6 ;  /* 0x000000060c0c7c28 */ /* 0x000fe20008000000 */
[----:B0-----:R-:W-:-:S04]  /*05e0*/  IMAD.WIDE.U32 R20, R2, 0x8, R20 ;  /* 0x0000000802147825 */ /* 0x001fc800078e0014 */
[----:B------:R-:W-:Y:S01]  /*05f0*/  DMUL R14, R14, UR6 ;  /* 0x000000060e0e7c28 */ /* 0x000fe20008000000 */
[----:B------:R-:W-:-:S05]  /*0600*/  IMAD.WIDE R20, R0, 0x10, R20 ;  /* 0x0000001000147825 */ /* 0x000fca00078e0214 */
[----:B------:R-:W-:Y:S04]  /*0610*/  STG.E.128 desc[UR4][R20.64], R16 ;  /* 0x0000001014007986 */ /* 0x000fe8000c101d04 */
[----:B------:R-:W-:Y:S04]  /*0620*/  STG.E.128 desc[UR4][R20.64+0x800], R8 ;  /* 0x0008000814007986 */ /* 0x000fe8000c101d04 */
[----:B------:R-:W-:Y:S04]  /*0630*/  STG.E.128 desc[UR4][R20.64+0x1000], R4 ;  /* 0x0010000414007986 */ /* 0x000fe8000c101d04 */
[----:B------:R-:W-:Y:S01]  /*0640*/  STG.E.128 desc[UR4][R20.64+0x1800], R12 ;  /* 0x0018000c14007986 */ /* 0x000fe2000c101d04 */
[----:B------:R-:W-:Y:S05]  /*0650*/  EXIT ;  /* 0x000000000000794d */ /* 0x000fea0003800000 */
.L_x_6522:
[----:B------:R-:W0:Y:S01]  /*0660*/  S2R R3, SR_TID.X ;  /* 0x0000000000037919 */ /* 0x000e220000002100 */
[----:B------:R-:W-:Y:S02]  /*0670*/  CS2R R12, SRZ ;  /* 0x00000000000c7805 */ /* 0x000fe4000001ff00 */
[----:B0-----:R-:W-:Y:S01]  /*0680*/  ISETP.GE.AND P0, PT, R3, R0, PT ;  /* 0x000000000300720c */ /* 0x001fe20003f06270 */
[----:B------:R-:W-:-:S12]  /*0690*/  IMAD.MOV.U32 R9, RZ, RZ, R3 ;  /* 0x000000ffff097224 */ /* 0x000fd800078e0003 */
[----:B------:R-:W-:Y:S02]  /*06a0*/  @!P0 IMAD.IADD R10, R2, 0x1, R9 ;  /* 0x00000001020a8824 */ /* 0x000fe400078e0209 */
[----:B------:R-:W-:-:S05]  /*06b0*/  @!P0 VIADD R9, R9, 0x80 ;  /* 0x0000008009098836 */ /* 0x000fca0000000000 */
[----:B------:R-:W-:-:S13]  /*06c0*/  ISETP.GE.AND P1, PT, R9, R0, PT ;  /* 0x000000000900720c */ /* 0x000fda0003f26270 */
[----:B------:R-:W0:Y:S01]  /*06d0*/  @!P1 LDC.64 R4, c[0x0][0x248] ;  /* 0x00009200ff049b82 */ /* 0x000e220000000a00 */
[----:B------:R-:W-:Y:S02]  /*06e0*/  @!P1 IMAD.IADD R7, R2, 0x1, R9 ;  /* 0x0000000102079824 */ /* 0x000fe400078e0209 */
[----:B------:R-:W-:-:S05]  /*06f0*/  @!P1 VIADD R9, R9, 0x80 ;  /* 0x0000008009099836 */ /* 0x000fca0000000000 */
[----:B------:R-:W-:-:S13]  /*0700*/  ISETP.GE.AND P2, PT, R9, R0, PT ;  /* 0x000000000900720c */ /* 0x000fda0003f46270 */
[----:B------:R-:W-:Y:S02]  /*0710*/  @!P2 IMAD.IADD R11, R2, 0x1, R9 ;  /* 0x00000001020ba824 */ /* 0x000fe400078e0209 */
[----:B------:R-:W-:Y:S02]  /*0720*/  @!P2 VIADD R9, R9, 0x80 ;  /* 0x000000800909a836 */ /* 0x000fe40000000000 */
[----:B0-----:R-:W-:Y:S01]  /*0730*/  @!P1 IMAD.WIDE.U32 R4, R7, 0x8, R4 ;  /* 0x0000000807049825 */ /* 0x001fe200078e0004 */
[----:B------:R-:W-:Y:S01]  /*0740*/  CS2R R18, SRZ ;  /* 0x0000000000127805 */ /* 0x000fe2000001ff00 */
[----:B------:R-:W0:Y:S03]  /*0750*/  @!P2 LDC.64 R6, c[0x0][0x248] ;  /* 0x00009200ff06ab82 */ /* 0x000e260000000a00 */
[----:B------:R1:W5:Y:S01]  /*0760*/  @!P1 LDG.E.64 R12, desc[UR4][R4.64] ;  /* 0x00000004040c9981 */ /* 0x000362000c1e1b00 */
[----:B------:R-:W-:-:S02]  /*0770*/  ISETP.GE.AND P1, PT, R9, R0, PT ;  /* 0x000000000900720c */ /* 0x000fc40003f26270 */
[----:B------:R-:W-:-:S11]  /*0780*/  CS2R R16, SRZ ;  /* 0x0000000000107805 */ /* 0x000fd6000001ff00 */
[----:B------:R-:W2:Y:S01]  /*0790*/  @!P1 LDC.64 R14, c[0x0][0x248] ;  /* 0x00009200ff0e9b82 */ /* 0x000ea20000000a00 */
[----:B------:R-:W-:Y:S02]  /*07a0*/  @!P1 IMAD.IADD R21, R2, 0x1, R9 ;  /* 0x0000000102159824 */ /* 0x000fe400078e0209 */
[----:B------:R-:W-:Y:S02]  /*07b0*/  @!P1 VIADD R9, R9, 0x80 ;  /* 0x0000008009099836 */ /* 0x000fe40000000000 */
[----:B0-----:R-:W-:-:S05]  /*07c0*/  @!P2 IMAD.WIDE.U32 R6, R11, 0x8, R6 ;  /* 0x000000080b06a825 */ /* 0x001fca00078e0006 */
[----:B------:R0:W5:Y:S01]  /*07d0*/  @!P2 LDG.E.64 R16, desc[UR4][R6.64] ;  /* 0x000000040610a981 */ /* 0x000162000c1e1b00 */
[----:B--2---:R-:W-:-:S05]  /*07e0*/  @!P1 IMAD.WIDE.U32 R20, R21, 0x8, R14 ;  /* 0x0000000815149825 */ /* 0x004fca00078e000e */
[----:B------:R2:W5:Y:S01]  /*07f0*/  @!P1 LDG.E.64 R18, desc[UR4][R20.64] ;  /* 0x0000000414129981 */ /* 0x000562000c1e1b00 */
[----:B------:R-:W-:Y:S02]  /*0800*/  ISETP.GE.AND P1, PT, R9, R0, PT ;  /* 0x000000000900720c */ /* 0x000fe40003f26270 */
[----:B------:R-:W-:-:S11]  /*0810*/  CS2R R14, SRZ ;  /* 0x00000000000e7805 */ /* 0x000fd6000001ff00 */
[----:B-1----:R-:W1:Y:S01]  /*0820*/  @!P1 LDC.64 R4, c[0x0][0x248] ;  /* 0x00009200ff049b82 */ /* 0x002e620000000a00 */
[----:B0-----:R-:W-:Y:S02]  /*0830*/  @!P1 IMAD.IADD R7, R2, 0x1, R9 ;  /* 0x0000000102079824 */ /* 0x001fe400078e0209 */
[----:B------:R-:W-:Y:S02]  /*0840*/  @!P1 VIADD R9, R9, 0x80 ;  /* 0x0000008009099836 */ /* 0x000fe40000000000 */
[----:B-1----:R-:W-:-:S05]  /*0850*/  @!P1 IMAD.WIDE.U32 R6, R7, 0x8, R4 ;  /* 0x0000000807069825 */ /* 0x002fca00078e0004 */
[----:B------:R-:W5:Y:S01]  /*0860*/  @!P1 LDG.E.64 R14, desc[UR4][R6.64] ;  /* 0x00000004060e9981 */ /* 0x000f62000c1e1b00 */
[----:B------:R-:W-:-:S13]  /*0870*/  ISETP.GE.AND P1, PT, R9, R0, PT ;  /* 0x000000000900720c */ /* 0x000fda0003f26270 */
[----:B------:R-:W2:Y:S01]  /*0880*/  @!P1 LDC.64 R4, c[0x0][0x248] ;  /* 0x00009200ff049b82 */ /* 0x000ea20000000a00 */
[----:B------:R-:W-:Y:S02]  /*0890*/  @!P1 IMAD.IADD R11, R2, 0x1, R9 ;  /* 0x00000001020b9824 */ /* 0x000fe400078e0209 */
[----:B------:R-:W-:Y:S02]  /*08a0*/  @!P1 VIADD R9, R9, 0x80 ;  /* 0x0000008009099836 */ /* 0x000fe40000000000 */
[----:B--2---:R-:W-:Y:S01]  /*08b0*/  @!P1 IMAD.WIDE.U32 R20, R11, 0x8, R4 ;  /* 0x000000080b149825 */ /* 0x004fe200078e0004 */
[----:B------:R-:W-:-:S06]  /*08c0*/  CS2R R4, SRZ ;  /* 0x0000000000047805 */ /* 0x000fcc000001ff00 */
[----:B------:R0:W5:Y:S01]  /*08d0*/  @!P1 LDG.E.64 R4, desc[UR4][R20.64] ;  /* 0x0000000414049981 */ /* 0x000162000c1e1b00 */
[----:B------:R-:W-:Y:S01]  /*08e0*/  ISETP.GE.AND P1, PT, R9, R0, PT ;  /* 0x000000000900720c */ /* 0x000fe20003f26270 */
[----:B0-----:R-:W0:-:S12]  /*08f0*/  @!P0 LDC.64 R20, c[0x0][0x248] ;  /* 0x00009200ff148b82 */ /* 0x001e180000000a00 */
[----:B------:R-:W-:Y:S01]  /*0900*/  @!P1 IMAD.IADD R25, R2, 0x1, R9 ;  /* 0x0000000102199824 */ /* 0x000fe200078e0209 */
[----:B------:R-:W1:Y:S01]  /*0910*/  @!P1 LDC.64 R6, c[0x0][0x248] ;  /* 0x00009200ff069b82 */ /* 0x000e620000000a00 */
[----:B------:R-:W-:Y:S02]  /*0920*/  @!P1 VIADD R9, R9, 0x80 ;  /* 0x0000008009099836 */ /* 0x000fe40000000000 */
[----:B-1----:R-:W-:Y:S01]  /*0930*/  @!P1 IMAD.WIDE.U32 R24, R25, 0x8, R6 ;  /* 0x0000000819189825 */ /* 0x002fe200078e0006 */
[----:B------:R-:W-:-:S06]  /*0940*/  CS2R R6, SRZ ;  /* 0x0000000000067805 */ /* 0x000fcc000001ff00 */
[----:B------:R1:W5:Y:S01]  /*0950*/  @!P1 LDG.E.64 R6, desc[UR4][R24.64] ;  /* 0x0000000418069981 */ /* 0x000362000c1e1b00 */
[----:B------:R-:W-:-:S13]  /*0960*/  ISETP.GE.AND P1, PT, R9, R0, PT ;  /* 0x000000000900720c */ /* 0x000fda0003f26270 */
[----:B------:R-:W2:Y:S01]  /*0970*/  @!P1 LDC.64 R22, c[0x0][0x248] ;  /* 0x00009200ff169b82 */ /* 0x000ea20000000a00 */
[----:B------:R-:W-:Y:S02]  /*0980*/  @!P1 IMAD.IADD R9, R2, 0x1, R9 ;  /* 0x0000000102099824 */ /* 0x000fe400078e0209 */
[----:B0-----:R-:W-:Y:S01]  /*0990*/  @!P0 IMAD.WIDE.U32 R20, R10, 0x8, R20 ;  /* 0x000000080a148825 */ /* 0x001fe200078e0014 */
[----:B------:R-:W-:-:S06]  /*09a0*/  CS2R R10, SRZ ;  /* 0x00000000000a7805 */ /* 0x000fcc000001ff00 */
[----:B------:R1:W5:Y:S01]  /*09b0*/  @!P0 LDG.E.64 R10, desc[UR4][R20.64] ;  /* 0x00000004140a8981 */ /* 0x000362000c1e1b00 */
[----:B--2---:R-:W-:Y:S01]  /*09c0*/  @!P1 IMAD.WIDE.U32 R22, R9, 0x8, R22 ;  /* 0x0000000809169825 */ /* 0x004fe200078e0016 */
[----:B------:R-:W-:-:S06]  /*09d0*/  CS2R R8, SRZ ;  /* 0x0000000000087805 */ /* 0x000fcc000001ff00 */
[----:B------:R1:W5:Y:S01]  /*09e0*/  @!P1 LDG.E.64 R8, desc[UR4][R22.64] ;  /* 0x0000000416089981 */ /* 0x000362000c1e1b00 */
[----:B------:R-:W-:Y:S04]  /*09f0*/  BSSY B0, `(.L_x_6523) ;  /* 0x0000010000007945 */ /* 0x000fe80003800000 */
[----:B------:R-:W-:Y:S05]  /*0a00*/  @P0 BRA `(.L_x_6524) ;  /* 0x0000000000380947 */ /* 0x000fea0003800000 */
[----:B-1---5:R-:W-:Y:S01]  /*0a10*/  DADD R20, R10, 3 ;  /* 0x400800000a147429 */ /* 0x022fe20000000000 */
[----:B------:R-:W-:Y:S01]  /*0a20*/  ULDC.64 UR6, c[0x0][0x218] ;  /* 0x0000860000067ab9 */ /* 0x000fe20000000a00 */
[----:B------:R-:W-:-:S06]  /*0a30*/  ULDC.64 UR8, c[0x0][0x218] ;  /* 0x0000860000087ab9 */ /* 0x000fcc0000000a00 */
[----:B------:R-:W-:Y:S01]  /*0a40*/  DSETP.GEU.AND P1, PT, R20, UR6, PT ;  /* 0x0000000614007e2a */ /* 0x000fe2000bf2e000 */
[----:B------:R-:W-:-:S05]  /*0a50*/  ULDC.64 UR6, c[0x0][0x230] ;  /* 0x00008c0000067ab9 */ /* 0x000fca0000000a00 */
[----:B------:R-:W-:Y:S02]  /*0a60*/  FSEL R20, R20, UR8, P1 ;  /* 0x0000000814147c08 */ /* 0x000fe40008800000 */
[----:B------:R-:W-:-:S06]  /*0a70*/  FSEL R21, R21, UR9, P1 ;  /* 0x0000000915157c08 */ /* 0x000fcc0008800000 */
[----:B------:R-:W-:Y:S01]  /*0a80*/  DSETP.GT.AND P1, PT, R20, UR6, PT ;  /* 0x0000000614007e2a */ /* 0x000fe2000bf24000 */
[----:B------:R-:W-:Y:S01]  /*0a90*/  UMOV UR6, 0x60000000 ;  /* 0x6000000000067882 */ /* 0x000fe20000000000 */
[----:B------:R-:W-:-:S12]  /*0aa0*/  UMOV UR7, 0x3fc55555 ;  /* 0x3fc5555500077882 */ /* 0x000fd80000000000 */
[----:B------:R-:W0:Y:S08]  /*0ab0*/  @P1 LDC R20, c[0x0][0x230] ;  /* 0x00008c00ff141b82 */ /* 0x000e300000000800 */
[----:B------:R-:W0:Y:S02]  /*0ac0*/  @P1 LDC R21, c[0x0][0x234] ;  /* 0x00008d00ff151b82 */ /* 0x000e240000000800 */
[----:B0-----:R-:W-:-:S08]  /*0ad0*/  DMUL R10, R10, R20 ;  /* 0x000000140a0a7228 */ /* 0x001fd00000000000 */
[----:B------:R-:W-:-:S11]  /*0ae0*/  DMUL R10, R10, UR6 ;  /* 0x000000060a0a7c28 */ /* 0x000fd60008000000 */
.L_x_6524:
[----:B------:R-:W-:Y:S05]  /*0af0*/  BSYNC B0 ;  /* 0x0000000000007941 */ /* 0x000fea0003800000 */
.L_x_6523:
[----:B-1----:R-:W-:Y:S01]  /*0b00*/  VIADD R21, R3, 0x80 ;  /* 0x0000008003157836 */ /* 0x002fe20000000000 */
[----:B------:R-:W-:Y:S04]  /*0b10*/  BSSY B0, `(.L_x_6525) ;  /* 0x0000011000007945 */ /* 0x000fe80003800000 */
[----:B------:R-:W-:-:S13]  /*0b20*/  ISETP.GE.AND P1, PT, R21, R0, PT ;  /* 0x000000001500720c */ /* 0x000fda0003f26270 */
        /* <DEDUP_REMOVED lines=15> */
.L_x_6526:
[----:B------:R-:W-:Y:S05]  /*0c20*/  BSYNC B0 ;  /* 0x0000000000007941 */ /* 0x000fea0003800000 */
.L_x_6525:
[----:B------:R-:W-:Y:S01]  /*0c30*/  VIADD R21, R3, 0x100 ;  /* 0x0000010003157836 */ /* 0x000fe20000000000 */
        /* <DEDUP_REMOVED lines=17> */
.L_x_6528:
[----:B------:R-:W-:Y:S05]  /*0d50*/  BSYNC B0 ;  /* 0x0000000000007941 */ /* 0x000fea0003800000 */
.L_x_6527:
        /* <DEDUP_REMOVED lines=18> */
.L_x_6530:
[----:B------:R-:W-:Y:S05]  /*0e80*/  BSYNC B0 ;  /* 0x0000000000007941 */ /* 0x000fea0003800000 */
.L_x_6529:
        /* <DEDUP_REMOVED lines=18> */
.L_x_6532:
[----:B------:R-:W-:Y:S05]  /*0fb0*/  BSYNC B0 ;  /* 0x0000000000007941 */ /* 0x000fea0003800000 */
.L_x_6531:
        /* <DEDUP_REMOVED lines=18> */
.L_x_6534:
[----:B------:R-:W-:Y:S05]  /*10e0*/  BSYNC B0 ;  /* 0x0000000000007941 */ /* 0x000fea0003800000 */
.L_x_6533:
        /* <DEDUP_REMOVED lines=18> */
.L_x_6536:
[----:B------:R-:W-:Y:S05]  /*1210*/  BSYNC B0 ;  /* 0x0000000000007941 */ /* 0x000fea0003800000 */
.L_x_6535:
        /* <DEDUP_REMOVED lines=18> */
.L_x_6538:
[----:B------:R-:W-:Y:S05]  /*1340*/  BSYNC B0 ;  /* 0x0000000000007941 */ /* 0x000fea0003800000 */
.L_x_6537:
[----:B------:R-:W0:Y:S01]  /*1350*/  @!P0 LDC.64 R20, c[0x0][0x240] ;  /* 0x00009000ff148b82 */ /* 0x000e220000000a00 */
[----:B------:R-:W-:Y:S01]  /*1360*/  @!P0 IMAD.IADD R23, R2, 0x1, R3 ;  /* 0x0000000102178824 */ /* 0x000fe200078e0203 */
[----:B------:R-:W-:Y:S01]  /*1370*/  BSSY B0, `(.L_x_6539) ;  /* 0x0000030000007945 */ /* 0x000fe20003800000 */
[----:B------:R-:W-:-:S03]  /*1380*/  @!P0 VIADD R3, R3, 0x80 ;  /* 0x0000008003038836 */ /* 0x000fc60000000000 */
[----:B------:R-:W-:Y:S01]  /*1390*/  BSSY B1, `(.L_x_6540) ;  /* 0x0000027000017945 */ /* 0x000fe20003800000 */
[----:B0-----:R-:W-:-:S05]  /*13a0*/  @!P0 IMAD.WIDE.U32 R20, R23, 0x8, R20 ;  /* 0x0000000817148825 */ /* 0x001fca00078e0014 */
[----:B-----5:R0:W-:Y:S01]  /*13b0*/  @!P0 STG.E.64 desc[UR4][R20.64], R10 ;  /* 0x0000000a14008986 */ /* 0x0201e2000c101b04 */
[----:B------:R-:W-:-:S13]  /*13c0*/  ISETP.GE.AND P0, PT, R3, R0, PT ;  /* 0x000000000300720c */ /* 0x000fda0003f06270 */
[----:B0-----:R-:W-:Y:S05]  /*13d0*/  @P0 BRA `(.L_x_6541) ;  /* 0x0000000000300947 */ /* 0x001fea0003800000 */
[----:B------:R-:W0:Y:S01]  /*13e0*/  LDC.64 R10, c[0x0][0x240] ;  /* 0x00009000ff0a7b82 */ /* 0x000e220000000a00 */
[----:B------:R-:W-:Y:S02]  /*13f0*/  IMAD.IADD R21, R2, 0x1, R3 ;  /* 0x0000000102157824 */ /* 0x000fe400078e0203 */
[----:B------:R-:W-:-:S05]  /*1400*/  VIADD R3, R3, 0x80 ;  /* 0x0000008003037836 */ /* 0x000fca0000000000 */
[----:B------:R-:W-:Y:S01]  /*1410*/  ISETP.GE.AND P0, PT, R3, R0, PT ;  /* 0x000000000300720c */ /* 0x000fe20003f06270 */
[----:B0-----:R-:W-:-:S05]  /*1420*/  IMAD.WIDE.U32 R10, R21, 0x8, R10 ;  /* 0x00000008150a7825 */ /* 0x001fca00078e000a */
[----:B------:R0:W-:Y:S07]  /*1430*/  STG.E.64 desc[UR4][R10.64], R12 ;  /* 0x0000000c0a007986 */ /* 0x0001ee000c101b04 */
[----:B------:R-:W-:Y:S05]  /*1440*/  @P0 BRA `(.L_x_6542) ;  /* 0x0000000000300947 */ /* 0x000fea0003800000 */
[----:B0-----:R-:W0:Y:S01]  /*1450*/  LDC.64 R10, c[0x0][0x240] ;  /* 0x00009000ff0a7b82 */ /* 0x001e220000000a00 */
[----:B------:R-:W-:Y:S02]  /*1460*/  IMAD.IADD R13, R2, 0x1, R3 ;  /* 0x00000001020d7824 */ /* 0x000fe400078e0203 */
[----:B------:R-:W-:Y:S02]  /*1470*/  VIADD R3, R3, 0x80 ;  /* 0x0000008003037836 */ /* 0x000fe40000000000 */
[----:B0-----:R-:W-:-:S05]  /*1480*/  IMAD.WIDE.U32 R10, R13, 0x8, R10 ;  /* 0x000000080d0a7825 */ /* 0x001fca00078e000a */
[----:B------:R0:W-:Y:S02]  /*1490*/  STG.E.64 desc[UR4][R10.64], R16 ;  /* 0x000000100a007986 */ /* 0x0001e4000c101b04 */
.L_x_6541:
[----:B------:R-:W-:-:S13]  /*14a0*/  ISETP.GE.AND P0, PT, R3, R0, PT ;  /* 0x000000000300720c */ /* 0x000fda0003f06270 */
[----:B------:R-:W-:Y:S05]  /*14b0*/  @P0 BRA `(.L_x_6543) ;  /* 0x0000000000300947 */ /* 0x000fea0003800000 */
[----:B0-----:R-:W0:Y:S01]  /*14c0*/  LDC.64 R10, c[0x0][0x240] ;  /* 0x00009000ff0a7b82 */ /* 0x001e220000000a00 */
[----:B------:R-:W-:Y:S02]  /*14d0*/  IMAD.IADD R13, R2, 0x1, R3 ;  /* 0x00000001020d7824 */ /* 0x000fe400078e0203 */
[----:B------:R-:W-:Y:S02]  /*14e0*/  VIADD R3, R3, 0x80 ;  /* 0x0000008003037836 */ /* 0x000fe40000000000 */
[----:B0-----:R-:W-:-:S05]  /*14f0*/  IMAD.WIDE.U32 R10, R13, 0x8, R10 ;  /* 0x000000080d0a7825 */ /* 0x001fca00078e000a */
[----:B------:R1:W-:Y:S02]  /*1500*/  STG.E.64 desc[UR4][R10.64], R18 ;  /* 0x000000120a007986 */ /* 0x0003e4000c101b04 */
.L_x_6542:
[----:B------:R-:W-:-:S13]  /*1510*/  ISETP.GE.AND P0, PT, R3, R0, PT ;  /* 0x000000000300720c */ /* 0x000fda0003f06270 */
[----:B------:R-:W-:Y:S05]  /*1520*/  @P0 BRA `(.L_x_6544) ;  /* 0x0000000000340947 */ /* 0x000fea0003800000 */
[----:B01----:R-:W0:Y:S01]  /*1530*/  LDC.64 R10, c[0x0][0x240] ;  /* 0x00009000ff0a7b82 */ /* 0x003e220000000a00 */
[----:B------:R-:W-:Y:S02]  /*1540*/  IMAD.IADD R13, R2, 0x1, R3 ;  /* 0x00000001020d7824 */ /* 0x000fe400078e0203 */
[----:B------:R-:W-:Y:S02]  /*1550*/  VIADD R3, R3, 0x80 ;  /* 0x0000008003037836 */ /* 0x000fe40000000000 */
[----:B0-----:R-:W-:-:S05]  /*1560*/  IMAD.WIDE.U32 R10, R13, 0x8, R10 ;  /* 0x000000080d0a7825 */ /* 0x001fca00078e000a */
[----:B------:R1:W-:Y:S02]  /*1570*/  STG.E.64 desc[UR4][R10.64], R14 ;  /* 0x0000000e0a007986 */ /* 0x0003e4000c101b04 */
.L_x_6543:
[----:B------:R-:W-:-:S13]  /*1580*/  ISETP.GE.AND P0, PT, R3, R0, PT ;  /* 0x000000000300720c */ /* 0x000fda0003f06270 */
[----:B------:R-:W-:Y:S05]  /*1590*/  @P0 BREAK B1 ;  /* 0x0000000000010942 */ /* 0x000fea0003800000 */
[----:B------:R-:W-:Y:S05]  /*15a0*/  @P0 BRA `(.L_x_6545) ;  /* 0x0000000000300947 */ /* 0x000fea0003800000 */
[----:B01----:R-:W0:Y:S01]  /*15b0*/  LDC.64 R10, c[0x0][0x240] ;  /* 0x00009000ff0a7b82 */ /* 0x003e220000000a00 */
[----:B------:R-:W-:Y:S02]  /*15c0*/  IMAD.IADD R13, R2, 0x1, R3 ;  /* 0x00000001020d7824 */ /* 0x000fe400078e0203 */
[----:B------:R-:W-:Y:S02]  /*15d0*/  VIADD R3, R3, 0x80 ;  /* 0x0000008003037836 */ /* 0x000fe40000000000 */
[----:B0-----:R-:W-:-:S05]  /*15e0*/  IMAD.WIDE.U32 R10, R13, 0x8, R10 ;  /* 0x000000080d0a7825 */ /* 0x001fca00078e000a */
[----:B------:R2:W-:Y:S02]  /*15f0*/  STG.E.64 desc[UR4][R10.64], R4 ;  /* 0x000000040a007986 */ /* 0x0005e4000c101b04 */
.L_x_6544:
[----:B------:R-:W-:Y:S05]  /*1600*/  BSYNC B1 ;  /* 0x0000000000017941 */ /* 0x000fea0003800000 */
.L_x_6540:
[----:B------:R-:W-:-:S13]  /*1610*/  ISETP.GE.AND P0, PT, R3, R0, PT ;  /* 0x000000000300720c */ /* 0x000fda0003f06270 */
[----:B--2---:R-:W2:Y:S01]  /*1620*/  @!P0 LDC.64 R4, c[0x0][0x240] ;  /* 0x00009000ff048b82 */ /* 0x004ea20000000a00 */
[----:B01----:R-:W-:Y:S02]  /*1630*/  @!P0 IMAD.IADD R11, R2, 0x1, R3 ;  /* 0x00000001020b8824 */ /* 0x003fe400078e0203 */
[----:B------:R-:W-:Y:S02]  /*1640*/  @!P0 VIADD R3, R3, 0x80 ;  /* 0x0000008003038836 */ /* 0x000fe40000000000 */
[----:B--2---:R-:W-:-:S05]  /*1650*/  @!P0 IMAD.WIDE.U32 R4, R11, 0x8, R4 ;  /* 0x000000080b048825 */ /* 0x004fca00078e0004 */
[----:B------:R2:W-:Y:S02]  /*1660*/  @!P0 STG.E.64 desc[UR4][R4.64], R6 ;  /* 0x0000000604008986 */ /* 0x0005e4000c101b04 */
.L_x_6545:
[----:B------:R-:W-:Y:S05]  /*1670*/  BSYNC B0 ;  /* 0x0000000000007941 */ /* 0x000fea0003800000 */
.L_x_6539:
[----:B------:R-:W-:Y:S05]  /*1680*/  WARPSYNC.ALL ;  /* 0x0000000000007948 */ /* 0x000fea0003800000 */
[----:B------:R-:W-:-:S13]  /*1690*/  ISETP.GE.AND P0, PT, R3, R0, PT ;  /* 0x000000000300720c */ /* 0x000fda0003f06270 */
[----:B------:R-:W-:Y:S05]  /*16a0*/  @P0 EXIT ;  /* 0x000000000000094d */ /* 0x000fea0003800000 */
[----:B--2---:R-:W2:Y:S01]  /*16b0*/  LDC.64 R4, c[0x0][0x240] ;  /* 0x00009000ff047b82 */ /* 0x004ea20000000a00 */
[----:B------:R-:W-:-:S04]  /*16c0*/  IMAD.IADD R3, R2, 0x1, R3 ;  /* 0x0000000102037824 */ /* 0x000fc800078e0203 */
[----:B--2---:R-:W-:-:S05]  /*16d0*/  IMAD.WIDE.U32 R2, R3, 0x8, R4 ;  /* 0x0000000803027825 */ /* 0x004fca00078e0004 */
[----:B------:R-:W-:Y:S01]  /*16e0*/  STG.E.64 desc[UR4][R2.64], R8 ;  /* 0x0000000802007986 */ /* 0x000fe2000c101b04 */
[----:B------:R-:W-:Y:S05]  /*16f0*/  EXIT ;  /* 0x000000000000794d */ /* 0x000fea0003800000 */
.L_x_6546:
        /* <DEDUP_REMOVED lines=16> */
.L_x_6657:


//--------------------- .text._ZN2at6native29vectorized_elementwise_kernelILi4EZZZNS0_66_GLOBAL__N__a0cfb035_28_ActivationHardswishKernel_cu_f5210f67_355216hardswish_kernelERNS_14TensorIteratorEENKUlvE_clEvENKUlvE_clEvEUldE_St5arrayIPcLm2EEEEviT0_T1_ --------------------------
	.section	.text._ZN2at6native29vectorized_elementwise_kernelILi4EZZZNS0_66_GLOBAL__N__a0cfb035_28_ActivationHardswishKernel_cu_f5210f67_355216hardswish_kernelERNS_14TensorIteratorEENKUlvE_clEvENKUlvE_clEvEUldE_St5arrayIPcLm2EEEEviT0_T1_,"ax",@progbits
	.align	128
        .global         _ZN2at6native29vectorized_elementwise_kernelILi4EZZZNS0_66_GLOBAL__N__a0cfb035_28_ActivationHardswishKernel_cu_f5210f67_355216hardswish_kernelERNS_14TensorIteratorEENKUlvE_clEvENKUlvE_clEvEUldE_St5arrayIPcLm2EEEEviT0_T1_
        .type           _ZN2at6native29vectorized_elementwise_kernelILi4EZZZNS0_66_GLOBAL__N__a0cfb035_28_ActivationHardswishKernel_cu_f5210f67_355216hardswish_kernelERNS_14TensorIteratorEENKUlvE_clEvENKUlvE_clEvEUldE_St5arrayIPcLm2EEEEviT0_T1_,@function
        .size           _ZN2at6native29vectorized_elementwise_kernelILi4EZZZNS0_66_GLOBAL__N__a0cfb035_28_ActivationHardswishKernel_cu_f5210f67_355216hardswish_kernelERNS_14TensorIteratorEENKUlvE_clEvENKUlvE_clEvEUldE_St5arrayIPcLm2EEEEviT0_T1_,(.L_x_6658 - _ZN2at6native29vectorized_elementwise_kernelILi4EZZZNS0_66_GLOBAL__N__a0cfb035_28_ActivationHardswishKernel_cu_f5210f67_355216hardswish_kernelERNS_14TensorIteratorEENKUlvE_clEvENKUlvE_clEvEUldE_St5arrayIPcLm2EEEEviT0_T1_)
        .other          _ZN2at6native29vectorized_elementwise_kernelILi4EZZZNS0_66_GLOBAL__N__a0cfb035_28_ActivationHardswishKernel_cu_f5210f67_355216hardswish_kernelERNS_14TensorIteratorEENKUlvE_clEvENKUlvE_clEvEUldE_St5arrayIPcLm2EEEEviT0_T1_,@"STO_CUDA_ENTRY STV_DEFAULT"
_ZN2at6native29vectorized_elementwise_kernelILi4EZZZNS0_66_GLOBAL__N__a0cfb035_28_ActivationHardswishKernel_cu_f5210f67_355216hardswish_kernelERNS_14TensorIteratorEENKUlvE_clEvENKUlvE_clEvEUldE_St5arrayIPcLm2EEEEviT0_T1_:
.text._ZN2at6native29vectorized_elementwise_kernelILi4EZZZNS0_66_GLOBAL__N__a0cfb035_28_ActivationHardswishKernel_cu_f5210f67_355216hardswish_kernelERNS_14TensorIteratorEENKUlvE_clEvENKUlvE_clEvEUldE_St5arrayIPcLm2EEEEviT0_T1_:
        /* <DEDUP_REMOVED lines=102> */
.L_x_6547:
        /* <DEDUP_REMOVED lines=73> */
.L_x_6549:
[----:B------:R-:W-:Y:S05]  /*0af0*/  BSYNC B0 ;  /* 0x0000000000007941 */ /* 0x000fea0003800000 */
.L_x_6548:
        /* <DEDUP_REMOVED lines=18> */
.L_x_6551:
[----:B------:R-:W-:Y:S05]  /*0c20*/  BSYNC B0 ;  /* 0x0000000000007941 */ /* 0x000fea0003800000 */
.L_x_6550:
        /* <DEDUP_REMOVED lines=18> */
.L_x_6553:
[----:B------:R-:W-:Y:S05]  /*0d50*/  BSYNC B0 ;  /* 0x0000000000007941 */ /* 0x000fea0003800000 */
.L_x_6552:
        /* <DEDUP_REMOVED lines=18> */
.L_x_6555:
[----:B------:R-:W-:Y:S05]  /*0e80*/  BSYNC B0 ;  /* 0x0000000000007941 */ /* 0x000fea0003800000 */
.L_x_6554:
        /* <DEDUP_REMOVED lines=18> */
.L_x_6557:
[----:B------:R-:W-:Y:S05]  /*0fb0*/  BSYNC B0 ;  /* 0x0000000000007941 */ /* 0x000fea0003800000 */
.L_x_6556:
        /* <DEDUP_REMOVED lines=18> */
.L_x_6559:
[----:B------:R-:W-:Y:S05]  /*10e0*/  BSYNC B0 ;  /* 0x0000000000007941 */ /* 0x000fea0003800000 */
.L_x_6558:
        /* <DEDUP_REMOVED lines=18> */
.L_x_6561:
[----:B------:R-:W-:Y:S05]  /*1210*/  BSYNC B0 ;  /* 0x0000000000007941 */ /* 0x000fea0003800000 */
.L_x_6560:
        /* <DEDUP_REMOVED lines=18> */
.L_x_6563:
[----:B------:R-:W-:Y:S05]  /*1340*/  BSYNC B0 ;  /* 0x0000000000007941 */ /* 0x000fea0003800000 */
.L_x_6562:
        /* <DEDUP_REMOVED lines=21> */
.L_x_6566:
[----:B------:R-:W-:-:S13]  /*14a0*/  ISETP.GE.AND P0, PT, R3, R0, PT ;  /* 0x000000000300720c */ /* 0x000fda0003f06270 */
[----:B------:R-:W-:Y:S05]  /*14b0*/  @P0 BRA `(.L_x_6568) ;  /* 0x0000000000300947 */ /* 0x000fea0003800000 */
[----:B0-----:R-:W0:Y:S01]  /*14c0*/  LDC.64 R10, c[0x0][0x240] ;  /* 0x00009000ff0a7b82 */ /* 0x001e220000000a00 */
[----:B------:R-:W-:Y:S02]  /*14d0*/  IMAD.IADD R13, R2, 0x1, R3 ;  /* 0x00000001020d7824 */ /* 0x000fe400078e0203 */
[----:B------:R-:W-:Y:S02]  /*14e0*/  VIADD R3, R3, 0x80 ;  /* 0x0000008003037836 */ /* 0x000fe40000000000 */
[----:B0-----:R-:W-:-:S05]  /*14f0*/  IMAD.WIDE.U32 R10, R13, 0x8, R10 ;  /* 0x000000080d0a7825 */ /* 0x001fca00078e000a */
[----:B------:R1:W-:Y:S02]  /*1500*/  STG.E.64 desc[UR4][R10.64], R18 ;  /* 0x000000120a007986 */ /* 0x0003e4000c101b04 */
.L_x_6567:
[----:B------:R-:W-:-:S13]  /*1510*/  ISETP.GE.AND P0, PT, R3, R0, PT ;  /* 0x000000000300720c */ /* 0x000fda0003f06270 */
[----:B------:R-:W-:Y:S05]  /*1520*/  @P0 BRA `(.L_x_6569) ;  /* 0x0000000000340947 */ /* 0x000fea0003800000 */
[----:B01----:R-:W0:Y:S01]  /*1530*/  LDC.64 R10, c[0x0][0x240] ;  /* 0x00009000ff0a7b82 */ /* 0x003e220000000a00 */
[----:B------:R-:W-:Y:S02]  /*1540*/  IMAD.IADD R13, R2, 0x1, R3 ;  /* 0x00000001020d7824 */ /* 0x000fe400078e0203 */
[----:B------:R-:W-:Y:S02]  /*1550*/  VIADD R3, R3, 0x80 ;  /* 0x0000008003037836 */ /* 0x000fe40000000000 */
[----:B0-----:R-:W-:-:S05]  /*1560*/  IMAD.WIDE.U32 R10, R13, 0x8, R10 ;  /* 0x000000080d0a7825 */ /* 0x001fca00078e000a */
[----:B------:R1:W-:Y:S02]  /*1570*/  STG.E.64 desc[UR4][R10.64], R14 ;  /* 0x0000000e0a007986 */ /* 0x0003e4000c101b04 */
.L_x_6568:
        /* <DEDUP_REMOVED lines=8> */
.L_x_6569:
[----:B------:R-:W-:Y:S05]  /*1600*/  BSYNC B1 ;  /* 0x0000000000017941 */ /* 0x000fea0003800000 */
.L_x_6565:
[----:B------:R-:W-:-:S13]  /*1610*/  ISETP.GE.AND P0, PT, R3, R0, PT ;  /* 0x000000000300720c */ /* 0x000fda0003f06270 */
[----:B--2---:R-:W2:Y:S01]  /*1620*/  @!P0 LDC.64 R4, c[0x0][0x240] ;  /* 0x00009000ff048b82 */ /* 0x004ea20000000a00 */
[----:B01----:R-:W-:Y:S02]  /*1630*/  @!P0 IMAD.IADD R11, R2, 0x1, R3 ;  /* 0x00000001020b8824 */ /* 0x003fe400078e0203 */
[----:B------:R-:W-:Y:S02]  /*1640*/  @!P0 VIADD R3, R3, 0x80 ;  /* 0x0000008003038836 */ /* 0x000fe40000000000 */
[----:B--2---:R-:W-:-:S05]  /*1650*/  @!P0 IMAD.WIDE.U32 R4, R11, 0x8, R4 ;  /* 0x000000080b048825 */ /* 0x004fca00078e0004 */
[----:B------:R2:W-:Y:S02]  /*1660*/  @!P0 STG.E.64 desc[UR4][R4.64], R6 ;  /* 0x0000000604008986 */ /* 0x0005e4000c101b04 */
.L_x_6570:
[----:B------:R-:W-:Y:S05]  /*1670*/  BSYNC B0 ;  /* 0x0000000000007941 */ /* 0x000fea0003800000 */
.L_x_6564:
        /* <DEDUP_REMOVED lines=8> */
.L_x_6571:
        /* <DEDUP_REMOVED lines=16> */
.L_x_6658:


//--------------------- .text._ZN2at6native29vectorized_elementwise_kernelILi8EZZZNS0_66_GLOBAL__N__a0cfb035_28_ActivationHardswishKernel_cu_f5210f67_355216hardswish_kernelERNS_14TensorIteratorEENKUlvE_clEvENKUlvE_clEvEUldE_St5arrayIPcLm2EEEEviT0_T1_ --------------------------
	.section	.text._ZN2at6native29vectorized_elementwise_kernelILi8EZZZNS0_66_GLOBAL__N__a0cfb035_28_ActivationHardswishKernel_cu_f5210f67_355216hardswish_kernelERNS_14TensorIteratorEENKUlvE_clEvENKUlvE_clEvEUldE_St5arrayIPcLm2EEEEviT0_T1_,"ax",@progbits
	.align	128
        .global         _ZN2at6native29vectorized_elementwise_kernelILi8EZZZNS0_66_GLOBAL__N__a0cfb035_28_ActivationHardswishKernel_cu_f5210f67_355216hardswish_kernelERNS_14TensorIteratorEENKUlvE_clEvENKUlvE_clEvEUldE_St5arrayIPcLm2EEEEviT0_T1_
        .type           _ZN2at6native29vectorized_elementwise_kernelILi8EZZZNS0_66_GLOBAL__N__a0cfb035_28_ActivationHardswishKernel_cu_f5210f67_355216hardswish_kernelERNS_14TensorIteratorEENKUlvE_clEvENKUlvE_clEvEUldE_St5arrayIPcLm2EEEEviT0_T1_,@function
        .size           _ZN2at6native29vectorized_elementwise_kernelILi8EZZZNS0_66_GLOBAL__N__a0cfb035_28_ActivationHardswishKernel_cu_f5210f67_355216hardswish_kernelERNS_14TensorIteratorEENKUlvE_clEvENKUlvE_clEvEUldE_St5arrayIPcLm2EEEEviT0_T1_,(.L_x_6659 - _ZN2at6native29vectorized_elementwise_kernelILi8EZZZNS0_66_GLOBAL__N__a0cfb035_28_ActivationHardswishKernel_cu_f5210f67_355216hardswish_kernelERNS_14TensorIteratorEENKUlvE_clEvENKUlvE_clEvEUldE_St5arrayIPcLm2EEEEviT0_T1_)
        .other          _ZN2at6native29vectorized_elementwise_kernelILi8EZZZNS0_66_GLOBAL__N__a0cfb035_28_ActivationHardswishKernel_cu_f5210f67_355216hardswish_kernelERNS_14TensorIteratorEENKUlvE_clEvENKUlvE_clEvEUldE_St5arrayIPcLm2EEEEviT0_T1_,@"STO_CUDA_ENTRY STV_DEFAULT"
_ZN2at6native29vectorized_elementwise_kernelILi8EZZZNS0_66_GLOBAL__N__a0cfb035_28_ActivationHardswishKernel_cu_f5210f67_355216hardswish_kernelERNS_14TensorIteratorEENKUlvE_clEvENKUlvE_clEvEUldE_St5arrayIPcLm2EEEEviT0_T1_:
.text._ZN2at6native29vectorized_elementwise_kernelILi8EZZZNS0_66_GLOBAL__N__a0cfb035_28_ActivationHardswishKernel_cu_f5210f67_355216hardswish_kernelERNS_14TensorIteratorEENKUlvE_clEvENKUlvE_clEvEUldE_St5arrayIPcLm2EEEEviT0_T1_:
        /* <DEDUP_REMOVED lines=102> */
.L_x_6572:
        /* <DEDUP_REMOVED lines=73> */
.L_x_6574:
[----:B------:R-:W-:Y:S05]  /*0af0*/  BSYNC B0 ;  /* 0x0000000000007941 */ /* 0x000fea0003800000 */
.L_x_6573:
        /* <DEDUP_REMOVED lines=18> */
.L_x_6576:
[----:B------:R-:W-:Y:S05]  /*0c20*/  BSYNC B0 ;  /* 0x0000000000007941 */ /* 0x000fea0003800000 */
.L_x_6575:
        /* <DEDUP_REMOVED lines=18> */
.L_x_6578:
[----:B------:R-:W-:Y:S05]  /*0d50*/  BSYNC B0 ;  /* 0x0000000000007941 */ /* 0x000fea0003800000 */
.L_x_6577:
        /* <DEDUP_REMOVED lines=18> */
.L_x_6580:
[----:B------:R-:W-:Y:S05]  /*0e80*/  BSYNC B0 ;  /* 0x0000000000007941 */ /* 0x000fea0003800000 */
.L_x_6579:
        /* <DEDUP_REMOVED lines=18> */
.L_x_6582:
[----:B------:R-:W-:Y:S05]  /*0fb0*/  BSYNC B0 ;  /* 0x0000000000007941 */ /* 0x000fea0003800000 */
.L_x_6581:
        /* <DEDUP_REMOVED lines=18> */
.L_x_6584:
[----:B------:R-:W-:Y:S05]  /*10e0*/  BSYNC B0 ;  /* 0x0000000000007941 */ /* 0x000fea0003800000 */
.L_x_6583:
        /* <DEDUP_REMOVED lines=18> */
.L_x_6586:
[----:B------:R-:W-:Y:S05]  /*1210*/  BSYNC B0 ;  /* 0x0000000000007941 */ /* 0x000fea0003800000 */
.L_x_6585:
        /* <DEDUP_REMOVED lines=18> */
.L_x_6588:
[----:B------:R-:W-:Y:S05]  /*1340*/  BSYNC B0 ;  /* 0x0000000000007941 */ /* 0x000fea0003800000 */
.L_x_6587:
        /* <DEDUP_REMOVED lines=21> */
.L_x_6591:
[----:B------:R-:W-:-:S13]  /*14a0*/  ISETP.GE.AND P0, PT, R3, R0, PT ;  /* 0x000000000300720c */ /* 0x000fda0003f06270 */
[----:B------:R-:W-:Y:S05]  /*14b0*/  @P0 BRA `(.L_x_6593) ;  /* 0x0000000000300947 */ /* 0x000fea0003800000 */
[----:B0-----:R-:W0:Y:S01]  /*14c0*/  LDC.64 R10, c[0x0][0x240] ;  /* 0x00009000ff0a7b82 */ /* 0x001e220000000a00 */
[----:B------:R-:W-:Y:S02]  /*14d0*/  IMAD.IADD R13, R2, 0x1, R3 ;  /* 0x00000001020d7824 */ /* 0x000fe400078e0203 */
[----:B------:R-:W-:Y:S02]  /*14e0*/  VIADD R3, R3, 0x80 ;  /* 0x0000008003037836 */ /* 0x000fe40000000000 */
[----:B0-----:R-:W-:-:S05]  /*14f0*/  IMAD.WIDE.U32 R10, R13, 0x8, R10 ;  /* 0x000000080d0a7825 */ /* 0x001fca00078e000a */
[----:B------:R1:W-:Y:S02]  /*1500*/  STG.E.64 desc[UR4][R10.64], R18 ;  /* 0x000000120a007986 */ /* 0x0003e4000c101b04 */
.L_x_6592:
[----:B------:R-:W-:-:S13]  /*1510*/  ISETP.GE.AND P0, PT, R3, R0, PT ;  /* 0x000000000300720c */ /* 0x000fda0003f06270 */
[----:B------:R-:W-:Y:S05]  /*1520*/  @P0 BRA `(.L_x_6594) ;  /* 0x0000000000340947 */ /* 0x000fea0003800000 */
[----:B01----:R-:W0:Y:S01]  /*1530*/  LDC.64 R10, c[0x0][0x240] ;  /* 0x00009000ff0a7b82 */ /* 0x003e220000000a00 */
[----:B------:R-:W-:Y:S02]  /*1540*/  IMAD.IADD R13, R2, 0x1, R3 ;  /* 0x00000001020d7824 */ /* 0x000fe400078e0203 */
[----:B------:R-:W-:Y:S02]  /*1550*/  VIADD R3, R3, 0x80 ;  /* 0x0000008003037836 */ /* 0x000fe40000000000 */
[----:B0-----:R-:W-:-:S05]  /*1560*/  IMAD.WIDE.U32 R10, R13, 0x8, R10 ;  /* 0x000000080d0a7825 */ /* 0x001fca00078e000a */
[----:B------:R1:W-:Y:S02]  /*1570*/  STG.E.64 desc[UR4][R10.64], R14 ;  /* 0x0000000e0a007986 */ /* 0x0003e4000c101b04 */
.L_x_6593:
        /* <DEDUP_REMOVED lines=8> */
.L_x_6594:
[----:B------:R-:W-:Y:S05]  /*1600*/  BSYNC B1 ;  /* 0x0000000000017941 */ /* 0x000fea0003800000 */
.L_x_6590:
[----:B------:R-:W-:-:S13]  /*1610*/  ISETP.GE.AND P0, PT, R3, R0, PT ;  /* 0x000000000300720c */ /* 0x000fda0003f06270 */
[----:B--2---:R-:W2:Y:S01]  /*1620*/  @!P0 LDC.64 R4, c[0x0][0x240] ;  /* 0x00009000ff048b82 */ /* 0x004ea20000000a00 */
[----:B01----:R-:W-:Y:S02]  /*1630*/  @!P0 IMAD.IADD R11, R2, 0x1, R3 ;  /* 0x00000001020b8824 */ /* 0x003fe400078e0203 */
[----:B------:R-:W-:Y:S02]  /*1640*/  @!P0 VIADD R3, R3, 0x80 ;  /* 0x0000008003038836 */ /* 0x000fe40000000000 */
[----:B--2---:R-:W-:-:S05]  /*1650*/  @!P0 IMAD.WIDE.U32 R4, R11, 0x8, R4 ;  /* 0x000000080b048825 */ /* 0x004fca00078e0004 */
[----:B------:R2:W-:Y:S02]  /*1660*/  @!P0 STG.E.64 desc[UR4][R4.64], R6 ;  /* 0x0000000604008986 */ /* 0x0005e4000c101b04 */
.L_x_6595:
[----:B------:R-:W-:Y:S05]  /*1670*/  BSYNC B0 ;  /* 0x0000000000007941 */ /* 0x000fea0003800000 */
.L_x_6589:
        /* <DEDUP_REMOVED lines=8> */
.L_x_6596:
        /* <DEDUP_REMOVED lines=16> */
.L_x_6659:


//--------------------- .nv.global.init           --------------------------
	.section	.nv.global.init,"aw",@progbits
.nv.global.init:
	.type		$str$6,@object
	.size		$str$6,(__unnamed_1 - $str$6)
$str$6:
        /*0000*/ 	.byte	0x66, 0x61, 0x6c, 0x73, 0x65, 0x00
	.type		__unnamed_1,@object
	.size		__unnamed_1,(__unnamed_5 - __unnamed_1)
__unnamed_1:
        /*0006*/ 	.byte	0x66, 0x65, 0x74, 0x63, 0x68, 0x5f, 0x61, 0x6e, 0x64, 0x5f, 0x63, 0x61, 0x73, 0x74, 0x00
	.type		__unnamed_5,@object
	.size		__unnamed_5,(__unnamed_3 - __unnamed_5)
__unnamed_5:
        /*0015*/ 	.byte	0x66, 0x65, 0x74, 0x63, 0x68, 0x5f, 0x61, 0x6e, 0x64, 0x5f, 0x63, 0x61, 0x73, 0x74, 0x00
	.type		__unnamed_3,@object
	.size		__unnamed_3,(__unnamed_7 - __unnamed_3)
__unnamed_3:
        /*0024*/ 	.byte	0x66, 0x65, 0x74, 0x63, 0x68, 0x5f, 0x61, 0x6e, 0x64, 0x5f, 0x63, 0x61, 0x73, 0x74, 0x00
	.type		__unnamed_7,@object
	.size		__unnamed_7,(__unnamed_2 - __unnamed_7)
__unnamed_7:
        /*0033*/ 	.byte	0x66, 0x65, 0x74, 0x63, 0x68, 0x5f, 0x61, 0x6e, 0x64, 0x5f, 0x63, 0x61, 0x73, 0x74, 0x00
	.type		__unnamed_2,@object
	.size		__unnamed_2,(__unnamed_6 - __unnamed_2)
__unnamed_2:
        /*0042*/ 	.byte	0x63, 0x61, 0x73, 0x74, 0x5f, 0x61, 0x6e, 0x64, 0x5f, 0x73, 0x74, 0x6f, 0x72, 0x65, 0x00
	.type		__unnamed_6,@object
	.size		__unnamed_6,(__unnamed_4 - __unnamed_6)
__unnamed_6:
        /*0051*/ 	.byte	0x63, 0x61, 0x73, 0x74, 0x5f, 0x61, 0x6e, 0x64, 0x5f, 0x73, 0x74, 0x6f, 0x72, 0x65, 0x00
	.type		__unnamed_4,@object
	.size		__unnamed_4,(__unnamed_8 - __unnamed_4)
__unnamed_4:
        /*0060*/ 	.byte	0x63, 0x61, 0x73, 0x74, 0x5f, 0x61, 0x6e, 0x64, 0x5f, 0x73, 0x74, 0x6f, 0x72, 0x65, 0x00
	.type		__unnamed_8,@object
	.size		__unnamed_8,($str$7 - __unnamed_8)
__unnamed_8:
        /*006f*/ 	.byte	0x63, 0x61, 0x73, 0x74, 0x5f, 0x61, 0x6e, 0x64, 0x5f, 0x73, 0x74, 0x6f, 0x72, 0x65, 0x00
	.type		$str$7,@object
	.size		$str$7,(.L_37 - $str$7)
$str$7:
        /*007e*/ 	.byte	0x2f, 0x72, 0x6f, 0x6f, 0x74, 0x2f, 0x2e, 0x70, 0x79, 0x65, 0x6e, 0x76, 0x2f, 0x76, 0x65, 0x72
        /*008e*/ 	.byte	0x73, 0x69, 0x6f, 0x6e, 0x73, 0x2f, 0x33, 0x2e, 0x31, 0x33, 0x2e, 0x31, 0x32, 0x2f, 0x6c, 0x69
        /*009e*/ 	.byte	0x62, 0x2f, 0x70, 0x79, 0x74, 0x68, 0x6f, 0x6e, 0x33, 0x2e, 0x31, 0x33, 0x2f, 0x73, 0x69, 0x74
        /*00ae*/ 	.byte	0x65, 0x2d, 0x70, 0x61, 0x63, 0x6b, 0x61, 0x67, 0x65, 0x73, 0x2f, 0x74, 0x6f, 0x72, 0x63, 0x68
        /*00be*/ 	.byte	0x2f, 0x69, 0x6e, 0x63, 0x6c, 0x75, 0x64, 0x65, 0x2f, 0x63, 0x31, 0x30, 0x2f, 0x63, 0x6f, 0x72
        /*00ce*/ 	.byte	0x65, 0x2f, 0x44, 0x79, 0x6e, 0x61, 0x6d, 0x69, 0x63, 0x43, 0x61, 0x73, 0x74, 0x2e, 0x68, 0x00
.L_37:


//--------------------- .nv.shared.reserved.0     --------------------------
	.section	.nv.shared.reserved.0,"aw",@nobits
	.weak		__nv_reservedSMEM_offset_0_alias
	.size		__nv_reservedSMEM_offset_0_alias, 0, 0
	.other		__nv_reservedSMEM_offset_0_alias,@"STO_CUDA_RESERVED_SHARED STV_DEFAULT"
__nv_reservedSMEM_offset_0_alias:
	.zero		0


//--------------------- .nv.global                --------------------------
	.section	.nv.global,"aw",@nobits
.nv.global:
	.type		_ZN64_INTERNAL_a0cfb035_28_ActivationHardswishKernel_cu_f5210f67_35524cuda3std3__48in_placeE,@object
	.size		_ZN64_INTERNAL_a0cfb035_28_ActivationHardswishKernel_cu_f5210f67_35524cuda3std3__48in_placeE,(_ZN64_INTERNAL_a0cfb035_28_ActivationHardswishKernel_cu_f5210f67_35524cuda3std6ranges3__45__cpo8distanceE - _ZN64_INTERNAL_a0cfb035_28_ActivationHardswishKernel_cu_f5210f67_35524cuda3std3__48in_placeE)
_ZN64_INTERNAL_a0cfb035_28_ActivationHardswishKernel_cu_f5210f67_35524cuda3std3__48in_placeE:
	.zero		1
	.type		_ZN64_INTERNAL_a0cfb035_28_ActivationHardswishKernel_cu_f5210f67_35524cuda3std6ranges3__45__cpo8distanceE,@object
	.size		_ZN64_INTERNAL_a0cfb035_28_ActivationHardswishKernel_cu_f5210f67_35524cuda3std6ranges3__45__cpo8distanceE,(_ZN64_INTERNAL_a0cfb035_28_ActivationHardswishKernel_cu_f5210f67_35524cuda3std3__45__cpo3endE - _ZN64_INTERNAL_a0cfb035_28_ActivationHardswishKernel_cu_f5210f67_35524cuda3std6ranges3__45__cpo8distanceE)
_ZN64_INTERNAL_a0cfb035_28_ActivationHardswishKernel_cu_f5210f67_35524cuda3std6ranges3__45__cpo8distanceE:
	.zero		1
	.type		_ZN64_INTERNAL_a0cfb035_28_ActivationHardswishKernel_cu_f5210f67_35524cuda3std3__45__cpo3endE,@object
	.size		_ZN64_INTERNAL_a0cfb035_28_ActivationHardswishKernel_cu_f5210f67_35524cuda3std3__45__cpo3endE,(_ZN64_INTERNAL_a0cfb035_28_ActivationHardswishKernel_cu_f5210f67_35524cuda3std6ranges3__45__cpo7advanceE - _ZN64_INTERNAL_a0cfb035_28_ActivationHardswishKernel_cu_f5210f67_35524cuda3std3__45__cpo3endE)
_ZN64_INTERNAL_a0cfb035_28_ActivationHardswishKernel_cu_f5210f67_35524cuda3std3__45__cpo3endE:
	.zero		1
	.type		_ZN64_INTERNAL_a0cfb035_28_ActivationHardswishKernel_cu_f5210f67_35524cuda3std6ranges3__45__cpo7advanceE,@object
	.size		_ZN64_INTERNAL_a0cfb035_28_ActivationHardswishKernel_cu_f5210f67_35524cuda3std6ranges3__45__cpo7advanceE,(_ZN64_INTERNAL_a0cfb035_28_ActivationHardswishKernel_cu_f5210f67_35524cuda3std3__45__cpo4rendE - _ZN64_INTERNAL_a0cfb035_28_ActivationHardswishKernel_cu_f5210f67_35524cuda3std6ranges3__45__cpo7advanceE)
_ZN64_INTERNAL_a0cfb035_28_ActivationHardswishKernel_cu_f5210f67_35524cuda3std6ranges3__45__cpo7advanceE:
	.zero		1
	.type		_ZN64_INTERNAL_a0cfb035_28_ActivationHardswishKernel_cu_f5210f67_35524cuda3std3__45__cpo4rendE,@object
	.size		_ZN64_INTERNAL_a0cfb035_28_ActivationHardswishKernel_cu_f5210f67_35524cuda3std3__45__cpo4rendE,(_ZN64_INTERNAL_a0cfb035_28_ActivationHardswishKernel_cu_f5210f67_35524cuda3std6ranges3__45__cpo4dataE - _ZN64_INTERNAL_a0cfb035_28_ActivationHardswishKernel_cu_f5210f67_35524cuda3std3__45__cpo4rendE)
_ZN64_INTERNAL_a0cfb035_28_ActivationHardswishKernel_cu_f5210f67_35524cuda3std3__45__cpo4rendE:
	.zero		1
	.type		_ZN64_INTERNAL_a0cfb035_28_ActivationHardswishKernel_cu_f5210f67_35524cuda3std6ranges3__45__cpo4dataE,@object
	.size		_ZN64_INTERNAL_a0cfb035_28_ActivationHardswishKernel_cu_f5210f67_35524cuda3std6ranges3__45__cpo4dataE,(_ZN64_INTERNAL_a0cfb035_28_ActivationHardswishKernel_cu_f5210f67_35524cuda3std6ranges3__45__cpo5beginE - _ZN64_INTERNAL_a0cfb035_28_ActivationHardswishKernel_cu_f5210f67_35524cuda3std6ranges3__45__cpo4dataE)
_ZN64_INTERNAL_a0cfb035_28_ActivationHardswishKernel_cu_f5210f67_35524cuda3std6ranges3__45__cpo4dataE:
	.zero		1
	.type		_ZN64_INTERNAL_a0cfb035_28_ActivationHardswishKernel_cu_f5210f67_35524cuda3std6ranges3__45__cpo5beginE,@object
	.size		_ZN64_INTERNAL_a0cfb035_28_ActivationHardswishKernel_cu_f5210f67_35524cuda3std6ranges3__45__cpo5beginE,(_ZN64_INTERNAL_a0cfb035_28_ActivationHardswishKernel_cu_f5210f67_35524cuda3std3__45__cpo5crendE - _ZN64_INTERNAL_a0cfb035_28_ActivationHardswishKernel_cu_f5210f67_35524cuda3std6ranges3__45__cpo5beginE)
_ZN64_INTERNAL_a0cfb035_28_ActivationHardswishKernel_cu_f5210f67_35524cuda3std6ranges3__45__cpo5beginE:
	.zero		1
	.type		_ZN64_INTERNAL_a0cfb035_28_ActivationHardswishKernel_cu_f5210f67_35524cuda3std3__45__cpo5crendE,@object
	.size		_ZN64_INTERNAL_a0cfb035_28_ActivationHardswishKernel_cu_f5210f67_35524cuda3std3__45__cpo5crendE,(_ZN64_INTERNAL_a0cfb035_28_ActivationHardswishKernel_cu_f5210f67_35524cuda3std6ranges3__45__cpo4sizeE - _ZN64_INTERNAL_a0cfb035_28_ActivationHardswishKernel_cu_f5210f67_35524cuda3std3__45__cpo5crendE)
_ZN64_INTERNAL_a0cfb035_28_ActivationHardswishKernel_cu_f5210f67_35524cuda3std3__45__cpo5crendE:
	.zero		1
	.type		_ZN64_INTERNAL_a0cfb035_28_ActivationHardswishKernel_cu_f5210f67_35524cuda3std6ranges3__45__cpo4sizeE,@object
	.size		_ZN64_INTERNAL_a0cfb035_28_ActivationHardswishKernel_cu_f5210f67_35524cuda3std6ranges3__45__cpo4sizeE,(_ZN64_INTERNAL_a0cfb035_28_ActivationHardswishKernel_cu_f5210f67_35524cuda3std3__466_GLOBAL__N__a0cfb035_28_ActivationHardswishKernel_cu_f5210f67_35526ignoreE - _ZN64_INTERNAL_a0cfb035_28_ActivationHardswishKernel_cu_f5210f67_35524cuda3std6ranges3__45__cpo4sizeE)
_ZN64_INTERNAL_a0cfb035_28_ActivationHardswishKernel_cu_f5210f67_35524cuda3std6ranges3__45__cpo4sizeE:
	.zero		1
	.type		_ZN64_INTERNAL_a0cfb035_28_ActivationHardswishKernel_cu_f5210f67_35524cuda3std3__466_GLOBAL__N__a0cfb035_28_ActivationHardswishKernel_cu_f5210f67_35526ignoreE,@object
	.size		_ZN64_INTERNAL_a0cfb035_28_ActivationHardswishKernel_cu_f5210f67_35524cuda3std3__466_GLOBAL__N__a0cfb035_28_ActivationHardswishKernel_cu_f5210f67_35526ignoreE,(_ZN64_INTERNAL_a0cfb035_28_ActivationHardswishKernel_cu_f5210f67_35524cuda3std6ranges3__45__cpo6cbeginE - _ZN64_INTERNAL_a0cfb035_28_ActivationHardswishKernel_cu_f5210f67_35524cuda3std3__466_GLOBAL__N__a0cfb035_28_ActivationHardswishKernel_cu_f5210f67_35526ignoreE)
_ZN64_INTERNAL_a0cfb035_28_ActivationHardswishKernel_cu_f5210f67_35524cuda3std3__466_GLOBAL__N__a0cfb035_28_ActivationHardswishKernel_cu_f5210f67_35526ignoreE:
	.zero		1
	.type		_ZN64_INTERNAL_a0cfb035_28_ActivationHardswishKernel_cu_f5210f67_35524cuda3std6ranges3__45__cpo6cbeginE,@object
	.size		_ZN64_INTERNAL_a0cfb035_28_ActivationHardswishKernel_cu_f5210f67_35524cuda3std6ranges3__45__cpo6cbeginE,(_ZN64_INTERNAL_a0cfb035_28_ActivationHardswishKernel_cu_f5210f67_35524cuda3std3__45__cpo4cendE - _ZN64_INTERNAL_a0cfb035_28_ActivationHardswishKernel_cu_f5210f67_35524cuda3std6ranges3__45__cpo6cbeginE)
_ZN64_INTERNAL_a0cfb035_28_ActivationHardswishKernel_cu_f5210f67_35524cuda3std6ranges3__45__cpo6cbeginE:
	.zero		1
	.type		_ZN64_INTERNAL_a0cfb035_28_ActivationHardswishKernel_cu_f5210f67_35524cuda3std3__45__cpo4cendE,@object
	.size		_ZN64_INTERNAL_a0cfb035_28_ActivationHardswishKernel_cu_f5210f67_35524cuda3std3__45__cpo4cendE,(_ZN64_INTERNAL_a0cfb035_28_ActivationHardswishKernel_cu_f5210f67_35524cuda3std6ranges3__45__cpo4nextE - _ZN64_INTERNAL_a0cfb035_28_ActivationHardswishKernel_cu_f5210f67_35524cuda3std3__45__cpo4cendE)
_ZN64_INTERNAL_a0cfb035_28_ActivationHardswishKernel_cu_f5210f67_35524cuda3std3__45__cpo4cendE:
	.zero		1
	.type		_ZN64_INTERNAL_a0cfb035_28_ActivationHardswishKernel_cu_f5210f67_35524cuda3std6ranges3__45__cpo4nextE,@object
	.size		_ZN64_INTERNAL_a0cfb035_28_ActivationHardswishKernel_cu_f5210f67_35524cuda3std6ranges3__45__cpo4nextE,(_ZN64_INTERNAL_a0cfb035_28_ActivationHardswishKernel_cu_f5210f67_35524cuda3std6ranges3__45__cpo4swapE - _ZN64_INTERNAL_a0cfb035_28_ActivationHardswishKernel_cu_f5210f67_35524cuda3std6ranges3__45__cpo4nextE)
_ZN64_INTERNAL_a0cfb035_28_ActivationHardswishKernel_cu_f5210f67_35524cuda3std6ranges3__45__cpo4nextE:
	.zero		1
	.type		_ZN64_INTERNAL_a0cfb035_28_ActivationHardswishKernel_cu_f5210f67_35524cuda3std6ranges3__45__cpo4swapE,@object
	.size		_ZN64_INTERNAL_a0cfb035_28_ActivationHardswishKernel_cu_f5210f67_35524cuda3std6ranges3__45__cpo4swapE,(_ZN64_INTERNAL_a0cfb035_28_ActivationHardswishKernel_cu_f5210f67_35524cuda3std3__420unreachable_sentinelE - _ZN64_INTERNAL_a0cfb035_28_ActivationHardswishKernel_cu_f5210f67_35524cuda3std6ranges3__45__cpo4swapE)
_ZN64_INTERNAL_a0cfb035_28_ActivationHardswishKernel_cu_f5210f67_35524cuda3std6ranges3__45__cpo4swapE:
	.zero		1
	.type		_ZN64_INTERNAL_a0cfb035_28_ActivationHardswishKernel_cu_f5210f67_35524cuda3std3__420unreachable_sentinelE,@object
	.size		_ZN64_INTERNAL_a0cfb035_28_ActivationHardswishKernel_cu_f5210f67_35524cuda3std3__420unreachable_sentinelE,(_ZN64_INTERNAL_a0cfb035_28_ActivationHardswishKernel_cu_f5210f67_35526thrust23THRUST_300001_SM_900_NS6system6detail10sequential3seqE - _ZN64_INTERNAL_a0cfb035_28_ActivationHardswishKernel_cu_f5210f67_35524cuda3std3__420unreachable_sentinelE)
_ZN64_INTERNAL_a0cfb035_28_ActivationHardswishKernel_cu_f5210f67_35524cuda3std3__420unreachable_sentinelE:
	.zero		1
	.type		_ZN64_INTERNAL_a0cfb035_28_ActivationHardswishKernel_cu_f5210f67_35526thrust23THRUST_300001_SM_900_NS6system6detail10sequential3seqE,@object
	.size		_ZN64_INTERNAL_a0cfb035_28_ActivationHardswishKernel_cu_f5210f67_35526thrust23THRUST_300001_SM_900_NS6system6detail10sequential3seqE,(_ZN64_INTERNAL_a0cfb035_28_ActivationHardswishKernel_cu_f5210f67_35524cuda3std3__45__cpo6cbeginE - _ZN64_INTERNAL_a0cfb035_28_ActivationHardswishKernel_cu_f5210f67_35526thrust23THRUST_300001_SM_900_NS6system6detail10sequential3seqE)
_ZN64_INTERNAL_a0cfb035_28_ActivationHardswishKernel_cu_f5210f67_35526thrust23THRUST_300001_SM_900_NS6system6detail10sequential3seqE:
	.zero		1
	.type		_ZN64_INTERNAL_a0cfb035_28_ActivationHardswishKernel_cu_f5210f67_35524cuda3std3__45__cpo6cbeginE,@object
	.size		_ZN64_INTERNAL_a0cfb035_28_ActivationHardswishKernel_cu_f5210f67_35524cuda3std3__45__cpo6cbeginE,(_ZN64_INTERNAL_a0cfb035_28_ActivationHardswishKernel_cu_f5210f67_35524cuda3std6ranges3__45__cpo9iter_swapE - _ZN64_INTERNAL_a0cfb035_28_ActivationHardswishKernel_cu_f5210f67_35524cuda3std3__45__cpo6cbeginE)
_ZN64_INTERNAL_a0cfb035_28_ActivationHardswishKernel_cu_f5210f67_35524cuda3std3__45__cpo6cbeginE:
	.zero		1
	.type		_ZN64_INTERNAL_a0cfb035_28_ActivationHardswishKernel_cu_f5210f67_35524cuda3std6ranges3__45__cpo9iter_swapE,@object
	.size		_ZN64_INTERNAL_a0cfb035_28_ActivationHardswishKernel_cu_f5210f67_35524cuda3std6ranges3__45__cpo9iter_swapE,(_ZN64_INTERNAL_a0cfb035_28_ActivationHardswishKernel_cu_f5210f67_35524cuda3std3__45__cpo7crbeginE - _ZN64_INTERNAL_a0cfb035_28_ActivationHardswishKernel_cu_f5210f67_35524cuda3std6ranges3__45__cpo9iter_swapE)
_ZN64_INTERNAL_a0cfb035_28_ActivationHardswishKernel_cu_f5210f67_35524cuda3std6ranges3__45__cpo9iter_swapE:
	.zero		1
	.type		_ZN64_INTERNAL_a0cfb035_28_ActivationHardswishKernel_cu_f5210f67_35524cuda3std3__45__cpo7crbeginE,@object
	.size		_ZN64_INTERNAL_a0cfb035_28_ActivationHardswishKernel_cu_f5210f67_35524cuda3std3__45__cpo7crbeginE,(_ZN64_INTERNAL_a0cfb035_28_ActivationHardswishKernel_cu_f5210f67_35524cuda3std6ranges3__45__cpo5cdataE - _ZN64_INTERNAL_a0cfb035_28_ActivationHardswishKernel_cu_f5210f67_35524cuda3std3__45__cpo7crbeginE)
_ZN64_INTERNAL_a0cfb035_28_ActivationHardswishKernel_cu_f5210f67_35524cuda3std3__45__cpo7crbeginE:
	.zero		1
	.type		_ZN64_INTERNAL_a0cfb035_28_ActivationHardswishKernel_cu_f5210f67_35524cuda3std6ranges3__45__cpo5cdataE,@object
	.size		_ZN64_INTERNAL_a0cfb035_28_ActivationHardswishKernel_cu_f5210f67_35524cuda3std6ranges3__45__cpo5cdataE,(_ZN64_INTERNAL_a0cfb035_28_ActivationHardswishKernel_cu_f5210f67_35524cuda3std6ranges3__45__cpo3endE - _ZN64_INTERNAL_a0cfb035_28_ActivationHardswishKernel_cu_f5210f67_35524cuda3std6ranges3__45__cpo5cdataE)
_ZN64_INTERNAL_a0cfb035_28_ActivationHardswishKernel_cu_f5210f67_35524cuda3std6ranges3__45__cpo5cdataE:
	.zero		1
	.type		_ZN64_INTERNAL_a0cfb035_28_ActivationHardswishKernel_cu_f5210f67_35524cuda3std6ranges3__45__cpo3endE,@object
	.size		_ZN64_INTERNAL_a0cfb035_28_ActivationHardswishKernel_cu_f5210f67_35524cuda3std6ranges3__45__cpo3endE,(_ZN64_INTERNAL_a0cfb035_28_ActivationHardswishKernel_cu_f5210f67_35524cuda3std3__419piecewise_constructE - _ZN64_INTERNAL_a0cfb035_28_ActivationHardswishKernel_cu_f5210f67_35524cuda3std6ranges3__45__cpo3endE)
_ZN64_INTERNAL_a0cfb035_28_ActivationHardswishKernel_cu_f5210f67_35524cuda3std6ranges3__45__cpo3endE:
	.zero		1
	.type		_ZN64_INTERNAL_a0cfb035_28_ActivationHardswishKernel_cu_f5210f67_35524cuda3std3__419piecewise_constructE,@object
	.size		_ZN64_INTERNAL_a0cfb035_28_ActivationHardswishKernel_cu_f5210f67_35524cuda3std3__419piecewise_constructE,(_ZN64_INTERNAL_a0cfb035_28_ActivationHardswishKernel_cu_f5210f67_35524cuda3std6ranges3__45__cpo5ssizeE - _ZN64_INTERNAL_a0cfb035_28_ActivationHardswishKernel_cu_f5210f67_35524cuda3std3__419piecewise_constructE)
_ZN64_INTERNAL_a0cfb035_28_ActivationHardswishKernel_cu_f5210f67_35524cuda3std3__419piecewise_constructE:
	.zero		1
	.type		_ZN64_INTERNAL_a0cfb035_28_ActivationHardswishKernel_cu_f5210f67_35524cuda3std6ranges3__45__cpo5ssizeE,@object
	.size		_ZN64_INTERNAL_a0cfb035_28_ActivationHardswishKernel_cu_f5210f67_35524cuda3std6ranges3__45__cpo5ssizeE,(_ZN64_INTERNAL_a0cfb035_28_ActivationHardswishKernel_cu_f5210f67_35524cuda3std3__45__cpo5beginE - _ZN64_INTERNAL_a0cfb035_28_ActivationHardswishKernel_cu_f5210f67_35524cuda3std6ranges3__45__cpo5ssizeE)
_ZN64_INTERNAL_a0cfb035_28_ActivationHardswishKernel_cu_f5210f67_35524cuda3std6ranges3__45__cpo5ssizeE:
	.zero		1
	.type		_ZN64_INTERNAL_a0cfb035_28_ActivationHardswishKernel_cu_f5210f67_35524cuda3std3__45__cpo5beginE,@object
	.size		_ZN64_INTERNAL_a0cfb035_28_ActivationHardswishKernel_cu_f5210f67_35524cuda3std3__45__cpo5beginE,(_ZN64_INTERNAL_a0cfb035_28_ActivationHardswishKernel_cu_f5210f67_35524cuda3std6ranges3__45__cpo4cendE - _ZN64_INTERNAL_a0cfb035_28_ActivationHardswishKernel_cu_f5210f67_35524cuda3std3__45__cpo5beginE)
_ZN64_INTERNAL_a0cfb035_28_ActivationHardswishKernel_cu_f5210f67_35524cuda3std3__45__cpo5beginE:
	.zero		1
	.type		_ZN64_INTERNAL_a0cfb035_28_ActivationHardswishKernel_cu_f5210f67_35524cuda3std6ranges3__45__cpo4cendE,@object
	.size		_ZN64_INTERNAL_a0cfb035_28_ActivationHardswishKernel_cu_f5210f67_35524cuda3std6ranges3__45__cpo4cendE,(_ZN64_INTERNAL_a0cfb035_28_ActivationHardswishKernel_cu_f5210f67_35524cuda3std3__45__cpo6rbeginE - _ZN64_INTERNAL_a0cfb035_28_ActivationHardswishKernel_cu_f5210f67_35524cuda3std6ranges3__45__cpo4cendE)
_ZN64_INTERNAL_a0cfb035_28_ActivationHardswishKernel_cu_f5210f67_35524cuda3std6ranges3__45__cpo4cendE:
	.zero		1
	.type		_ZN64_INTERNAL_a0cfb035_28_ActivationHardswishKernel_cu_f5210f67_35524cuda3std3__45__cpo6rbeginE,@object
	.size		_ZN64_INTERNAL_a0cfb035_28_ActivationHardswishKernel_cu_f5210f67_35524cuda3std3__45__cpo6rbeginE,(_ZN64_INTERNAL_a0cfb035_28_ActivationHardswishKernel_cu_f5210f67_35524cuda3std6ranges3__45__cpo4prevE - _ZN64_INTERNAL_a0cfb035_28_ActivationHardswishKernel_cu_f5210f67_35524cuda3std3__45__cpo6rbeginE)
_ZN64_INTERNAL_a0cfb035_28_ActivationHardswishKernel_cu_f5210f67_35524cuda3std3__45__cpo6rbeginE:
	.zero		1
	.type		_ZN64_INTERNAL_a0cfb035_28_ActivationHardswishKernel_cu_f5210f67_35524cuda3std6ranges3__45__cpo4prevE,@object
	.size		_ZN64_INTERNAL_a0cfb035_28_ActivationHardswishKernel_cu_f5210f67_35524cuda3std6ranges3__45__cpo4prevE,(_ZN64_INTERNAL_a0cfb035_28_ActivationHardswishKernel_cu_f5210f67_35524cuda3std6ranges3__45__cpo9iter_moveE - _ZN64_INTERNAL_a0cfb035_28_ActivationHardswishKernel_cu_f5210f67_35524cuda3std6ranges3__45__cpo4prevE)
_ZN64_INTERNAL_a0cfb035_28_ActivationHardswishKernel_cu_f5210f67_35524cuda3std6ranges3__45__cpo4prevE:
	.zero		1
	.type		_ZN64_INTERNAL_a0cfb035_28_ActivationHardswishKernel_cu_f5210f67_35524cuda3std6ranges3__45__cpo9iter_moveE,@object
	.size		_ZN64_INTERNAL_a0cfb035_28_ActivationHardswishKernel_cu_f5210f67_35524cuda3std6ranges3__45__cpo9iter_moveE,(.L_21 - _ZN64_INTERNAL_a0cfb035_28_ActivationHardswishKernel_cu_f5210f67_35524cuda3std6ranges3__45__cpo9iter_moveE)
_ZN64_INTERNAL_a0cfb035_28_ActivationHardswishKernel_cu_f5210f67_35524cuda3std6ranges3__45__cpo9iter_moveE:
	.zero		1
.L_21:


//--------------------- .nv.constant0._ZN2at6native18elementwise_kernelILi128ELi4EZNS0_15gpu_kernel_implIZZZNS0_66_GLOBAL__N__a0cfb035_28_ActivationHardswishKernel_cu_f5210f67_355225hardswish_backward_kernelERNS_14TensorIteratorEENKUlvE_clEvENKUlvE2_clEvEUlN3c108BFloat16ES9_E_EEvRNS_18TensorIteratorBaseERKT_EUliE_EEviT1_ --------------------------
	.section	.nv.constant0._ZN2at6native18elementwise_kernelILi128ELi4EZNS0_15gpu_kernel_implIZZZNS0_66_GLOBAL__N__a0cfb035_28_ActivationHardswishKernel_cu_f5210f67_355225hardswish_backward_kernelERNS_14TensorIteratorEENKUlvE_clEvENKUlvE2_clEvEUlN3c108BFloat16ES9_E_EEvRNS_18TensorIteratorBaseERKT_EUliE_EEviT1_,"a",@progbits
	.sectionflags	@""
	.align	4
.nv.constant0._ZN2at6native18elementwise_kernelILi128ELi4EZNS0_15gpu_kernel_implIZZZNS0_66_GLOBAL__N__a0cfb035_28_ActivationHardswishKernel_cu_f5210f67_355225hardswish_backward_kernelERNS_14TensorIteratorEENKUlvE_clEvENKUlvE2_clEvEUlN3c108BFloat16ES9_E_EEvRNS_18TensorIteratorBaseERKT_EUliE_EEviT1_:
	.zero		1208


//--------------------- .nv.constant0._ZN2at6native27unrolled_elementwise_kernelIZZZNS0_66_GLOBAL__N__a0cfb035_28_ActivationHardswishKernel_cu_f5210f67_355225hardswish_backward_kernelERNS_14TensorIteratorEENKUlvE_clEvENKUlvE2_clEvEUlN3c108BFloat16ES8_E_St5arrayIPcLm3EELi4E23TrivialOffsetCalculatorILi2EjESD_ILi1EjENS0_6memory12LoadWithCastILi2EEENSG_13StoreWithCastILi1EEEEEviT_T0_T2_T3_T4_T5_ --------------------------
	.section	.nv.constant0._ZN2at6native27unrolled_elementwise_kernelIZZZNS0_66_GLOBAL__N__a0cfb035_28_ActivationHardswishKernel_cu_f5210f67_355225hardswish_backward_kernelERNS_14TensorIteratorEENKUlvE_clEvENKUlvE2_clEvEUlN3c108BFloat16ES8_E_St5arrayIPcLm3EELi4E23TrivialOffsetCalculatorILi2EjESD_ILi1EjENS0_6memory12LoadWithCastILi2EEENSG_13StoreWithCastILi1EEEEEviT_T0_T2_T3_T4_T5_,"a",@progbits
	.sectionflags	@""
	.align	4
.nv.constant0._ZN2at6native27unrolled_elementwise_kernelIZZZNS0_66_GLOBAL__N__a0cfb035_28_ActivationHardswishKernel_cu_f5210f67_355225hardswish_backward_kernelERNS_14TensorIteratorEENKUlvE_clEvENKUlvE2_clEvEUlN3c108BFloat16ES8_E_St5arrayIPcLm3EELi4E23TrivialOffsetCalculatorILi2EjESD_ILi1EjENS0_6memory12LoadWithCastILi2EEENSG_13StoreWithCastILi1EEEEEviT_T0_T2_T3_T4_T5_:
	.zero		608


//--------------------- .nv.constant0._ZN2at6native18elementwise_kernelILi128ELi4EZNS0_22gpu_kernel_impl_nocastIZZZNS0_66_GLOBAL__N__a0cfb035_28_ActivationHardswishKernel_cu_f5210f67_355225hardswish_backward_kernelERNS_14TensorIteratorEENKUlvE_clEvENKUlvE2_clEvEUlN3c108BFloat16ES9_E_EEvRNS_18TensorIteratorBaseERKT_EUliE_EEviT1_ --------------------------
	.section	.nv.constant0._ZN2at6native18elementwise_kernelILi128ELi4EZNS0_22gpu_kernel_impl_nocastIZZZNS0_66_GLOBAL__N__a0cfb035_28_ActivationHardswishKernel_cu_f5210f67_355225hardswish_backward_kernelERNS_14TensorIteratorEENKUlvE_clEvENKUlvE2_clEvEUlN3c108BFloat16ES9_E_EEvRNS_18TensorIteratorBaseERKT_EUliE_EEviT1_,"a",@progbits
	.sectionflags	@""
	.align	4
.nv.constant0._ZN2at6native18elementwise_kernelILi128ELi4EZNS0_22gpu_kernel_impl_nocastIZZZNS0_66_GLOBAL__N__a0cfb035_28_ActivationHardswishKernel_cu_f5210f67_355225hardswish_backward_kernelERNS_14TensorIteratorEENKUlvE_clEvENKUlvE2_clEvEUlN3c108BFloat16ES9_E_EEvRNS_18TensorIteratorBaseERKT_EUliE_EEviT1_:
	.zero		1200


//--------------------- .nv.constant0._ZN2at6native27unrolled_elementwise_kernelIZZZNS0_66_GLOBAL__N__a0cfb035_28_ActivationHardswishKernel_cu_f5210f67_355225hardswish_backward_kernelERNS_14TensorIteratorEENKUlvE_clEvENKUlvE2_clEvEUlN3c108BFloat16ES8_E_St5arrayIPcLm3EELi4E23TrivialOffsetCalculatorILi2EjESD_ILi1EjENS0_6memory15LoadWithoutCastENSG_16StoreWithoutCastEEEviT_T0_T2_T3_T4_T5_ --------------------------
	.section	.nv.constant0._ZN2at6native27unrolled_elementwise_kernelIZZZNS0_66_GLOBAL__N__a0cfb035_28_ActivationHardswishKernel_cu_f5210f67_355225hardswish_backward_kernelERNS_14TensorIteratorEENKUlvE_clEvENKUlvE2_clEvEUlN3c108BFloat16ES8_E_St5arrayIPcLm3EELi4E23TrivialOffsetCalculatorILi2EjESD_ILi1EjENS0_6memory15LoadWithoutCastENSG_16StoreWithoutCastEEEviT_T0_T2_T3_T4_T5_,"a",@progbits
	.sectionflags	@""
	.align	4
.nv.constant0._ZN2at6native27unrolled_elementwise_kernelIZZZNS0_66_GLOBAL__N__a0cfb035_28_ActivationHardswishKernel_cu_f5210f67_355225hardswish_backward_kernelERNS_14TensorIteratorEENKUlvE_clEvENKUlvE2_clEvEUlN3c108BFloat16ES8_E_St5arrayIPcLm3EELi4E23TrivialOffsetCalculatorILi2EjESD_ILi1EjENS0_6memory15LoadWithoutCastENSG_16StoreWithoutCastEEEviT_T0_T2_T3_T4_T5_:
	.zero		588


//--------------------- .nv.constant0._ZN2at6native29vectorized_elementwise_kernelILi2EZZZNS0_66_GLOBAL__N__a0cfb035_28_ActivationHardswishKernel_cu_f5210f67_355225hardswish_backward_kernelERNS_14TensorIteratorEENKUlvE_clEvENKUlvE2_clEvEUlN3c108BFloat16ES8_E_St5arrayIPcLm3EEEEviT0_T1_ --------------------------
	.section	.nv.constant0._ZN2at6native29vectorized_elementwise_kernelILi2EZZZNS0_66_GLOBAL__N__a0cfb035_28_ActivationHardswishKernel_cu_f5210f67_355225hardswish_backward_kernelERNS_14TensorIteratorEENKUlvE_clEvENKUlvE2_clEvEUlN3c108BFloat16ES8_E_St5arrayIPcLm3EEEEviT0_T1_,"a",@progbits
	.sectionflags	@""
	.align	4
.nv.constant0._ZN2at6native29vectorized_elementwise_kernelILi2EZZZNS0_66_GLOBAL__N__a0cfb035_28_ActivationHardswishKernel_cu_f5210f67_355225hardswish_backward_kernelERNS_14TensorIteratorEENKUlvE_clEvENKUlvE2_clEvEUlN3c108BFloat16ES8_E_St5arrayIPcLm3EEEEviT0_T1_:
	.zero		584


//--------------------- .nv.constant0._ZN2at6native29vectorized_elementwise_kernelILi4EZZZNS0_66_GLOBAL__N__a0cfb035_28_ActivationHardswishKernel_cu_f5210f67_355225hardswish_backward_kernelERNS_14TensorIteratorEENKUlvE_clEvENKUlvE2_clEvEUlN3c108BFloat16ES8_E_St5arrayIPcLm3EEEEviT0_T1_ --------------------------
	.section	.nv.constant0._ZN2at6native29vectorized_elementwise_kernelILi4EZZZNS0_66_GLOBAL__N__a0cfb035_28_ActivationHardswishKernel_cu_f5210f67_355225hardswish_backward_kernelERNS_14TensorIteratorEENKUlvE_clEvENKUlvE2_clEvEUlN3c108BFloat16ES8_E_St5arrayIPcLm3EEEEviT0_T1_,"a",@progbits
	.sectionflags	@""
	.align	4
.nv.constant0._ZN2at6native29vectorized_elementwise_kernelILi4EZZZNS0_66_GLOBAL__N__a0cfb035_28_ActivationHardswishKernel_cu_f5210f67_355225hardswish_backward_kernelERNS_14TensorIteratorEENKUlvE_clEvENKUlvE2_clEvEUlN3c108BFloat16ES8_E_St5arrayIPcLm3EEEEviT0_T1_:
	.zero		584


//--------------------- .nv.constant0._ZN2at6native29vectorized_elementwise_kernelILi8EZZZNS0_66_GLOBAL__N__a0cfb035_28_ActivationHardswishKernel_cu_f5210f67_355225hardswish_backward_kernelERNS_14TensorIteratorEENKUlvE_clEvENKUlvE2_clEvEUlN3c108BFloat16ES8_E_St5arrayIPcLm3EEEEviT0_T1_ --------------------------
	.section	.nv.constant0._ZN2at6native29vectorized_elementwise_kernelILi8EZZZNS0_66_GLOBAL__N__a0cfb035_28_ActivationHardswishKernel_cu_f5210f67_355225hardswish_backward_kernelERNS_14TensorIteratorEENKUlvE_clEvENKUlvE2_clEvEUlN3c108BFloat16ES8_E_St5arrayIPcLm3EEEEviT0_T1_,"a",@progbits
	.sectionflags	@""
	.align	4
.nv.constant0._ZN2at6native29vectorized_elementwise_kernelILi8EZZZNS0_66_GLOBAL__N__a0cfb035_28_ActivationHardswishKernel_cu_f5210f67_355225hardswish_backward_kernelERNS_14TensorIteratorEENKUlvE_clEvENKUlvE2_clEvEUlN3c108BFloat16ES8_E_St5arrayIPcLm3EEEEviT0_T1_:
	.zero		584


//--------------------- .nv.constant0._ZN2at6native18elementwise_kernelILi128ELi4EZNS0_15gpu_kernel_implIZZZNS0_66_GLOBAL__N__a0cfb035_28_ActivationHardswishKernel_cu_f5210f67_355225hardswish_backward_kernelERNS_14TensorIteratorEENKUlvE_clEvENKUlvE1_clEvEUlN3c104HalfES9_E_EEvRNS_18TensorIteratorBaseERKT_EUliE_EEviT1_ --------------------------
	.section	.nv.constant0._ZN2at6native18elementwise_kernelILi128ELi4EZNS0_15gpu_kernel_implIZZZNS0_66_GLOBAL__N__a0cfb035_28_ActivationHardswishKernel_cu_f5210f67_355225hardswish_backward_kernelERNS_14TensorIteratorEENKUlvE_clEvENKUlvE1_clEvEUlN3c104HalfES9_E_EEvRNS_18TensorIteratorBaseERKT_EUliE_EEviT1_,"a",@progbits
	.sectionflags	@""
	.align	4
.nv.constant0._ZN2at6native18elementwise_kernelILi128ELi4EZNS0_15gpu_kernel_implIZZZNS0_66_GLOBAL__N__a0cfb035_28_ActivationHardswishKernel_cu_f5210f67_355225hardswish_backward_kernelERNS_14TensorIteratorEENKUlvE_clEvENKUlvE1_clEvEUlN3c104HalfES9_E_EEvRNS_18TensorIteratorBaseERKT_EUliE_EEviT1_:
	.zero		1208


//--------------------- .nv.constant0._ZN2at6native27unrolled_elementwise_kernelIZZZNS0_66_GLOBAL__N__a0cfb035_28_ActivationHardswishKernel_cu_f5210f67_355225hardswish_backward_kernelERNS_14TensorIteratorEENKUlvE_clEvENKUlvE1_clEvEUlN3c104HalfES8_E_St5arrayIPcLm3EELi4E23TrivialOffsetCalculatorILi2EjESD_ILi1EjENS0_6memory12LoadWithCastILi2EEENSG_13StoreWithCastILi1EEEEEviT_T0_T2_T3_T4_T5_ --------------------------
	.section	.nv.constant0._ZN2at6native27unrolled_elementwise_kernelIZZZNS0_66_GLOBAL__N__a0cfb035_28_ActivationHardswishKernel_cu_f5210f67_355225hardswish_backward_kernelERNS_14TensorIteratorEENKUlvE_clEvENKUlvE1_clEvEUlN3c104HalfES8_E_St5arrayIPcLm3EELi4E23TrivialOffsetCalculatorILi2EjESD_ILi1EjENS0_6memory12LoadWithCastILi2EEENSG_13StoreWithCastILi1EEEEEviT_T0_T2_T3_T4_T5_,"a",@progbits
	.sectionflags	@""
	.align	4
.nv.constant0._ZN2at6native27unrolled_elementwise_kernelIZZZNS0_66_GLOBAL__N__a0cfb035_28_ActivationHardswishKernel_cu_f5210f67_355225hardswish_backward_kernelERNS_14TensorIteratorEENKUlvE_clEvENKUlvE1_clEvEUlN3c104HalfES8_E_St5arrayIPcLm3EELi4E23TrivialOffsetCalculatorILi2EjESD_ILi1EjENS0_6memory12LoadWithCastILi2EEENSG_13StoreWithCastILi1EEEEEviT_T0_T2_T3_T4_T5_:
	.zero		608


//--------------------- .nv.constant0._ZN2at6native18elementwise_kernelILi128ELi4EZNS0_22gpu_kernel_impl_nocastIZZZNS0_66_GLOBAL__N__a0cfb035_28_ActivationHardswishKernel_cu_f5210f67_355225hardswish_backward_kernelERNS_14TensorIteratorEENKUlvE_clEvENKUlvE1_clEvEUlN3c104HalfES9_E_EEvRNS_18TensorIteratorBaseERKT_EUliE_EEviT1_ --------------------------
	.section	.nv.constant0._ZN2at6native18elementwise_kernelILi128ELi4EZNS0_22gpu_kernel_impl_nocastIZZZNS0_66_GLOBAL__N__a0cfb035_28_ActivationHardswishKernel_cu_f5210f67_355225hardswish_backward_kernelERNS_14TensorIteratorEENKUlvE_clEvENKUlvE1_clEvEUlN3c104HalfES9_E_EEvRNS_18TensorIteratorBaseERKT_EUliE_EEviT1_,"a",@progbits
	.sectionflags	@""
	.align	4
.nv.constant0._ZN2at6native18elementwise_kernelILi128ELi4EZNS0_22gpu_kernel_impl_nocastIZZZNS0_66_GLOBAL__N__a0cfb035_28_ActivationHardswishKernel_cu_f5210f67_355225hardswish_backward_kernelERNS_14TensorIteratorEENKUlvE_clEvENKUlvE1_clEvEUlN3c104HalfES9_E_EEvRNS_18TensorIteratorBaseERKT_EUliE_EEviT1_:
	.zero		1200


//--------------------- .nv.constant0._ZN2at6native27unrolled_elementwise_kernelIZZZNS0_66_GLOBAL__N__a0cfb035_28_ActivationHardswishKernel_cu_f5210f67_355225hardswish_backward_kernelERNS_14TensorIteratorEENKUlvE_clEvENKUlvE1_clEvEUlN3c104HalfES8_E_St5arrayIPcLm3EELi4E23TrivialOffsetCalculatorILi2EjESD_ILi1EjENS0_6memory15LoadWithoutCastENSG_16StoreWithoutCastEEEviT_T0_T2_T3_T4_T5_ --------------------------
	.section	.nv.constant0._ZN2at6native27unrolled_elementwise_kernelIZZZNS0_66_GLOBAL__N__a0cfb035_28_ActivationHardswishKernel_cu_f5210f67_355225hardswish_backward_kernelERNS_14TensorIteratorEENKUlvE_clEvENKUlvE1_clEvEUlN3c104HalfES8_E_St5arrayIPcLm3EELi4E23TrivialOffsetCalculatorILi2EjESD_ILi1EjENS0_6memory15LoadWithoutCastENSG_16StoreWithoutCastEEEviT_T0_T2_T3_T4_T5_,"a",@progbits
	.sectionflags	@""
	.align	4
.nv.constant0._ZN2at6native27unrolled_elementwise_kernelIZZZNS0_66_GLOBAL__N__a0cfb035_28_ActivationHardswishKernel_cu_f5210f67_355225hardswish_backward_kernelERNS_14TensorIteratorEENKUlvE_clEvENKUlvE1_clEvEUlN3c104HalfES8_E_St5arrayIPcLm3EELi4E23TrivialOffsetCalculatorILi2EjESD_ILi1EjENS0_6memory15LoadWithoutCastENSG_16StoreWithoutCastEEEviT_T0_T2_T3_T4_T5_:
	.zero		588


//--------------------- .nv.constant0._ZN2at6native29vectorized_elementwise_kernelILi2EZZZNS0_66_GLOBAL__N__a0cfb035_28_ActivationHardswishKernel_cu_f5210f67_355225hardswish_backward_kernelERNS_14TensorIteratorEENKUlvE_clEvENKUlvE1_clEvEUlN3c104HalfES8_E_St5arrayIPcLm3EEEEviT0_T1_ --------------------------
	.section	.nv.constant0._ZN2at6native29vectorized_elementwise_kernelILi2EZZZNS0_66_GLOBAL__N__a0cfb035_28_ActivationHardswishKernel_cu_f5210f67_355225hardswish_backward_kernelERNS_14TensorIteratorEENKUlvE_clEvENKUlvE1_clEvEUlN3c104HalfES8_E_St5arrayIPcLm3EEEEviT0_T1_,"a",@progbits
	.sectionflags	@""
	.align	4
.nv.constant0._ZN2at6native29vectorized_elementwise_kernelILi2EZZZNS0_66_GLOBAL__N__a0cfb035_28_ActivationHardswishKernel_cu_f5210f67_355225hardswish_backward_kernelERNS_14TensorIteratorEENKUlvE_clEvENKUlvE1_clEvEUlN3c104HalfES8_E_St5arrayIPcLm3EEEEviT0_T1_:
	.zero		584


//--------------------- .nv.constant0._ZN2at6native29vectorized_elementwise_kernelILi4EZZZNS0_66_GLOBAL__N__a0cfb035_28_ActivationHardswishKernel_cu_f5210f67_355225hardswish_backward_kernelERNS_14TensorIteratorEENKUlvE_clEvENKUlvE1_clEvEUlN3c104HalfES8_E_St5arrayIPcLm3EEEEviT0_T1_ --------------------------
	.section	.nv.constant0._ZN2at6native29vectorized_elementwise_kernelILi4EZZZNS0_66_GLOBAL__N__a0cfb035_28_ActivationHardswishKernel_cu_f5210f67_355225hardswish_backward_kernelERNS_14TensorIteratorEENKUlvE_clEvENKUlvE1_clEvEUlN3c104HalfES8_E_St5arrayIPcLm3EEEEviT0_T1_,"a",@progbits
	.sectionflags	@""
	.align	4
.nv.constant0._ZN2at6native29vectorized_elementwise_kernelILi4EZZZNS0_66_GLOBAL__N__a0cfb035_28_ActivationHardswishKernel_cu_f5210f67_355225hardswish_backward_kernelERNS_14TensorIteratorEENKUlvE_clEvENKUlvE1_clEvEUlN3c104HalfES8_E_St5arrayIPcLm3EEEEviT0_T1_:
	.zero		584


//--------------------- .nv.constant0._ZN2at6native29vectorized_elementwise_kernelILi8EZZZNS0_66_GLOBAL__N__a0cfb035_28_ActivationHardswishKernel_cu_f5210f67_355225hardswish_backward_kernelERNS_14TensorIteratorEENKUlvE_clEvENKUlvE1_clEvEUlN3c104HalfES8_E_St5arrayIPcLm3EEEEviT0_T1_ --------------------------
	.section	.nv.constant0._ZN2at6native29vectorized_elementwise_kernelILi8EZZZNS0_66_GLOBAL__N__a0cfb035_28_ActivationHardswishKernel_cu_f5210f67_355225hardswish_backward_kernelERNS_14TensorIteratorEENKUlvE_clEvENKUlvE1_clEvEUlN3c104HalfES8_E_St5arrayIPcLm3EEEEviT0_T1_,"a",@progbits
	.sectionflags	@""
	.align	4
.nv.constant0._ZN2at6native29vectorized_elementwise_kernelILi8EZZZNS0_66_GLOBAL__N__a0cfb035_28_ActivationHardswishKernel_cu_f5210f67_355225hardswish_backward_kernelERNS_14TensorIteratorEENKUlvE_clEvENKUlvE1_clEvEUlN3c104HalfES8_E_St5arrayIPcLm3EEEEviT0_T1_:
	.zero		584


//--------------------- .nv.constant0._ZN2at6native18elementwise_kernelILi128ELi4EZNS0_15gpu_kernel_implIZZZNS0_66_GLOBAL__N__a0cfb035_28_ActivationHardswishKernel_cu_f5210f67_355225hardswish_backward_kernelERNS_14TensorIteratorEENKUlvE_clEvENKUlvE0_clEvEUlffE_EEvRNS_18TensorIteratorBaseERKT_EUliE_EEviT1_ --------------------------
	.section	.nv.constant0._ZN2at6native18elementwise_kernelILi128ELi4EZNS0_15gpu_kernel_implIZZZNS0_66_GLOBAL__N__a0cfb035_28_ActivationHardswishKernel_cu_f5210f67_355225hardswish_backward_kernelERNS_14TensorIteratorEENKUlvE_clEvENKUlvE0_clEvEUlffE_EEvRNS_18TensorIteratorBaseERKT_EUliE_EEviT1_,"a",@progbits
	.sectionflags	@""
	.align	4
.nv.constant0._ZN2at6native18elementwise_kernelILi128ELi4EZNS0_15gpu_kernel_implIZZZNS0_66_GLOBAL__N__a0cfb035_28_ActivationHardswishKernel_cu_f5210f67_355225hardswish_backward_kernelERNS_14TensorIteratorEENKUlvE_clEvENKUlvE0_clEvEUlffE_EEvRNS_18TensorIteratorBaseERKT_EUliE_EEviT1_:
	.zero		1208


//--------------------- .nv.constant0._ZN2at6native27unrolled_elementwise_kernelIZZZNS0_66_GLOBAL__N__a0cfb035_28_ActivationHardswishKernel_cu_f5210f67_355225hardswish_backward_kernelERNS_14TensorIteratorEENKUlvE_clEvENKUlvE0_clEvEUlffE_St5arrayIPcLm3EELi4E23TrivialOffsetCalculatorILi2EjESB_ILi1EjENS0_6memory12LoadWithCastILi2EEENSE_13StoreWithCastILi1EEEEEviT_T0_T2_T3_T4_T5_ --------------------------
	.section	.nv.constant0._ZN2at6native27unrolled_elementwise_kernelIZZZNS0_66_GLOBAL__N__a0cfb035_28_ActivationHardswishKernel_cu_f5210f67_355225hardswish_backward_kernelERNS_14TensorIteratorEENKUlvE_clEvENKUlvE0_clEvEUlffE_St5arrayIPcLm3EELi4E23TrivialOffsetCalculatorILi2EjESB_ILi1EjENS0_6memory12LoadWithCastILi2EEENSE_13StoreWithCastILi1EEEEEviT_T0_T2_T3_T4_T5_,"a",@progbits
	.sectionflags	@""
	.align	4
.nv.constant0._ZN2at6native27unrolled_elementwise_kernelIZZZNS0_66_GLOBAL__N__a0cfb035_28_ActivationHardswishKernel_cu_f5210f67_355225hardswish_backward_kernelERNS_14TensorIteratorEENKUlvE_clEvENKUlvE0_clEvEUlffE_St5arrayIPcLm3EELi4E23TrivialOffsetCalculatorILi2EjESB_ILi1EjENS0_6memory12LoadWithCastILi2EEENSE_13StoreWithCastILi1EEEEEviT_T0_T2_T3_T4_T5_:
	.zero		608


//--------------------- .nv.constant0._ZN2at6native18elementwise_kernelILi128ELi2EZNS0_22gpu_kernel_impl_nocastIZZZNS0_66_GLOBAL__N__a0cfb035_28_ActivationHardswishKernel_cu_f5210f67_355225hardswish_backward_kernelERNS_14TensorIteratorEENKUlvE_clEvENKUlvE0_clEvEUlffE_EEvRNS_18TensorIteratorBaseERKT_EUliE_EEviT1_ --------------------------
	.section	.nv.constant0._ZN2at6native18elementwise_kernelILi128ELi2EZNS0_22gpu_kernel_impl_nocastIZZZNS0_66_GLOBAL__N__a0cfb035_28_ActivationHardswishKernel_cu_f5210f67_355225hardswish_backward_kernelERNS_14TensorIteratorEENKUlvE_clEvENKUlvE0_clEvEUlffE_EEvRNS_18TensorIteratorBaseERKT_EUliE_EEviT1_,"a",@progbits
	.sectionflags	@""
	.align	4
.nv.constant0._ZN2at6native18elementwise_kernelILi128ELi2EZNS0_22gpu_kernel_impl_nocastIZZZNS0_66_GLOBAL__N__a0cfb035_28_ActivationHardswishKernel_cu_f5210f67_355225hardswish_backward_kernelERNS_14TensorIteratorEENKUlvE_clEvENKUlvE0_clEvEUlffE_EEvRNS_18TensorIteratorBaseERKT_EUliE_EEviT1_:
	.zero		1200


//--------------------- .nv.constant0._ZN2at6native27unrolled_elementwise_kernelIZZZNS0_66_GLOBAL__N__a0cfb035_28_ActivationHardswishKernel_cu_f5210f67_355225hardswish_backward_kernelERNS_14TensorIteratorEENKUlvE_clEvENKUlvE0_clEvEUlffE_St5arrayIPcLm3EELi4E23TrivialOffsetCalculatorILi2EjESB_ILi1EjENS0_6memory15LoadWithoutCastENSE_16StoreWithoutCastEEEviT_T0_T2_T3_T4_T5_ --------------------------
	.section	.nv.constant0._ZN2at6native27unrolled_elementwise_kernelIZZZNS0_66_GLOBAL__N__a0cfb035_28_ActivationHardswishKernel_cu_f5210f67_355225hardswish_backward_kernelERNS_14TensorIteratorEENKUlvE_clEvENKUlvE0_clEvEUlffE_St5arrayIPcLm3EELi4E23TrivialOffsetCalculatorILi2EjESB_ILi1EjENS0_6memory15LoadWithoutCastENSE_16StoreWithoutCastEEEviT_T0_T2_T3_T4_T5_,"a",@progbits
	.sectionflags	@""
	.align	4
.nv.constant0._ZN2at6native27unrolled_elementwise_kernelIZZZNS0_66_GLOBAL__N__a0cfb035_28_ActivationHardswishKernel_cu_f5210f67_355225hardswish_backward_kernelERNS_14TensorIteratorEENKUlvE_clEvENKUlvE0_clEvEUlffE_St5arrayIPcLm3EELi4E23TrivialOffsetCalculatorILi2EjESB_ILi1EjENS0_6memory15LoadWithoutCastENSE_16StoreWithoutCastEEEviT_T0_T2_T3_T4_T5_:
	.zero		588


//--------------------- .nv.constant0._ZN2at6native29vectorized_elementwise_kernelILi2EZZZNS0_66_GLOBAL__N__a0cfb035_28_ActivationHardswishKernel_cu_f5210f67_355225hardswish_backward_kernelERNS_14TensorIteratorEENKUlvE_clEvENKUlvE0_clEvEUlffE_St5arrayIPcLm3EEEEviT0_T1_ --------------------------
	.section	.nv.constant0._ZN2at6native29vectorized_elementwise_kernelILi2EZZZNS0_66_GLOBAL__N__a0cfb035_28_ActivationHardswishKernel_cu_f5210f67_355225hardswish_backward_kernelERNS_14TensorIteratorEENKUlvE_clEvENKUlvE0_clEvEUlffE_St5arrayIPcLm3EEEEviT0_T1_,"a",@progbits
	.sectionflags	@""
	.align	4
.nv.constant0._ZN2at6native29vectorized_elementwise_kernelILi2EZZZNS0_66_GLOBAL__N__a0cfb035_28_ActivationHardswishKernel_cu_f5210f67_355225hardswish_backward_kernelERNS_14TensorIteratorEENKUlvE_clEvENKUlvE0_clEvEUlffE_St5arrayIPcLm3EEEEviT0_T1_:
	.zero		584


//--------------------- .nv.constant0._ZN2at6native29vectorized_elementwise_kernelILi4EZZZNS0_66_GLOBAL__N__a0cfb035_28_ActivationHardswishKernel_cu_f5210f67_355225hardswish_backward_kernelERNS_14TensorIteratorEENKUlvE_clEvENKUlvE0_clEvEUlffE_St5arrayIPcLm3EEEEviT0_T1_ --------------------------
	.section	.nv.constant0._ZN2at6native29vectorized_elementwise_kernelILi4EZZZNS0_66_GLOBAL__N__a0cfb035_28_ActivationHardswishKernel_cu_f5210f67_355225hardswish_backward_kernelERNS_14TensorIteratorEENKUlvE_clEvENKUlvE0_clEvEUlffE_St5arrayIPcLm3EEEEviT0_T1_,"a",@progbits
	.sectionflags	@""
	.align	4
.nv.constant0._ZN2at6native29vectorized_elementwise_kernelILi4EZZZNS0_66_GLOBAL__N__a0cfb035_28_ActivationHardswishKernel_cu_f5210f67_355225hardswish_backward_kernelERNS_14TensorIteratorEENKUlvE_clEvENKUlvE0_clEvEUlffE_St5arrayIPcLm3EEEEviT0_T1_:
	.zero		584


//--------------------- .nv.constant0._ZN2at6native29vectorized_elementwise_kernelILi8EZZZNS0_66_GLOBAL__N__a0cfb035_28_ActivationHardswishKernel_cu_f5210f67_355225hardswish_backward_kernelERNS_14TensorIteratorEENKUlvE_clEvENKUlvE0_clEvEUlffE_St5arrayIPcLm3EEEEviT0_T1_ --------------------------
	.section	.nv.constant0._ZN2at6native29vectorized_elementwise_kernelILi8EZZZNS0_66_GLOBAL__N__a0cfb035_28_ActivationHardswishKernel_cu_f5210f67_355225hardswish_backward_kernelERNS_14TensorIteratorEENKUlvE_clEvENKUlvE0_clEvEUlffE_St5arrayIPcLm3EEEEviT0_T1_,"a",@progbits
	.sectionflags	@""
	.align	4
.nv.constant0._ZN2at6native29vectorized_elementwise_kernelILi8EZZZNS0_66_GLOBAL__N__a0cfb035_28_ActivationHardswishKernel_cu_f5210f67_355225hardswish_backward_kernelERNS_14TensorIteratorEENKUlvE_clEvENKUlvE0_clEvEUlffE_St5arrayIPcLm3EEEEviT0_T1_:
	.zero		584


//--------------------- .nv.constant0._ZN2at6native18elementwise_kernelILi128ELi4EZNS0_15gpu_kernel_implIZZZNS0_66_GLOBAL__N__a0cfb035_28_ActivationHardswishKernel_cu_f5210f67_355225hardswish_backward_kernelERNS_14TensorIteratorEENKUlvE_clEvENKUlvE_clEvEUlddE_EEvRNS_18TensorIteratorBaseERKT_EUliE_EEviT1_ --------------------------
	.section	.nv.constant0._ZN2at6native18elementwise_kernelILi128ELi4EZNS0_15gpu_kernel_implIZZZNS0_66_GLOBAL__N__a0cfb035_28_ActivationHardswishKernel_cu_f5210f67_355225hardswish_backward_kernelERNS_14TensorIteratorEENKUlvE_clEvENKUlvE_clEvEUlddE_EEvRNS_18TensorIteratorBaseERKT_EUliE_EEviT1_,"a",@progbits
	.sectionflags	@""
	.align	4
.nv.constant0._ZN2at6native18elementwise_kernelILi128ELi4EZNS0_15gpu_kernel_implIZZZNS0_66_GLOBAL__N__a0cfb035_28_ActivationHardswishKernel_cu_f5210f67_355225hardswish_backward_kernelERNS_14TensorIteratorEENKUlvE_clEvENKUlvE_clEvEUlddE_EEvRNS_18TensorIteratorBaseERKT_EUliE_EEviT1_:
	.zero		1224


//--------------------- .nv.constant0._ZN2at6native27unrolled_elementwise_kernelIZZZNS0_66_GLOBAL__N__a0cfb035_28_ActivationHardswishKernel_cu_f5210f67_355225hardswish_backward_kernelERNS_14TensorIteratorEENKUlvE_clEvENKUlvE_clEvEUlddE_St5arrayIPcLm3EELi4E23TrivialOffsetCalculatorILi2EjESB_ILi1EjENS0_6memory12LoadWithCastILi2EEENSE_13StoreWithCastILi1EEEEEviT_T0_T2_T3_T4_T5_ --------------------------
	.section	.nv.constant0._ZN2at6native27unrolled_elementwise_kernelIZZZNS0_66_GLOBAL__N__a0cfb035_28_ActivationHardswishKernel_cu_f5210f67_355225hardswish_backward_kernelERNS_14TensorIteratorEENKUlvE_clEvENKUlvE_clEvEUlddE_St5arrayIPcLm3EELi4E23TrivialOffsetCalculatorILi2EjESB_ILi1EjENS0_6memory12LoadWithCastILi2EEENSE_13StoreWithCastILi1EEEEEviT_T0_T2_T3_T4_T5_,"a",@progbits
	.sectionflags	@""
	.align	4
.nv.constant0._ZN2at6native27unrolled_elementwise_kernelIZZZNS0_66_GLOBAL__N__a0cfb035_28_ActivationHardswishKernel_cu_f5210f67_355225hardswish_backward_kernelERNS_14TensorIteratorEENKUlvE_clEvENKUlvE_clEvEUlddE_St5arrayIPcLm3EELi4E23TrivialOffsetCalculatorILi2EjESB_ILi1EjENS0_6memory12LoadWithCastILi2EEENSE_13StoreWithCastILi1EEEEEviT_T0_T2_T3_T4_T5_:
	.zero		624


//--------------------- .nv.constant0._ZN2at6native18elementwise_kernelILi128ELi2EZNS0_22gpu_kernel_impl_nocastIZZZNS0_66_GLOBAL__N__a0cfb035_28_ActivationHardswishKernel_cu_f5210f67_355225hardswish_backward_kernelERNS_14TensorIteratorEENKUlvE_clEvENKUlvE_clEvEUlddE_EEvRNS_18TensorIteratorBaseERKT_EUliE_EEviT1_ --------------------------
	.section	.nv.constant0._ZN2at6native18elementwise_kernelILi128ELi2EZNS0_22gpu_kernel_impl_nocastIZZZNS0_66_GLOBAL__N__a0cfb035_28_ActivationHardswishKernel_cu_f5210f67_355225hardswish_backward_kernelERNS_14TensorIteratorEENKUlvE_clEvENKUlvE_clEvEUlddE_EEvRNS_18TensorIteratorBaseERKT_EUliE_EEviT1_,"a",@progbits
	.sectionflags	@""
	.align	4
.nv.constant0._ZN2at6native18elementwise_kernelILi128ELi2EZNS0_22gpu_kernel_impl_nocastIZZZNS0_66_GLOBAL__N__a0cfb035_28_ActivationHardswishKernel_cu_f5210f67_355225hardswish_backward_kernelERNS_14TensorIteratorEENKUlvE_clEvENKUlvE_clEvEUlddE_EEvRNS_18TensorIteratorBaseERKT_EUliE_EEviT1_:
	.zero		1216


//--------------------- .nv.constant0._ZN2at6native27unrolled_elementwise_kernelIZZZNS0_66_GLOBAL__N__a0cfb035_28_ActivationHardswishKernel_cu_f5210f67_355225hardswish_backward_kernelERNS_14TensorIteratorEENKUlvE_clEvENKUlvE_clEvEUlddE_St5arrayIPcLm3EELi4E23TrivialOffsetCalculatorILi2EjESB_ILi1EjENS0_6memory15LoadWithoutCastENSE_16StoreWithoutCastEEEviT_T0_T2_T3_T4_T5_ --------------------------
	.section	.nv.constant0._ZN2at6native27unrolled_elementwise_kernelIZZZNS0_66_GLOBAL__N__a0cfb035_28_ActivationHardswishKernel_cu_f5210f67_355225hardswish_backward_kernelERNS_14TensorIteratorEENKUlvE_clEvENKUlvE_clEvEUlddE_St5arrayIPcLm3EELi4E23TrivialOffsetCalculatorILi2EjESB_ILi1EjENS0_6memory15LoadWithoutCastENSE_16StoreWithoutCastEEEviT_T0_T2_T3_T4_T5_,"a",@progbits
	.sectionflags	@""
	.align	4
.nv.constant0._ZN2at6native27unrolled_elementwise_kernelIZZZNS0_66_GLOBAL__N__a0cfb035_28_ActivationHardswishKernel_cu_f5210f67_355225hardswish_backward_kernelERNS_14TensorIteratorEENKUlvE_clEvENKUlvE_clEvEUlddE_St5arrayIPcLm3EELi4E23TrivialOffsetCalculatorILi2EjESB_ILi1EjENS0_6memory15LoadWithoutCastENSE_16StoreWithoutCastEEEviT_T0_T2_T3_T4_T5_:
	.zero		604


//--------------------- .nv.constant0._ZN2at6native29vectorized_elementwise_kernelILi2EZZZNS0_66_GLOBAL__N__a0cfb035_28_ActivationHardswishKernel_cu_f5210f67_355225hardswish_backward_kernelERNS_14TensorIteratorEENKUlvE_clEvENKUlvE_clEvEUlddE_St5arrayIPcLm3EEEEviT0_T1_ --------------------------
	.section	.nv.constant0._ZN2at6native29vectorized_elementwise_kernelILi2EZZZNS0_66_GLOBAL__N__a0cfb035_28_ActivationHardswishKernel_cu_f5210f67_355225hardswish_backward_kernelERNS_14TensorIteratorEENKUlvE_clEvENKUlvE_clEvEUlddE_St5arrayIPcLm3EEEEviT0_T1_,"a",@progbits
	.sectionflags	@""
	.align	4
.nv.constant0._ZN2at6native29vectorized_elementwise_kernelILi2EZZZNS0_66_GLOBAL__N__a0cfb035_28_ActivationHardswishKernel_cu_f5210f67_355225hardswish_backward_kernelERNS_14TensorIteratorEENKUlvE_clEvENKUlvE_clEvEUlddE_St5arrayIPcLm3EEEEviT0_T1_:
	.zero		600


//--------------------- .nv.constant0._ZN2at6native29vectorized_elementwise_kernelILi4EZZZNS0_66_GLOBAL__N__a0cfb035_28_ActivationHardswishKernel_cu_f5210f67_355225hardswish_backward_kernelERNS_14TensorIteratorEENKUlvE_clEvENKUlvE_clEvEUlddE_St5arrayIPcLm3EEEEviT0_T1_ --------------------------
	.section	.nv.constant0._ZN2at6native29vectorized_elementwise_kernelILi4EZZZNS0_66_GLOBAL__N__a0cfb035_28_ActivationHardswishKernel_cu_f5210f67_355225hardswish_backward_kernelERNS_14TensorIteratorEENKUlvE_clEvENKUlvE_clEvEUlddE_St5arrayIPcLm3EEEEviT0_T1_,"a",@progbits
	.sectionflags	@""
	.align	4
.nv.constant0._ZN2at6native29vectorized_elementwise_kernelILi4EZZZNS0_66_GLOBAL__N__a0cfb035_28_ActivationHardswishKernel_cu_f5210f67_355225hardswish_backward_kernelERNS_14TensorIteratorEENKUlvE_clEvENKUlvE_clEvEUlddE_St5arrayIPcLm3EEEEviT0_T1_:
	.zero		600


//--------------------- .nv.constant0._ZN2at6native29vectorized_elementwise_kernelILi8EZZZNS0_66_GLOBAL__N__a0cfb035_28_ActivationHardswishKernel_cu_f5210f67_355225hardswish_backward_kernelERNS_14TensorIteratorEENKUlvE_clEvENKUlvE_clEvEUlddE_St5arrayIPcLm3EEEEviT0_T1_ --------------------------
	.section	.nv.constant0._ZN2at6native29vectorized_elementwise_kernelILi8EZZZNS0_66_GLOBAL__N__a0cfb035_28_ActivationHardswishKernel_cu_f5210f67_355225hardswish_backward_kernelERNS_14TensorIteratorEENKUlvE_clEvENKUlvE_clEvEUlddE_St5arrayIPcLm3EEEEviT0_T1_,"a",@progbits
	.sectionflags	@""
	.align	4
.nv.constant0._ZN2at6native29vectorized_elementwise_kernelILi8EZZZNS0_66_GLOBAL__N__a0cfb035_28_ActivationHardswishKernel_cu_f5210f67_355225hardswish_backward_kernelERNS_14TensorIteratorEENKUlvE_clEvENKUlvE_clEvEUlddE_St5arrayIPcLm3EEEEviT0_T1_:
	.zero		600


//--------------------- .nv.constant0._ZN2at6native18elementwise_kernelILi128ELi4EZNS0_15gpu_kernel_implIZZZNS0_66_GLOBAL__N__a0cfb035_28_ActivationHardswishKernel_cu_f5210f67_355216hardswish_kernelERNS_14TensorIteratorEENKUlvE_clEvENKUlvE2_clEvEUlN3c108BFloat16EE_EEvRNS_18TensorIteratorBaseERKT_EUliE_EEviT1_ --------------------------
	.section	.nv.constant0._ZN2at6native18elementwise_kernelILi128ELi4EZNS0_15gpu_kernel_implIZZZNS0_66_GLOBAL__N__a0cfb035_28_ActivationHardswishKernel_cu_f5210f67_355216hardswish_kernelERNS_14TensorIteratorEENKUlvE_clEvENKUlvE2_clEvEUlN3c108BFloat16EE_EEvRNS_18TensorIteratorBaseERKT_EUliE_EEviT1_,"a",@progbits
	.sectionflags	@""
	.align	4
.nv.constant0._ZN2at6native18elementwise_kernelILi128ELi4EZNS0_15gpu_kernel_implIZZZNS0_66_GLOBAL__N__a0cfb035_28_ActivationHardswishKernel_cu_f5210f67_355216hardswish_kernelERNS_14TensorIteratorEENKUlvE_clEvENKUlvE2_clEvEUlN3c108BFloat16EE_EEvRNS_18TensorIteratorBaseERKT_EUliE_EEviT1_:
	.zero		1096


//--------------------- .nv.constant0._ZN2at6native27unrolled_elementwise_kernelIZZZNS0_66_GLOBAL__N__a0cfb035_28_ActivationHardswishKernel_cu_f5210f67_355216hardswish_kernelERNS_14TensorIteratorEENKUlvE_clEvENKUlvE2_clEvEUlN3c108BFloat16EE_St5arrayIPcLm2EELi4E23TrivialOffsetCalculatorILi1EjESE_NS0_6memory12LoadWithCastILi1EEENSF_13StoreWithCastILi1EEEEEviT_T0_T2_T3_T4_T5_ --------------------------
	.section	.nv.constant0._ZN2at6native27unrolled_elementwise_kernelIZZZNS0_66_GLOBAL__N__a0cfb035_28_ActivationHardswishKernel_cu_f5210f67_355216hardswish_kernelERNS_14TensorIteratorEENKUlvE_clEvENKUlvE2_clEvEUlN3c108BFloat16EE_St5arrayIPcLm2EELi4E23TrivialOffsetCalculatorILi1EjESE_NS0_6memory12LoadWithCastILi1EEENSF_13StoreWithCastILi1EEEEEviT_T0_T2_T3_T4_T5_,"a",@progbits
	.sectionflags	@""
	.align	4
.nv.constant0._ZN2at6native27unrolled_elementwise_kernelIZZZNS0_66_GLOBAL__N__a0cfb035_28_ActivationHardswishKernel_cu_f5210f67_355216hardswish_kernelERNS_14TensorIteratorEENKUlvE_clEvENKUlvE2_clEvEUlN3c108BFloat16EE_St5arrayIPcLm2EELi4E23TrivialOffsetCalculatorILi1EjESE_NS0_6memory12LoadWithCastILi1EEENSF_13StoreWithCastILi1EEEEEviT_T0_T2_T3_T4_T5_:
	.zero		596


//--------------------- .nv.constant0._ZN2at6native18elementwise_kernelILi128ELi4EZNS0_22gpu_kernel_impl_nocastIZZZNS0_66_GLOBAL__N__a0cfb035_28_ActivationHardswishKernel_cu_f5210f67_355216hardswish_kernelERNS_14TensorIteratorEENKUlvE_clEvENKUlvE2_clEvEUlN3c108BFloat16EE_EEvRNS_18TensorIteratorBaseERKT_EUliE_EEviT1_ --------------------------
	.section	.nv.constant0._ZN2at6native18elementwise_kernelILi128ELi4EZNS0_22gpu_kernel_impl_nocastIZZZNS0_66_GLOBAL__N__a0cfb035_28_ActivationHardswishKernel_cu_f5210f67_355216hardswish_kernelERNS_14TensorIteratorEENKUlvE_clEvENKUlvE2_clEvEUlN3c108BFloat16EE_EEvRNS_18TensorIteratorBaseERKT_EUliE_EEviT1_,"a",@progbits
	.sectionflags	@""
	.align	4
.nv.constant0._ZN2at6native18elementwise_kernelILi128ELi4EZNS0_22gpu_kernel_impl_nocastIZZZNS0_66_GLOBAL__N__a0cfb035_28_ActivationHardswishKernel_cu_f5210f67_355216hardswish_kernelERNS_14TensorIteratorEENKUlvE_clEvENKUlvE2_clEvEUlN3c108BFloat16EE_EEvRNS_18TensorIteratorBaseERKT_EUliE_EEviT1_:
	.zero		1088


//--------------------- .nv.constant0._ZN2at6native27unrolled_elementwise_kernelIZZZNS0_66_GLOBAL__N__a0cfb035_28_ActivationHardswishKernel_cu_f5210f67_355216hardswish_kernelERNS_14TensorIteratorEENKUlvE_clEvENKUlvE2_clEvEUlN3c108BFloat16EE_St5arrayIPcLm2EELi4E23TrivialOffsetCalculatorILi1EjESE_NS0_6memory15LoadWithoutCastENSF_16StoreWithoutCastEEEviT_T0_T2_T3_T4_T5_ --------------------------
	.section	.nv.constant0._ZN2at6native27unrolled_elementwise_kernelIZZZNS0_66_GLOBAL__N__a0cfb035_28_ActivationHardswishKernel_cu_f5210f67_355216hardswish_kernelERNS_14TensorIteratorEENKUlvE_clEvENKUlvE2_clEvEUlN3c108BFloat16EE_St5arrayIPcLm2EELi4E23TrivialOffsetCalculatorILi1EjESE_NS0_6memory15LoadWithoutCastENSF_16StoreWithoutCastEEEviT_T0_T2_T3_T4_T5_,"a",@progbits
	.sectionflags	@""
	.align	4
.nv.constant0._ZN2at6native27unrolled_elementwise_kernelIZZZNS0_66_GLOBAL__N__a0cfb035_28_ActivationHardswishKernel_cu_f5210f67_355216hardswish_kernelERNS_14TensorIteratorEENKUlvE_clEvENKUlvE2_clEvEUlN3c108BFloat16EE_St5arrayIPcLm2EELi4E23TrivialOffsetCalculatorILi1EjESE_NS0_6memory15LoadWithoutCastENSF_16StoreWithoutCastEEEviT_T0_T2_T3_T4_T5_:
	.zero		580


//--------------------- .nv.constant0._ZN2at6native29vectorized_elementwise_kernelILi2EZZZNS0_66_GLOBAL__N__a0cfb035_28_ActivationHardswishKernel_cu_f5210f67_355216hardswish_kernelERNS_14TensorIteratorEENKUlvE_clEvENKUlvE2_clEvEUlN3c108BFloat16EE_St5arrayIPcLm2EEEEviT0_T1_ --------------------------
	.section	.nv.constant0._ZN2at6native29vectorized_elementwise_kernelILi2EZZZNS0_66_GLOBAL__N__a0cfb035_28_ActivationHardswishKernel_cu_f5210f67_355216hardswish_kernelERNS_14TensorIteratorEENKUlvE_clEvENKUlvE2_clEvEUlN3c108BFloat16EE_St5arrayIPcLm2EEEEviT0_T1_,"a",@progbits
	.sectionflags	@""
	.align	4
.nv.constant0._ZN2at6native29vectorized_elementwise_kernelILi2EZZZNS0_66_GLOBAL__N__a0cfb035_28_ActivationHardswishKernel_cu_f5210f67_355216hardswish_kernelERNS_14TensorIteratorEENKUlvE_clEvENKUlvE2_clEvEUlN3c108BFloat16EE_St5arrayIPcLm2EEEEviT0_T1_:
	.zero		576


//--------------------- .nv.constant0._ZN2at6native29vectorized_elementwise_kernelILi4EZZZNS0_66_GLOBAL__N__a0cfb035_28_ActivationHardswishKernel_cu_f5210f67_355216hardswish_kernelERNS_14TensorIteratorEENKUlvE_clEvENKUlvE2_clEvEUlN3c108BFloat16EE_St5arrayIPcLm2EEEEviT0_T1_ --------------------------
	.section	.nv.constant0._ZN2at6native29vectorized_elementwise_kernelILi4EZZZNS0_66_GLOBAL__N__a0cfb035_28_ActivationHardswishKernel_cu_f5210f67_355216hardswish_kernelERNS_14TensorIteratorEENKUlvE_clEvENKUlvE2_clEvEUlN3c108BFloat16EE_St5arrayIPcLm2EEEEviT0_T1_,"a",@progbits
	.sectionflags	@""
	.align	4
.nv.constant0._ZN2at6native29vectorized_elementwise_kernelILi4EZZZNS0_66_GLOBAL__N__a0cfb035_28_ActivationHardswishKernel_cu_f5210f67_355216hardswish_kernelERNS_14TensorIteratorEENKUlvE_clEvENKUlvE2_clEvEUlN3c108BFloat16EE_St5arrayIPcLm2EEEEviT0_T1_:
	.zero		576


//--------------------- .nv.constant0._ZN2at6native29vectorized_elementwise_kernelILi8EZZZNS0_66_GLOBAL__N__a0cfb035_28_ActivationHardswishKernel_cu_f5210f67_355216hardswish_kernelERNS_14TensorIteratorEENKUlvE_clEvENKUlvE2_clEvEUlN3c108BFloat16EE_St5arrayIPcLm2EEEEviT0_T1_ --------------------------
	.section	.nv.constant0._ZN2at6native29vectorized_elementwise_kernelILi8EZZZNS0_66_GLOBAL__N__a0cfb035_28_ActivationHardswishKernel_cu_f5210f67_355216hardswish_kernelERNS_14TensorIteratorEENKUlvE_clEvENKUlvE2_clEvEUlN3c108BFloat16EE_St5arrayIPcLm2EEEEviT0_T1_,"a",@progbits
	.sectionflags	@""
	.align	4
.nv.constant0._ZN2at6native29vectorized_elementwise_kernelILi8EZZZNS0_66_GLOBAL__N__a0cfb035_28_ActivationHardswishKernel_cu_f5210f67_355216hardswish_kernelERNS_14TensorIteratorEENKUlvE_clEvENKUlvE2_clEvEUlN3c108BFloat16EE_St5arrayIPcLm2EEEEviT0_T1_:
	.zero		576


//--------------------- .nv.constant0._ZN2at6native18elementwise_kernelILi128ELi4EZNS0_15gpu_kernel_implIZZZNS0_66_GLOBAL__N__a0cfb035_28_ActivationHardswishKernel_cu_f5210f67_355216hardswish_kernelERNS_14TensorIteratorEENKUlvE_clEvENKUlvE1_clEvEUlN3c104HalfEE_EEvRNS_18TensorIteratorBaseERKT_EUliE_EEviT1_ --------------------------
	.section	.nv.constant0._ZN2at6native18elementwise_kernelILi128ELi4EZNS0_15gpu_kernel_implIZZZNS0_66_GLOBAL__N__a0cfb035_28_ActivationHardswishKernel_cu_f5210f67_355216hardswish_kernelERNS_14TensorIteratorEENKUlvE_clEvENKUlvE1_clEvEUlN3c104HalfEE_EEvRNS_18TensorIteratorBaseERKT_EUliE_EEviT1_,"a",@progbits
	.sectionflags	@""
	.align	4
.nv.constant0._ZN2at6native18elementwise_kernelILi128ELi4EZNS0_15gpu_kernel_implIZZZNS0_66_GLOBAL__N__a0cfb035_28_ActivationHardswishKernel_cu_f5210f67_355216hardswish_kernelERNS_14TensorIteratorEENKUlvE_clEvENKUlvE1_clEvEUlN3c104HalfEE_EEvRNS_18TensorIteratorBaseERKT_EUliE_EEviT1_:
	.zero		1096


//--------------------- .nv.constant0._ZN2at6native27unrolled_elementwise_kernelIZZZNS0_66_GLOBAL__N__a0cfb035_28_ActivationHardswishKernel_cu_f5210f67_355216hardswish_kernelERNS_14TensorIteratorEENKUlvE_clEvENKUlvE1_clEvEUlN3c104HalfEE_St5arrayIPcLm2EELi4E23TrivialOffsetCalculatorILi1EjESE_NS0_6memory12LoadWithCastILi1EEENSF_13StoreWithCastILi1EEEEEviT_T0_T2_T3_T4_T5_ --------------------------
	.section	.nv.constant0._ZN2at6native27unrolled_elementwise_kernelIZZZNS0_66_GLOBAL__N__a0cfb035_28_ActivationHardswishKernel_cu_f5210f67_355216hardswish_kernelERNS_14TensorIteratorEENKUlvE_clEvENKUlvE1_clEvEUlN3c104HalfEE_St5arrayIPcLm2EELi4E23TrivialOffsetCalculatorILi1EjESE_NS0_6memory12LoadWithCastILi1EEENSF_13StoreWithCastILi1EEEEEviT_T0_T2_T3_T4_T5_,"a",@progbits
	.sectionflags	@""
	.align	4
.nv.constant0._ZN2at6native27unrolled_elementwise_kernelIZZZNS0_66_GLOBAL__N__a0cfb035_28_ActivationHardswishKernel_cu_f5210f67_355216hardswish_kernelERNS_14TensorIteratorEENKUlvE_clEvENKUlvE1_clEvEUlN3c104HalfEE_St5arrayIPcLm2EELi4E23TrivialOffsetCalculatorILi1EjESE_NS0_6memory12LoadWithCastILi1EEENSF_13StoreWithCastILi1EEEEEviT_T0_T2_T3_T4_T5_:
	.zero		596


//--------------------- .nv.constant0._ZN2at6native18elementwise_kernelILi128ELi4EZNS0_22gpu_kernel_impl_nocastIZZZNS0_66_GLOBAL__N__a0cfb035_28_ActivationHardswishKernel_cu_f5210f67_355216hardswish_kernelERNS_14TensorIteratorEENKUlvE_clEvENKUlvE1_clEvEUlN3c104HalfEE_EEvRNS_18TensorIteratorBaseERKT_EUliE_EEviT1_ --------------------------
	.section	.nv.constant0._ZN2at6native18elementwise_kernelILi128ELi4EZNS0_22gpu_kernel_impl_nocastIZZZNS0_66_GLOBAL__N__a0cfb035_28_ActivationHardswishKernel_cu_f5210f67_355216hardswish_kernelERNS_14TensorIteratorEENKUlvE_clEvENKUlvE1_clEvEUlN3c104HalfEE_EEvRNS_18TensorIteratorBaseERKT_EUliE_EEviT1_,"a",@progbits
	.sectionflags	@""
	.align	4
.nv.constant0._ZN2at6native18elementwise_kernelILi128ELi4EZNS0_22gpu_kernel_impl_nocastIZZZNS0_66_GLOBAL__N__a0cfb035_28_ActivationHardswishKernel_cu_f5210f67_355216hardswish_kernelERNS_14TensorIteratorEENKUlvE_clEvENKUlvE1_clEvEUlN3c104HalfEE_EEvRNS_18TensorIteratorBaseERKT_EUliE_EEviT1_:
	.zero		1088


//--------------------- .nv.constant0._ZN2at6native27unrolled_elementwise_kernelIZZZNS0_66_GLOBAL__N__a0cfb035_28_ActivationHardswishKernel_cu_f5210f67_355216hardswish_kernelERNS_14TensorIteratorEENKUlvE_clEvENKUlvE1_clEvEUlN3c104HalfEE_St5arrayIPcLm2EELi4E23TrivialOffsetCalculatorILi1EjESE_NS0_6memory15LoadWithoutCastENSF_16StoreWithoutCastEEEviT_T0_T2_T3_T4_T5_ --------------------------
	.section	.nv.constant0._ZN2at6native27unrolled_elementwise_kernelIZZZNS0_66_GLOBAL__N__a0cfb035_28_ActivationHardswishKernel_cu_f5210f67_355216hardswish_kernelERNS_14TensorIteratorEENKUlvE_clEvENKUlvE1_clEvEUlN3c104HalfEE_St5arrayIPcLm2EELi4E23TrivialOffsetCalculatorILi1EjESE_NS0_6memory15LoadWithoutCastENSF_16StoreWithoutCastEEEviT_T0_T2_T3_T4_T5_,"a",@progbits
	.sectionflags	@""
	.align	4
.nv.constant0._ZN2at6native27unrolled_elementwise_kernelIZZZNS0_66_GLOBAL__N__a0cfb035_28_ActivationHardswishKernel_cu_f5210f67_355216hardswish_kernelERNS_14TensorIteratorEENKUlvE_clEvENKUlvE1_clEvEUlN3c104HalfEE_St5arrayIPcLm2EELi4E23TrivialOffsetCalculatorILi1EjESE_NS0_6memory15LoadWithoutCastENSF_16StoreWithoutCastEEEviT_T0_T2_T3_T4_T5_:
	.zero		580


//--------------------- .nv.constant0._ZN2at6native29vectorized_elementwise_kernelILi2EZZZNS0_66_GLOBAL__N__a0cfb035_28_ActivationHardswishKernel_cu_f5210f67_355216hardswish_kernelERNS_14TensorIteratorEENKUlvE_clEvENKUlvE1_clEvEUlN3c104HalfEE_St5arrayIPcLm2EEEEviT0_T1_ --------------------------
	.section	.nv.constant0._ZN2at6native29vectorized_elementwise_kernelILi2EZZZNS0_66_GLOBAL__N__a0cfb035_28_ActivationHardswishKernel_cu_f5210f67_355216hardswish_kernelERNS_14TensorIteratorEENKUlvE_clEvENKUlvE1_clEvEUlN3c104HalfEE_St5arrayIPcLm2EEEEviT0_T1_,"a",@progbits
	.sectionflags	@""
	.align	4
.nv.constant0._ZN2at6native29vectorized_elementwise_kernelILi2EZZZNS0_66_GLOBAL__N__a0cfb035_28_ActivationHardswishKernel_cu_f5210f67_355216hardswish_kernelERNS_14TensorIteratorEENKUlvE_clEvENKUlvE1_clEvEUlN3c104HalfEE_St5arrayIPcLm2EEEEviT0_T1_:
	.zero		576


//--------------------- .nv.constant0._ZN2at6native29vectorized_elementwise_kernelILi4EZZZNS0_66_GLOBAL__N__a0cfb035_28_ActivationHardswishKernel_cu_f5210f67_355216hardswish_kernelERNS_14TensorIteratorEENKUlvE_clEvENKUlvE1_clEvEUlN3c104HalfEE_St5arrayIPcLm2EEEEviT0_T1_ --------------------------
	.section	.nv.constant0._ZN2at6native29vectorized_elementwise_kernelILi4EZZZNS0_66_GLOBAL__N__a0cfb035_28_ActivationHardswishKernel_cu_f5210f67_355216hardswish_kernelERNS_14TensorIteratorEENKUlvE_clEvENKUlvE1_clEvEUlN3c104HalfEE_St5arrayIPcLm2EEEEviT0_T1_,"a",@progbits
	.sectionflags	@""
	.align	4
.nv.constant0._ZN2at6native29vectorized_elementwise_kernelILi4EZZZNS0_66_GLOBAL__N__a0cfb035_28_ActivationHardswishKernel_cu_f5210f67_355216hardswish_kernelERNS_14TensorIteratorEENKUlvE_clEvENKUlvE1_clEvEUlN3c104HalfEE_St5arrayIPcLm2EEEEviT0_T1_:
	.zero		576


//--------------------- .nv.constant0._ZN2at6native29vectorized_elementwise_kernelILi8EZZZNS0_66_GLOBAL__N__a0cfb035_28_ActivationHardswishKernel_cu_f5210f67_355216hardswish_kernelERNS_14TensorIteratorEENKUlvE_clEvENKUlvE1_clEvEUlN3c104HalfEE_St5arrayIPcLm2EEEEviT0_T1_ --------------------------
	.section	.nv.constant0._ZN2at6native29vectorized_elementwise_kernelILi8EZZZNS0_66_GLOBAL__N__a0cfb035_28_ActivationHardswishKernel_cu_f5210f67_355216hardswish_kernelERNS_14TensorIteratorEENKUlvE_clEvENKUlvE1_clEvEUlN3c104HalfEE_St5arrayIPcLm2EEEEviT0_T1_,"a",@progbits
	.sectionflags	@""
	.align	4
.nv.constant0._ZN2at6native29vectorized_elementwise_kernelILi8EZZZNS0_66_GLOBAL__N__a0cfb035_28_ActivationHardswishKernel_cu_f5210f67_355216hardswish_kernelERNS_14TensorIteratorEENKUlvE_clEvENKUlvE1_clEvEUlN3c104HalfEE_St5arrayIPcLm2EEEEviT0_T1_:
	.zero		576


//--------------------- .nv.constant0._ZN2at6native18elementwise_kernelILi128ELi4EZNS0_15gpu_kernel_implIZZZNS0_66_GLOBAL__N__a0cfb035_28_ActivationHardswishKernel_cu_f5210f67_355216hardswish_kernelERNS_14TensorIteratorEENKUlvE_clEvENKUlvE0_clEvEUlfE_EEvRNS_18TensorIteratorBaseERKT_EUliE_EEviT1_ --------------------------
	.section	.nv.constant0._ZN2at6native18elementwise_kernelILi128ELi4EZNS0_15gpu_kernel_implIZZZNS0_66_GLOBAL__N__a0cfb035_28_ActivationHardswishKernel_cu_f5210f67_355216hardswish_kernelERNS_14TensorIteratorEENKUlvE_clEvENKUlvE0_clEvEUlfE_EEvRNS_18TensorIteratorBaseERKT_EUliE_EEviT1_,"a",@progbits
	.sectionflags	@""
	.align	4
.nv.constant0._ZN2at6native18elementwise_kernelILi128ELi4EZNS0_15gpu_kernel_implIZZZNS0_66_GLOBAL__N__a0cfb035_28_ActivationHardswishKernel_cu_f5210f67_355216hardswish_kernelERNS_14TensorIteratorEENKUlvE_clEvENKUlvE0_clEvEUlfE_EEvRNS_18TensorIteratorBaseERKT_EUliE_EEviT1_:
	.zero		1096


//--------------------- .nv.constant0._ZN2at6native27unrolled_elementwise_kernelIZZZNS0_66_GLOBAL__N__a0cfb035_28_ActivationHardswishKernel_cu_f5210f67_355216hardswish_kernelERNS_14TensorIteratorEENKUlvE_clEvENKUlvE0_clEvEUlfE_St5arrayIPcLm2EELi4E23TrivialOffsetCalculatorILi1EjESC_NS0_6memory12LoadWithCastILi1EEENSD_13StoreWithCastILi1EEEEEviT_T0_T2_T3_T4_T5_ --------------------------
	.section	.nv.constant0._ZN2at6native27unrolled_elementwise_kernelIZZZNS0_66_GLOBAL__N__a0cfb035_28_ActivationHardswishKernel_cu_f5210f67_355216hardswish_kernelERNS_14TensorIteratorEENKUlvE_clEvENKUlvE0_clEvEUlfE_St5arrayIPcLm2EELi4E23TrivialOffsetCalculatorILi1EjESC_NS0_6memory12LoadWithCastILi1EEENSD_13StoreWithCastILi1EEEEEviT_T0_T2_T3_T4_T5_,"a",@progbits
	.sectionflags	@""
	.align	4
.nv.constant0._ZN2at6native27unrolled_elementwise_kernelIZZZNS0_66_GLOBAL__N__a0cfb035_28_ActivationHardswishKernel_cu_f5210f67_355216hardswish_kernelERNS_14TensorIteratorEENKUlvE_clEvENKUlvE0_clEvEUlfE_St5arrayIPcLm2EELi4E23TrivialOffsetCalculatorILi1EjESC_NS0_6memory12LoadWithCastILi1EEENSD_13StoreWithCastILi1EEEEEviT_T0_T2_T3_T4_T5_:
	.zero		596


//--------------------- .nv.constant0._ZN2at6native18elementwise_kernelILi128ELi2EZNS0_22gpu_kernel_impl_nocastIZZZNS0_66_GLOBAL__N__a0cfb035_28_ActivationHardswishKernel_cu_f5210f67_355216hardswish_kernelERNS_14TensorIteratorEENKUlvE_clEvENKUlvE0_clEvEUlfE_EEvRNS_18TensorIteratorBaseERKT_EUliE_EEviT1_ --------------------------
	.section	.nv.constant0._ZN2at6native18elementwise_kernelILi128ELi2EZNS0_22gpu_kernel_impl_nocastIZZZNS0_66_GLOBAL__N__a0cfb035_28_ActivationHardswishKernel_cu_f5210f67_355216hardswish_kernelERNS_14TensorIteratorEENKUlvE_clEvENKUlvE0_clEvEUlfE_EEvRNS_18TensorIteratorBaseERKT_EUliE_EEviT1_,"a",@progbits
	.sectionflags	@""
	.align	4
.nv.constant0._ZN2at6native18elementwise_kernelILi128ELi2EZNS0_22gpu_kernel_impl_nocastIZZZNS0_66_GLOBAL__N__a0cfb035_28_ActivationHardswishKernel_cu_f5210f67_355216hardswish_kernelERNS_14TensorIteratorEENKUlvE_clEvENKUlvE0_clEvEUlfE_EEvRNS_18TensorIteratorBaseERKT_EUliE_EEviT1_:
	.zero		1088


//--------------------- .nv.constant0._ZN2at6native27unrolled_elementwise_kernelIZZZNS0_66_GLOBAL__N__a0cfb035_28_ActivationHardswishKernel_cu_f5210f67_355216hardswish_kernelERNS_14TensorIteratorEENKUlvE_clEvENKUlvE0_clEvEUlfE_St5arrayIPcLm2EELi4E23TrivialOffsetCalculatorILi1EjESC_NS0_6memory15LoadWithoutCastENSD_16StoreWithoutCastEEEviT_T0_T2_T3_T4_T5_ --------------------------
	.section	.nv.constant0._ZN2at6native27unrolled_elementwise_kernelIZZZNS0_66_GLOBAL__N__a0cfb035_28_ActivationHardswishKernel_cu_f5210f67_355216hardswish_kernelERNS_14TensorIteratorEENKUlvE_clEvENKUlvE0_clEvEUlfE_St5arrayIPcLm2EELi4E23TrivialOffsetCalculatorILi1EjESC_NS0_6memory15LoadWithoutCastENSD_16StoreWithoutCastEEEviT_T0_T2_T3_T4_T5_,"a",@progbits
	.sectionflags	@""
	.align	4
.nv.constant0._ZN2at6native27unrolled_elementwise_kernelIZZZNS0_66_GLOBAL__N__a0cfb035_28_ActivationHardswishKernel_cu_f5210f67_355216hardswish_kernelERNS_14TensorIteratorEENKUlvE_clEvENKUlvE0_clEvEUlfE_St5arrayIPcLm2EELi4E23TrivialOffsetCalculatorILi1EjESC_NS0_6memory15LoadWithoutCastENSD_16StoreWithoutCastEEEviT_T0_T2_T3_T4_T5_:
	.zero		580


//--------------------- .nv.constant0._ZN2at6native29vectorized_elementwise_kernelILi2EZZZNS0_66_GLOBAL__N__a0cfb035_28_ActivationHardswishKernel_cu_f5210f67_355216hardswish_kernelERNS_14TensorIteratorEENKUlvE_clEvENKUlvE0_clEvEUlfE_St5arrayIPcLm2EEEEviT0_T1_ --------------------------
	.section	.nv.constant0._ZN2at6native29vectorized_elementwise_kernelILi2EZZZNS0_66_GLOBAL__N__a0cfb035_28_ActivationHardswishKernel_cu_f5210f67_355216hardswish_kernelERNS_14TensorIteratorEENKUlvE_clEvENKUlvE0_clEvEUlfE_St5arrayIPcLm2EEEEviT0_T1_,"a",@progbits
	.sectionflags	@""
	.align	4
.nv.constant0._ZN2at6native29vectorized_elementwise_kernelILi2EZZZNS0_66_GLOBAL__N__a0cfb035_28_ActivationHardswishKernel_cu_f5210f67_355216hardswish_kernelERNS_14TensorIteratorEENKUlvE_clEvENKUlvE0_clEvEUlfE_St5arrayIPcLm2EEEEviT0_T1_:
	.zero		576


//--------------------- .nv.constant0._ZN2at6native29vectorized_elementwise_kernelILi4EZZZNS0_66_GLOBAL__N__a0cfb035_28_ActivationHardswishKernel_cu_f5210f67_355216hardswish_kernelERNS_14TensorIteratorEENKUlvE_clEvENKUlvE0_clEvEUlfE_St5arrayIPcLm2EEEEviT0_T1_ --------------------------
	.section	.nv.constant0._ZN2at6native29vectorized_elementwise_kernelILi4EZZZNS0_66_GLOBAL__N__a0cfb035_28_ActivationHardswishKernel_cu_f5210f67_355216hardswish_kernelERNS_14TensorIteratorEENKUlvE_clEvENKUlvE0_clEvEUlfE_St5arrayIPcLm2EEEEviT0_T1_,"a",@progbits
	.sectionflags	@""
	.align	4
.nv.constant0._ZN2at6native29vectorized_elementwise_kernelILi4EZZZNS0_66_GLOBAL__N__a0cfb035_28_ActivationHardswishKernel_cu_f5210f67_355216hardswish_kernelERNS_14TensorIteratorEENKUlvE_clEvENKUlvE0_clEvEUlfE_St5arrayIPcLm2EEEEviT0_T1_:
	.zero		576


//--------------------- .nv.constant0._ZN2at6native29vectorized_elementwise_kernelILi8EZZZNS0_66_GLOBAL__N__a0cfb035_28_ActivationHardswishKernel_cu_f5210f67_355216hardswish_kernelERNS_14TensorIteratorEENKUlvE_clEvENKUlvE0_clEvEUlfE_St5arrayIPcLm2EEEEviT0_T1_ --------------------------
	.section	.nv.constant0._ZN2at6native29vectorized_elementwise_kernelILi8EZZZNS0_66_GLOBAL__N__a0cfb035_28_ActivationHardswishKernel_cu_f5210f67_355216hardswish_kernelERNS_14TensorIteratorEENKUlvE_clEvENKUlvE0_clEvEUlfE_St5arrayIPcLm2EEEEviT0_T1_,"a",@progbits
	.sectionflags	@""
	.align	4
.nv.constant0._ZN2at6native29vectorized_elementwise_kernelILi8EZZZNS0_66_GLOBAL__N__a0cfb035_28_ActivationHardswishKernel_cu_f5210f67_355216hardswish_kernelERNS_14TensorIteratorEENKUlvE_clEvENKUlvE0_clEvEUlfE_St5arrayIPcLm2EEEEviT0_T1_:
	.zero		576


//--------------------- .nv.constant0._ZN2at6native18elementwise_kernelILi128ELi4EZNS0_15gpu_kernel_implIZZZNS0_66_GLOBAL__N__a0cfb035_28_ActivationHardswishKernel_cu_f5210f67_355216hardswish_kernelERNS_14TensorIteratorEENKUlvE_clEvENKUlvE_clEvEUldE_EEvRNS_18TensorIteratorBaseERKT_EUliE_EEviT1_ --------------------------
	.section	.nv.constant0._ZN2at6native18elementwise_kernelILi128ELi4EZNS0_15gpu_kernel_implIZZZNS0_66_GLOBAL__N__a0cfb035_28_ActivationHardswishKernel_cu_f5210f67_355216hardswish_kernelERNS_14TensorIteratorEENKUlvE_clEvENKUlvE_clEvEUldE_EEvRNS_18TensorIteratorBaseERKT_EUliE_EEviT1_,"a",@progbits
	.sectionflags	@""
	.align	4
.nv.constant0._ZN2at6native18elementwise_kernelILi128ELi4EZNS0_15gpu_kernel_implIZZZNS0_66_GLOBAL__N__a0cfb035_28_ActivationHardswishKernel_cu_f5210f67_355216hardswish_kernelERNS_14TensorIteratorEENKUlvE_clEvENKUlvE_clEvEUldE_EEvRNS_18TensorIteratorBaseERKT_EUliE_EEviT1_:
	.zero		1112


//--------------------- .nv.constant0._ZN2at6native27unrolled_elementwise_kernelIZZZNS0_66_GLOBAL__N__a0cfb035_28_ActivationHardswishKernel_cu_f5210f67_355216hardswish_kernelERNS_14TensorIteratorEENKUlvE_clEvENKUlvE_clEvEUldE_St5arrayIPcLm2EELi4E23TrivialOffsetCalculatorILi1EjESC_NS0_6memory12LoadWithCastILi1EEENSD_13StoreWithCastILi1EEEEEviT_T0_T2_T3_T4_T5_ --------------------------
	.section	.nv.constant0._ZN2at6native27unrolled_elementwise_kernelIZZZNS0_66_GLOBAL__N__a0cfb035_28_ActivationHardswishKernel_cu_f5210f67_355216hardswish_kernelERNS_14TensorIteratorEENKUlvE_clEvENKUlvE_clEvEUldE_St5arrayIPcLm2EELi4E23TrivialOffsetCalculatorILi1EjESC_NS0_6memory12LoadWithCastILi1EEENSD_13StoreWithCastILi1EEEEEviT_T0_T2_T3_T4_T5_,"a",@progbits
	.sectionflags	@""
	.align	4
.nv.constant0._ZN2at6native27unrolled_elementwise_kernelIZZZNS0_66_GLOBAL__N__a0cfb035_28_ActivationHardswishKernel_cu_f5210f67_355216hardswish_kernelERNS_14TensorIteratorEENKUlvE_clEvENKUlvE_clEvEUldE_St5arrayIPcLm2EELi4E23TrivialOffsetCalculatorILi1EjESC_NS0_6memory12LoadWithCastILi1EEENSD_13StoreWithCastILi1EEEEEviT_T0_T2_T3_T4_T5_:
	.zero		612


//--------------------- .nv.constant0._ZN2at6native18elementwise_kernelILi128ELi2EZNS0_22gpu_kernel_impl_nocastIZZZNS0_66_GLOBAL__N__a0cfb035_28_ActivationHardswishKernel_cu_f5210f67_355216hardswish_kernelERNS_14TensorIteratorEENKUlvE_clEvENKUlvE_clEvEUldE_EEvRNS_18TensorIteratorBaseERKT_EUliE_EEviT1_ --------------------------
	.section	.nv.constant0._ZN2at6native18elementwise_kernelILi128ELi2EZNS0_22gpu_kernel_impl_nocastIZZZNS0_66_GLOBAL__N__a0cfb035_28_ActivationHardswishKernel_cu_f5210f67_355216hardswish_kernelERNS_14TensorIteratorEENKUlvE_clEvENKUlvE_clEvEUldE_EEvRNS_18TensorIteratorBaseERKT_EUliE_EEviT1_,"a",@progbits
	.sectionflags	@""
	.align	4
.nv.constant0._ZN2at6native18elementwise_kernelILi128ELi2EZNS0_22gpu_kernel_impl_nocastIZZZNS0_66_GLOBAL__N__a0cfb035_28_ActivationHardswishKernel_cu_f5210f67_355216hardswish_kernelERNS_14TensorIteratorEENKUlvE_clEvENKUlvE_clEvEUldE_EEvRNS_18TensorIteratorBaseERKT_EUliE_EEviT1_:
	.zero		1104


//--------------------- .nv.constant0._ZN2at6native27unrolled_elementwise_kernelIZZZNS0_66_GLOBAL__N__a0cfb035_28_ActivationHardswishKernel_cu_f5210f67_355216hardswish_kernelERNS_14TensorIteratorEENKUlvE_clEvENKUlvE_clEvEUldE_St5arrayIPcLm2EELi4E23TrivialOffsetCalculatorILi1EjESC_NS0_6memory15LoadWithoutCastENSD_16StoreWithoutCastEEEviT_T0_T2_T3_T4_T5_ --------------------------
	.section	.nv.constant0._ZN2at6native27unrolled_elementwise_kernelIZZZNS0_66_GLOBAL__N__a0cfb035_28_ActivationHardswishKernel_cu_f5210f67_355216hardswish_kernelERNS_14TensorIteratorEENKUlvE_clEvENKUlvE_clEvEUldE_St5arrayIPcLm2EELi4E23TrivialOffsetCalculatorILi1EjESC_NS0_6memory15LoadWithoutCastENSD_16StoreWithoutCastEEEviT_T0_T2_T3_T4_T5_,"a",@progbits
	.sectionflags	@""
	.align	4
.nv.constant0._ZN2at6native27unrolled_elementwise_kernelIZZZNS0_66_GLOBAL__N__a0cfb035_28_ActivationHardswishKernel_cu_f5210f67_355216hardswish_kernelERNS_14TensorIteratorEENKUlvE_clEvENKUlvE_clEvEUldE_St5arrayIPcLm2EELi4E23TrivialOffsetCalculatorILi1EjESC_NS0_6memory15LoadWithoutCastENSD_16StoreWithoutCastEEEviT_T0_T2_T3_T4_T5_:
	.zero		596


//--------------------- .nv.constant0._ZN2at6native29vectorized_elementwise_kernelILi2EZZZNS0_66_GLOBAL__N__a0cfb035_28_ActivationHardswishKernel_cu_f5210f67_355216hardswish_kernelERNS_14TensorIteratorEENKUlvE_clEvENKUlvE_clEvEUldE_St5arrayIPcLm2EEEEviT0_T1_ --------------------------
	.section	.nv.constant0._ZN2at6native29vectorized_elementwise_kernelILi2EZZZNS0_66_GLOBAL__N__a0cfb035_28_ActivationHardswishKernel_cu_f5210f67_355216hardswish_kernelERNS_14TensorIteratorEENKUlvE_clEvENKUlvE_clEvEUldE_St5arrayIPcLm2EEEEviT0_T1_,"a",@progbits
	.sectionflags	@""
	.align	4
.nv.constant0._ZN2at6native29vectorized_elementwise_kernelILi2EZZZNS0_66_GLOBAL__N__a0cfb035_28_ActivationHardswishKernel_cu_f5210f67_355216hardswish_kernelERNS_14TensorIteratorEENKUlvE_clEvENKUlvE_clEvEUldE_St5arrayIPcLm2EEEEviT0_T1_:
	.zero		592


//--------------------- .nv.constant0._ZN2at6native29vectorized_elementwise_kernelILi4EZZZNS0_66_GLOBAL__N__a0cfb035_28_ActivationHardswishKernel_cu_f5210f67_355216hardswish_kernelERNS_14TensorIteratorEENKUlvE_clEvENKUlvE_clEvEUldE_St5arrayIPcLm2EEEEviT0_T1_ --------------------------
	.section	.nv.constant0._ZN2at6native29vectorized_elementwise_kernelILi4EZZZNS0_66_GLOBAL__N__a0cfb035_28_ActivationHardswishKernel_cu_f5210f67_355216hardswish_kernelERNS_14TensorIteratorEENKUlvE_clEvENKUlvE_clEvEUldE_St5arrayIPcLm2EEEEviT0_T1_,"a",@progbits
	.sectionflags	@""
	.align	4
.nv.constant0._ZN2at6native29vectorized_elementwise_kernelILi4EZZZNS0_66_GLOBAL__N__a0cfb035_28_ActivationHardswishKernel_cu_f5210f67_355216hardswish_kernelERNS_14TensorIteratorEENKUlvE_clEvENKUlvE_clEvEUldE_St5arrayIPcLm2EEEEviT0_T1_:
	.zero		592


//--------------------- .nv.constant0._ZN2at6native29vectorized_elementwise_kernelILi8EZZZNS0_66_GLOBAL__N__a0cfb035_28_ActivationHardswishKernel_cu_f5210f67_355216hardswish_kernelERNS_14TensorIteratorEENKUlvE_clEvENKUlvE_clEvEUldE_St5arrayIPcLm2EEEEviT0_T1_ --------------------------
	.section	.nv.constant0._ZN2at6native29vectorized_elementwise_kernelILi8EZZZNS0_66_GLOBAL__N__a0cfb035_28_ActivationHardswishKernel_cu_f5210f67_355216hardswish_kernelERNS_14TensorIteratorEENKUlvE_clEvENKUlvE_clEvEUldE_St5arrayIPcLm2EEEEviT0_T1_,"a",@progbits
	.sectionflags	@""
	.align	4
.nv.constant0._ZN2at6native29vectorized_elementwise_kernelILi8EZZZNS0_66_GLOBAL__N__a0cfb035_28_ActivationHardswishKernel_cu_f5210f67_355216hardswish_kernelERNS_14TensorIteratorEENKUlvE_clEvENKUlvE_clEvEUldE_St5arrayIPcLm2EEEEviT0_T1_:
	.zero		592


//--------------------- SYMBOLS --------------------------

	.type		.nv.reservedSmem.offset0,@object
	.size		.nv.reservedSmem.offset0,0x4
	.type		__assertfail,@function
